// auto-generated by cutlass_sweep.gemm — config: {"arch": "sm_100", "cluster_m": 4, "cluster_n": 2, "dtype": "mxfp4", "dtype_b": "mxfp4", "layout": "nt", "stages": 0, "tile_k": 256, "tile_m": 128, "tile_n": 64}
#include "cutlass/cutlass.h"
#include "cutlass/gemm/collective/collective_builder.hpp"
#include "cutlass/gemm/device/gemm_universal_adapter.h"
#include "cutlass/gemm/kernel/gemm_universal.hpp"
#include "cutlass/epilogue/collective/collective_builder.hpp"

using ElemA = cutlass::mx_float4_t<cutlass::float_e2m1_t>;
using ElemB = cutlass::mx_float4_t<cutlass::float_e2m1_t>;
using ElemCD = cutlass::bfloat16_t;
using Acc  = float;
using TileShape    = cute::Shape<cute::_128, cute::_64, cute::_256>;
using ClusterShape = cute::Shape<cute::_4, cute::_2, cute::_1>;

using CollectiveEpilogue = typename cutlass::epilogue::collective::CollectiveBuilder<
    cutlass::arch::Sm100, cutlass::arch::OpClassTensorOp,
    TileShape, ClusterShape,
    cutlass::epilogue::collective::EpilogueTileAuto,
    Acc, Acc,
    ElemCD, cutlass::layout::RowMajor, 128 / cutlass::sizeof_bits<ElemCD>::value,
    ElemCD, cutlass::layout::RowMajor, 128 / cutlass::sizeof_bits<ElemCD>::value,
    cutlass::epilogue::collective::EpilogueScheduleAuto
  >::CollectiveOp;

using CollectiveMainloop = typename cutlass::gemm::collective::CollectiveBuilder<
    cutlass::arch::Sm100, cutlass::arch::OpClassBlockScaledTensorOp,
    ElemA, cutlass::layout::RowMajor, 32,
    ElemB, cutlass::layout::ColumnMajor, 32,
    Acc,
    TileShape, ClusterShape,
    cutlass::gemm::collective::StageCountAutoCarveout<static_cast<int>(sizeof(typename CollectiveEpilogue::SharedStorage))>,
    cutlass::gemm::collective::KernelScheduleAuto
  >::CollectiveOp;

using GemmKernel = cutlass::gemm::kernel::GemmUniversal<
    cute::Shape<int,int,int,int>,
    CollectiveMainloop,
    CollectiveEpilogue
>;
using Gemm = cutlass::gemm::device::GemmUniversalAdapter<GemmKernel>;

// Force the device kernel symbol into the cubin without needing a host main.
auto* _anchor = &cutlass::device_kernel<GemmKernel>;


// ===== COMPILED SASS (sm_100a) =====

	.target	sm_100a

	.elftype	@"ET_EXEC"


//--------------------- .note.nv.tkinfo           --------------------------
	.section	.note.nv.tkinfo,"",@"SHT_NOTE"
	.sectionflags	@"SHF_NOTE_NV_TKINFO"
	.tkinfo
        /*0018*/ 	.word	0x00000002
        /*0030*/ 	.string	""
        /*0030*/ 	.string	"ptxas"
        /*0030*/ 	.string	"Cuda compilation tools, release 13.0, V13.0.88"
        /*0030*/ 	.string	"Build cuda_13.0.r13.0/compiler.36424714_0"
        /*0030*/ 	.string	"-arch sm_100a -m 64 "



//--------------------- .note.nv.cuinfo           --------------------------
	.section	.note.nv.cuinfo,"",@"SHT_NOTE"
	.sectionflags	@"SHF_NOTE_NV_CUINFO"
        /*0018*/ 	.short	0x0002
        /*001a*/ 	.short	0x0064
        /*001c*/ 	.short	0x0082
	.zero		2


//--------------------- .nv.info                  --------------------------
	.section	.nv.info,"",@"SHT_CUDA_INFO"
	.align	4


	//----- nvinfo : EIATTR_REGCOUNT
	.align		4
        /*0000*/ 	.byte	0x04, 0x2f
        /*0002*/ 	.short	(.L_19 - .L_18)
	.align		4
.L_18:
        /*0004*/ 	.word	index@(_ZN7cutlass13device_kernelINS_4gemm6kernel13GemmUniversalIN4cute5tupleIJiiiiEEENS1_10collective13CollectiveMmaINS1_46MainloopSm100TmaUmmaWarpSpecializedBlockScaledILi8ELi2ELi2ENS5_IJNS4_1CILi4EEENSA_ILi2EEENSA_ILi1EEEEEEEENS5_IJNSA_ILi128EEENSA_ILi64EEENSA_ILi256EEEEEENS5_IJNS_12float_e2m1_tENS_13float_ue8m0_tEEEENS5_IJNS5_IJlSD_lEEENS4_6LayoutINS5_IJNS5_IJNS5_IJNSA_ILi32EEESB_EEEiEEESR_NS5_IJSD_iEEEEEENS5_IJNS5_IJNS5_IJNSA_ILi16EEESB_EEEiEEENS5_IJNS5_IJNSA_ILi0EEESD_EEENSA_ILi512EEEEEENS5_IJSX_iEEEEEEEEEEESM_S14_NS4_8TiledMMAINS4_8MMA_AtomIJNS4_17SM100_MMA_MXF4_SSISK_SK_fSL_Li128ELi64ELi32ELNS4_4UMMA5MajorE0ELS19_0ELNS18_7ScaleInE0ELS1A_0EEEEEENSO_INS5_IJSD_SD_SD_EEENS5_IJSX_SX_SX_EEEEENS5_IJNS4_10UnderscoreES1G_S1G_EEEEENS5_IJNS4_23SM90_TMA_LOAD_MULTICASTES1J_EEENS5_IJNS4_14ComposedLayoutINS4_7SwizzleILi3ELi4ELi3EEENS4_18smem_ptr_flag_bitsILi4EEENSO_INS5_IJNSA_ILi8EEESI_EEENS5_IJSI_SD_EEEEEEENSO_INS5_IJNS5_IJNS5_IJSQ_SD_EEENS5_IJSP_SC_EEEEEESD_NS5_IJSC_SC_EEEEEENS5_IJNS5_IJNS5_IJSV_SZ_EEESY_EEESX_NS5_IJSC_SZ_EEEEEEEEEEEvNS4_8identityES1K_S25_vS26_EENS_8epilogue10collective18CollectiveEpilogueINS28_23Sm100TmaWarpSpecializedILi3ELi2ELi16ELb1ELb0EEEJNS5_IJSH_SH_SI_EEENS5_IJNSO_ISH_SD_EENSO_INS5_IJSU_SC_EEENS5_IJSD_SP_EEEEEEEENS_10bfloat16_tESN_S2J_SN_NS28_6fusion15FusionCallbacksIS2C_NS2K_17LinearCombinationIS2J_fS2J_fLNS_15FloatRoundStyleE2EEES2D_S2I_JEEENS4_5SM1004TMEM4LOAD26SM100_TMEM_LOAD_32dp32b16xENS4_13SM90_TMA_LOADENS1L_INS1M_ILi1ELi4ELi3EEENS1O_ILi16EEENSO_INS5_IJS1Q_SU_EEENS5_IJSU_SD_EEEEEEENS4_39AutoVectorizingCopyWithAssumedAlignmentILi128EEENS4_14SM90_TMA_STOREES30_S32_S32_EEEvvEEEEvNT_6ParamsE)
        /*0008*/ 	.word	0x00000074


	//----- nvinfo : EIATTR_FRAME_SIZE
	.align		4
.L_19:
        /*000c*/ 	.byte	0x04, 0x11
        /*000e*/ 	.short	(.L_21 - .L_20)
	.align		4
.L_20:
        /*0010*/ 	.word	index@($__internal_2_$__cuda_sm10x_tcgen05_guardrail_trap_unallocated_columns_being_dealloced)
        /*0014*/ 	.word	0x00000000


	//----- nvinfo : EIATTR_FRAME_SIZE
	.align		4
.L_21:
        /*0018*/ 	.byte	0x04, 0x11
        /*001a*/ 	.short	(.L_23 - .L_22)
	.align		4
.L_22:
        /*001c*/ 	.word	index@($__internal_1_$__cuda_sm10x_tcgen05_guardrail_trap_phase_invalid_during_alloc)
        /*0020*/ 	.word	0x00000000


	//----- nvinfo : EIATTR_FRAME_SIZE
	.align		4
.L_23:
        /*0024*/ 	.byte	0x04, 0x11
        /*0026*/ 	.short	(.L_25 - .L_24)
	.align		4
.L_24:
        /*0028*/ 	.word	index@($__internal_0_$__cuda_sm10x_tcgen05_guardrail_trap_col_being_dealloced_not_returned_by_alloc)
        /*002c*/ 	.word	0x00000000


	//----- nvinfo : EIATTR_FRAME_SIZE
	.align		4
.L_25:
        /*0030*/ 	.byte	0x04, 0x11
        /*0032*/ 	.short	(.L_27 - .L_26)
	.align		4
.L_26:
        /*0034*/ 	.word	index@(_ZN7cutlass13device_kernelINS_4gemm6kernel13GemmUniversalIN4cute5tupleIJiiiiEEENS1_10collective13CollectiveMmaINS1_46MainloopSm100TmaUmmaWarpSpecializedBlockScaledILi8ELi2ELi2ENS5_IJNS4_1CILi4EEENSA_ILi2EEENSA_ILi1EEEEEEEENS5_IJNSA_ILi128EEENSA_ILi64EEENSA_ILi256EEEEEENS5_IJNS_12float_e2m1_tENS_13float_ue8m0_tEEEENS5_IJNS5_IJlSD_lEEENS4_6LayoutINS5_IJNS5_IJNS5_IJNSA_ILi32EEESB_EEEiEEESR_NS5_IJSD_iEEEEEENS5_IJNS5_IJNS5_IJNSA_ILi16EEESB_EEEiEEENS5_IJNS5_IJNSA_ILi0EEESD_EEENSA_ILi512EEEEEENS5_IJSX_iEEEEEEEEEEESM_S14_NS4_8TiledMMAINS4_8MMA_AtomIJNS4_17SM100_MMA_MXF4_SSISK_SK_fSL_Li128ELi64ELi32ELNS4_4UMMA5MajorE0ELS19_0ELNS18_7ScaleInE0ELS1A_0EEEEEENSO_INS5_IJSD_SD_SD_EEENS5_IJSX_SX_SX_EEEEENS5_IJNS4_10UnderscoreES1G_S1G_EEEEENS5_IJNS4_23SM90_TMA_LOAD_MULTICASTES1J_EEENS5_IJNS4_14ComposedLayoutINS4_7SwizzleILi3ELi4ELi3EEENS4_18smem_ptr_flag_bitsILi4EEENSO_INS5_IJNSA_ILi8EEESI_EEENS5_IJSI_SD_EEEEEEENSO_INS5_IJNS5_IJNS5_IJSQ_SD_EEENS5_IJSP_SC_EEEEEESD_NS5_IJSC_SC_EEEEEENS5_IJNS5_IJNS5_IJSV_SZ_EEESY_EEESX_NS5_IJSC_SZ_EEEEEEEEEEEvNS4_8identityES1K_S25_vS26_EENS_8epilogue10collective18CollectiveEpilogueINS28_23Sm100TmaWarpSpecializedILi3ELi2ELi16ELb1ELb0EEEJNS5_IJSH_SH_SI_EEENS5_IJNSO_ISH_SD_EENSO_INS5_IJSU_SC_EEENS5_IJSD_SP_EEEEEEEENS_10bfloat16_tESN_S2J_SN_NS28_6fusion15FusionCallbacksIS2C_NS2K_17LinearCombinationIS2J_fS2J_fLNS_15FloatRoundStyleE2EEES2D_S2I_JEEENS4_5SM1004TMEM4LOAD26SM100_TMEM_LOAD_32dp32b16xENS4_13SM90_TMA_LOADENS1L_INS1M_ILi1ELi4ELi3EEENS1O_ILi16EEENSO_INS5_IJS1Q_SU_EEENS5_IJSU_SD_EEEEEEENS4_39AutoVectorizingCopyWithAssumedAlignmentILi128EEENS4_14SM90_TMA_STOREES30_S32_S32_EEEvvEEEEvNT_6ParamsE)
        /*0038*/ 	.word	0x00000000


	//----- nvinfo : EIATTR_MIN_STACK_SIZE
	.align		4
.L_27:
        /*003c*/ 	.byte	0x04, 0x12
        /*003e*/ 	.short	(.L_29 - .L_28)
	.align		4
.L_28:
        /*0040*/ 	.word	index@(_ZN7cutlass13device_kernelINS_4gemm6kernel13GemmUniversalIN4cute5tupleIJiiiiEEENS1_10collective13CollectiveMmaINS1_46MainloopSm100TmaUmmaWarpSpecializedBlockScaledILi8ELi2ELi2ENS5_IJNS4_1CILi4EEENSA_ILi2EEENSA_ILi1EEEEEEEENS5_IJNSA_ILi128EEENSA_ILi64EEENSA_ILi256EEEEEENS5_IJNS_12float_e2m1_tENS_13float_ue8m0_tEEEENS5_IJNS5_IJlSD_lEEENS4_6LayoutINS5_IJNS5_IJNS5_IJNSA_ILi32EEESB_EEEiEEESR_NS5_IJSD_iEEEEEENS5_IJNS5_IJNS5_IJNSA_ILi16EEESB_EEEiEEENS5_IJNS5_IJNSA_ILi0EEESD_EEENSA_ILi512EEEEEENS5_IJSX_iEEEEEEEEEEESM_S14_NS4_8TiledMMAINS4_8MMA_AtomIJNS4_17SM100_MMA_MXF4_SSISK_SK_fSL_Li128ELi64ELi32ELNS4_4UMMA5MajorE0ELS19_0ELNS18_7ScaleInE0ELS1A_0EEEEEENSO_INS5_IJSD_SD_SD_EEENS5_IJSX_SX_SX_EEEEENS5_IJNS4_10UnderscoreES1G_S1G_EEEEENS5_IJNS4_23SM90_TMA_LOAD_MULTICASTES1J_EEENS5_IJNS4_14ComposedLayoutINS4_7SwizzleILi3ELi4ELi3EEENS4_18smem_ptr_flag_bitsILi4EEENSO_INS5_IJNSA_ILi8EEESI_EEENS5_IJSI_SD_EEEEEEENSO_INS5_IJNS5_IJNS5_IJSQ_SD_EEENS5_IJSP_SC_EEEEEESD_NS5_IJSC_SC_EEEEEENS5_IJNS5_IJNS5_IJSV_SZ_EEESY_EEESX_NS5_IJSC_SZ_EEEEEEEEEEEvNS4_8identityES1K_S25_vS26_EENS_8epilogue10collective18CollectiveEpilogueINS28_23Sm100TmaWarpSpecializedILi3ELi2ELi16ELb1ELb0EEEJNS5_IJSH_SH_SI_EEENS5_IJNSO_ISH_SD_EENSO_INS5_IJSU_SC_EEENS5_IJSD_SP_EEEEEEEENS_10bfloat16_tESN_S2J_SN_NS28_6fusion15FusionCallbacksIS2C_NS2K_17LinearCombinationIS2J_fS2J_fLNS_15FloatRoundStyleE2EEES2D_S2I_JEEENS4_5SM1004TMEM4LOAD26SM100_TMEM_LOAD_32dp32b16xENS4_13SM90_TMA_LOADENS1L_INS1M_ILi1ELi4ELi3EEENS1O_ILi16EEENSO_INS5_IJS1Q_SU_EEENS5_IJSU_SD_EEEEEEENS4_39AutoVectorizingCopyWithAssumedAlignmentILi128EEENS4_14SM90_TMA_STOREES30_S32_S32_EEEvvEEEEvNT_6ParamsE)
        /*0044*/ 	.word	0x00000000
.L_29:


//--------------------- .nv.compat                --------------------------
	.section	.nv.compat,"",@"SHT_CUDA_COMPAT_INFO"
	.align	4
        /*0000*/ 	.byte	0x02, 0x09, 0x01, 0x00, 0x02, 0x02, 0x02, 0x00, 0x02, 0x05, 0x05, 0x00, 0x03, 0x07, 0x01, 0x01
        /*0010*/ 	.byte	0x02, 0x03, 0x01, 0x00, 0x02, 0x06, 0x01, 0x00, 0x04, 0x0b, 0x08, 0x00, 0x09, 0x00, 0x00, 0x00
        /*0020*/ 	.byte	0x00, 0x00, 0x00, 0x00


//--------------------- .nv.info._ZN7cutlass13device_kernelINS_4gemm6kernel13GemmUniversalIN4cute5tupleIJiiiiEEENS1_10collective13CollectiveMmaINS1_46MainloopSm100TmaUmmaWarpSpecializedBlockScaledILi8ELi2ELi2ENS5_IJNS4_1CILi4EEENSA_ILi2EEENSA_ILi1EEEEEEEENS5_IJNSA_ILi128EEENSA_ILi64EEENSA_ILi256EEEEEENS5_IJNS_12float_e2m1_tENS_13float_ue8m0_tEEEENS5_IJNS5_IJlSD_lEEENS4_6LayoutINS5_IJNS5_IJNS5_IJNSA_ILi32EEESB_EEEiEEESR_NS5_IJSD_iEEEEEENS5_IJNS5_IJNS5_IJNSA_ILi16EEESB_EEEiEEENS5_IJNS5_IJNSA_ILi0EEESD_EEENSA_ILi512EEEEEENS5_IJSX_iEEEEEEEEEEESM_S14_NS4_8TiledMMAINS4_8MMA_AtomIJNS4_17SM100_MMA_MXF4_SSISK_SK_fSL_Li128ELi64ELi32ELNS4_4UMMA5MajorE0ELS19_0ELNS18_7ScaleInE0ELS1A_0EEEEEENSO_INS5_IJSD_SD_SD_EEENS5_IJSX_SX_SX_EEEEENS5_IJNS4_10UnderscoreES1G_S1G_EEEEENS5_IJNS4_23SM90_TMA_LOAD_MULTICASTES1J_EEENS5_IJNS4_14ComposedLayoutINS4_7SwizzleILi3ELi4ELi3EEENS4_18smem_ptr_flag_bitsILi4EEENSO_INS5_IJNSA_ILi8EEESI_EEENS5_IJSI_SD_EEEEEEENSO_INS5_IJNS5_IJNS5_IJSQ_SD_EEENS5_IJSP_SC_EEEEEESD_NS5_IJSC_SC_EEEEEENS5_IJNS5_IJNS5_IJSV_SZ_EEESY_EEESX_NS5_IJSC_SZ_EEEEEEEEEEEvNS4_8identityES1K_S25_vS26_EENS_8epilogue10collective18CollectiveEpilogueINS28_23Sm100TmaWarpSpecializedILi3ELi2ELi16ELb1ELb0EEEJNS5_IJSH_SH_SI_EEENS5_IJNSO_ISH_SD_EENSO_INS5_IJSU_SC_EEENS5_IJSD_SP_EEEEEEEENS_10bfloat16_tESN_S2J_SN_NS28_6fusion15FusionCallbacksIS2C_NS2K_17LinearCombinationIS2J_fS2J_fLNS_15FloatRoundStyleE2EEES2D_S2I_JEEENS4_5SM1004TMEM4LOAD26SM100_TMEM_LOAD_32dp32b16xENS4_13SM90_TMA_LOADENS1L_INS1M_ILi1ELi4ELi3EEENS1O_ILi16EEENSO_INS5_IJS1Q_SU_EEENS5_IJSU_SD_EEEEEEENS4_39AutoVectorizingCopyWithAssumedAlignmentILi128EEENS4_14SM90_TMA_STOREES30_S32_S32_EEEvvEEEEvNT_6ParamsE --------------------------
	.section	.nv.info._ZN7cutlass13device_kernelINS_4gemm6kernel13GemmUniversalIN4cute5tupleIJiiiiEEENS1_10collective13CollectiveMmaINS1_46MainloopSm100TmaUmmaWarpSpecializedBlockScaledILi8ELi2ELi2ENS5_IJNS4_1CILi4EEENSA_ILi2EEENSA_ILi1EEEEEEEENS5_IJNSA_ILi128EEENSA_ILi64EEENSA_ILi256EEEEEENS5_IJNS_12float_e2m1_tENS_13float_ue8m0_tEEEENS5_IJNS5_IJlSD_lEEENS4_6LayoutINS5_IJNS5_IJNS5_IJNSA_ILi32EEESB_EEEiEEESR_NS5_IJSD_iEEEEEENS5_IJNS5_IJNS5_IJNSA_ILi16EEESB_EEEiEEENS5_IJNS5_IJNSA_ILi0EEESD_EEENSA_ILi512EEEEEENS5_IJSX_iEEEEEEEEEEESM_S14_NS4_8TiledMMAINS4_8MMA_AtomIJNS4_17SM100_MMA_MXF4_SSISK_SK_fSL_Li128ELi64ELi32ELNS4_4UMMA5MajorE0ELS19_0ELNS18_7ScaleInE0ELS1A_0EEEEEENSO_INS5_IJSD_SD_SD_EEENS5_IJSX_SX_SX_EEEEENS5_IJNS4_10UnderscoreES1G_S1G_EEEEENS5_IJNS4_23SM90_TMA_LOAD_MULTICASTES1J_EEENS5_IJNS4_14ComposedLayoutINS4_7SwizzleILi3ELi4ELi3EEENS4_18smem_ptr_flag_bitsILi4EEENSO_INS5_IJNSA_ILi8EEESI_EEENS5_IJSI_SD_EEEEEEENSO_INS5_IJNS5_IJNS5_IJSQ_SD_EEENS5_IJSP_SC_EEEEEESD_NS5_IJSC_SC_EEEEEENS5_IJNS5_IJNS5_IJSV_SZ_EEESY_EEESX_NS5_IJSC_SZ_EEEEEEEEEEEvNS4_8identityES1K_S25_vS26_EENS_8epilogue10collective18CollectiveEpilogueINS28_23Sm100TmaWarpSpecializedILi3ELi2ELi16ELb1ELb0EEEJNS5_IJSH_SH_SI_EEENS5_IJNSO_ISH_SD_EENSO_INS5_IJSU_SC_EEENS5_IJSD_SP_EEEEEEEENS_10bfloat16_tESN_S2J_SN_NS28_6fusion15FusionCallbacksIS2C_NS2K_17LinearCombinationIS2J_fS2J_fLNS_15FloatRoundStyleE2EEES2D_S2I_JEEENS4_5SM1004TMEM4LOAD26SM100_TMEM_LOAD_32dp32b16xENS4_13SM90_TMA_LOADENS1L_INS1M_ILi1ELi4ELi3EEENS1O_ILi16EEENSO_INS5_IJS1Q_SU_EEENS5_IJSU_SD_EEEEEEENS4_39AutoVectorizingCopyWithAssumedAlignmentILi128EEENS4_14SM90_TMA_STOREES30_S32_S32_EEEvvEEEEvNT_6ParamsE,"",@"SHT_CUDA_INFO"
	.sectionflags	@""
	.align	4


	//----- nvinfo : EIATTR_CUDA_API_VERSION
	.align		4
        /*0000*/ 	.byte	0x04, 0x37
        /*0002*/ 	.short	(.L_31 - .L_30)
.L_30:
        /*0004*/ 	.word	0x00000082


	//----- nvinfo : EIATTR_KPARAM_INFO
	.align		4
.L_31:
        /*0008*/ 	.byte	0x04, 0x17
        /*000a*/ 	.short	(.L_33 - .L_32)
.L_32:
        /*000c*/ 	.word	0x00000000
        /*0010*/ 	.short	0x0000
        /*0012*/ 	.short	0x0000
        /*0014*/ 	.byte	0x00, 0xf0, 0x01, 0x30


	//----- nvinfo : EIATTR_AT_ENTRY_FRAGMENTS
	.align		4
.L_33:
        /*0018*/ 	.byte	0x04, 0x4f
        /*001a*/ 	.short	(.L_35 - .L_34)


	//   ....[0]....
.L_34:
        /*001c*/ 	.word	0x00000006


	//----- nvinfo : EIATTR_RESERVED_SMEM_USED
	.align		4
.L_35:
        /*0020*/ 	.byte	0x01, 0x41
	.zero		2


	//----- nvinfo : EIATTR_SPARSE_MMA_MASK
	.align		4
        /*0024*/ 	.byte	0x03, 0x50
        /*0026*/ 	.short	0x0000


	//----- nvinfo : EIATTR_TCGEN05_1CTA_USED
	.align		4
        /*0028*/ 	.byte	0x01, 0x51
	.zero		2


	//----- nvinfo : EIATTR_MAXREG_COUNT
	.align		4
        /*002c*/ 	.byte	0x03, 0x1b
        /*002e*/ 	.short	0x00ff


	//----- nvinfo : EIATTR_NUM_BARRIERS
	.align		4
        /*0030*/ 	.byte	0x02, 0x4c
        /*0032*/ 	.byte	0x07
	.zero		1


	//----- nvinfo : EIATTR_EXTERNS
	.align		4
        /*0034*/ 	.byte	0x04, 0x0f
        /*0036*/ 	.short	(.L_37 - .L_36)


	//   ....[0]....
	.align		4
.L_36:
        /*0038*/ 	.word	index@(__assertfail)


	//----- nvinfo : EIATTR_MERCURY_ISA_VERSION
	.align		4
.L_37:
        /*003c*/ 	.byte	0x03, 0x5f
        /*003e*/ 	.short	0x0101


	//----- nvinfo : EIATTR_INT_WARP_WIDE_INSTR_OFFSETS
	.align		4
        /*0040*/ 	.byte	0x04, 0x31
        /*0042*/ 	.short	(.L_39 - .L_38)


	//   ....[0]....
.L_38:
        /*0044*/ 	.word	0x00004cb0


	//   ....[1]....
        /*0048*/ 	.word	0x00004ce0


	//   ....[2]....
        /*004c*/ 	.word	0x00004d00


	//   ....[3]....
        /*0050*/ 	.word	0x000058a0


	//   ....[4]....
        /*0054*/ 	.word	0x00005970


	//   ....[5]....
        /*0058*/ 	.word	0x000059e0


	//   ....[6]....
        /*005c*/ 	.word	0x00005b30


	//   ....[7]....
        /*0060*/ 	.word	0x00005c00


	//   ....[8]....
        /*0064*/ 	.word	0x00005c50


	//   ....[9]....
        /*0068*/ 	.word	0x00005d90


	//   ....[10]....
        /*006c*/ 	.word	0x00005e40


	//   ....[11]....
        /*0070*/ 	.word	0x00005ea0


	//   ....[12]....
        /*0074*/ 	.word	0x00005fd0


	//   ....[13]....
        /*0078*/ 	.word	0x000060e0


	//   ....[14]....
        /*007c*/ 	.word	0x00006110


	//----- nvinfo : EIATTR_COOP_GROUP_MASK_REGIDS
	.align		4
.L_39:
        /*0080*/ 	.byte	0x04, 0x29
        /*0082*/ 	.short	(.L_41 - .L_40)


	//   ....[0]....
.L_40:
        /*0084*/ 	.word	0xffffffff


	//   ....[1]....
        /*0088*/ 	.word	0xffffffff


	//   ....[2]....
        /*008c*/ 	.word	0xffffffff


	//   ....[3]....
        /*0090*/ 	.word	0xffffffff


	//   ....[4]....
        /*0094*/ 	.word	0xffffffff


	//   ....[5]....
        /*0098*/ 	.word	0xffffffff


	//   ....[6]....
        /*009c*/ 	.word	0xffffffff


	//   ....[7]....
        /*00a0*/ 	.word	0xffffffff


	//   ....[8]....
        /*00a4*/ 	.word	0xffffffff


	//   ....[9]....
        /*00a8*/ 	.word	0xffffffff


	//   ....[10]....
        /*00ac*/ 	.word	0xffffffff


	//   ....[11]....
        /*00b0*/ 	.word	0xffffffff


	//   ....[12]....
        /*00b4*/ 	.word	0xffffffff


	//   ....[13]....
        /*00b8*/ 	.word	0xffffffff


	//----- nvinfo : EIATTR_COOP_GROUP_INSTR_OFFSETS
	.align		4
.L_41:
        /*00bc*/ 	.byte	0x04, 0x28
        /*00be*/ 	.short	(.L_43 - .L_42)


	//   ....[0]....
.L_42:
        /*00c0*/ 	.word	0x00000080


	//   ....[1]....
        /*00c4*/ 	.word	0x00000550


	//   ....[2]....
        /*00c8*/ 	.word	0x000007b0


	//   ....[3]....
        /*00cc*/ 	.word	0x00000930


	//   ....[4]....
        /*00d0*/ 	.word	0x00000a30


	//   ....[5]....
        /*00d4*/ 	.word	0x00000ba0


	//   ....[6]....
        /*00d8*/ 	.word	0x00000d00


	//   ....[7]....
        /*00dc*/ 	.word	0x00000eb0


	//   ....[8]....
        /*00e0*/ 	.word	0x00002640


	//   ....[9]....
        /*00e4*/ 	.word	0x00003740


	//   ....[10]....
        /*00e8*/ 	.word	0x00003950


	//   ....[11]....
        /*00ec*/ 	.word	0x00003980


	//   ....[12]....
        /*00f0*/ 	.word	0x00004b90


	//   ....[13]....
        /*00f4*/ 	.word	0x00004dc0


	//----- nvinfo : EIATTR_VRC_CTA_INIT_COUNT
	.align		4
.L_43:
        /*00f8*/ 	.byte	0x02, 0x4a
        /*00fa*/ 	.byte	0x80
	.zero		1


	//----- nvinfo : EIATTR_SYSCALL_OFFSETS
	.align		4
        /*00fc*/ 	.byte	0x04, 0x46
        /*00fe*/ 	.short	(.L_45 - .L_44)


	//   ....[0]....
.L_44:
        /*0100*/ 	.word	0x00006e30


	//   ....[1]....
        /*0104*/ 	.word	0x00006f20


	//   ....[2]....
        /*0108*/ 	.word	0x00007940


	//   ....[3]....
        /*010c*/ 	.word	0x00007ab0


	//   ....[4]....
        /*0110*/ 	.word	0x00008890


	//   ....[5]....
        /*0114*/ 	.word	0x00008a00


	//   ....[6]....
        /*0118*/ 	.word	0x00009870


	//   ....[7]....
        /*011c*/ 	.word	0x000099e0


	//   ....[8]....
        /*0120*/ 	.word	0x0000a7f0


	//   ....[9]....
        /*0124*/ 	.word	0x0000a960


	//----- nvinfo : EIATTR_MBARRIER_INSTR_OFFSETS
	.align		4
.L_45:
        /*0128*/ 	.byte	0x04, 0x39
        /*012a*/ 	.short	(.L_47 - .L_46)


	//   ....[0]....
.L_46:
        /*012c*/ 	.word	0x00000690
        /*0130*/ 	.word	0x000000ff
        /*0134*/ 	.word	0x00000000
        /*0138*/ 	.short	0x0100
        /*013a*/ 	.byte	0x04
	.zero		1


	//   ....[1]....
        /*013c*/ 	.word	0x000006a0
        /*0140*/ 	.word	0x000000ff
        /*0144*/ 	.word	0x00000040
        /*0148*/ 	.short	0x0100
        /*014a*/ 	.byte	0x04
	.zero		1


	//   ....[2]....
        /*014c*/ 	.word	0x000006b0
        /*0150*/ 	.word	0x000000ff
        /*0154*/ 	.word	0x00000008
        /*0158*/ 	.short	0x0100
        /*015a*/ 	.byte	0x04
	.zero		1


	//   ....[3]....
        /*015c*/ 	.word	0x000006c0
        /*0160*/ 	.word	0x000000ff
        /*0164*/ 	.word	0x00000048
        /*0168*/ 	.short	0x0100
        /*016a*/ 	.byte	0x04
	.zero		1


	//   ....[4]....
        /*016c*/ 	.word	0x000006d0
        /*0170*/ 	.word	0x000000ff
        /*0174*/ 	.word	0x00000010
        /*0178*/ 	.short	0x0100
        /*017a*/ 	.byte	0x04
	.zero		1


	//   ....[5]....
        /*017c*/ 	.word	0x000006e0
        /*0180*/ 	.word	0x000000ff
        /*0184*/ 	.word	0x00000050
        /*0188*/ 	.short	0x0100
        /*018a*/ 	.byte	0x04
	.zero		1


	//   ....[6]....
        /*018c*/ 	.word	0x000006f0
        /*0190*/ 	.word	0x000000ff
        /*0194*/ 	.word	0x00000018
        /*0198*/ 	.short	0x0100
        /*019a*/ 	.byte	0x04
	.zero		1


	//   ....[7]....
        /*019c*/ 	.word	0x00000700
        /*01a0*/ 	.word	0x000000ff
        /*01a4*/ 	.word	0x00000058
        /*01a8*/ 	.short	0x0100
        /*01aa*/ 	.byte	0x04
	.zero		1


	//   ....[8]....
        /*01ac*/ 	.word	0x00000710
        /*01b0*/ 	.word	0x000000ff
        /*01b4*/ 	.word	0x00000020
        /*01b8*/ 	.short	0x0100
        /*01ba*/ 	.byte	0x04
	.zero		1


	//   ....[9]....
        /*01bc*/ 	.word	0x00000720
        /*01c0*/ 	.word	0x000000ff
        /*01c4*/ 	.word	0x00000060
        /*01c8*/ 	.short	0x0100
        /*01ca*/ 	.byte	0x04
	.zero		1


	//   ....[10]....
        /*01cc*/ 	.word	0x00000730
        /*01d0*/ 	.word	0x000000ff
        /*01d4*/ 	.word	0x00000028
        /*01d8*/ 	.short	0x0100
        /*01da*/ 	.byte	0x04
	.zero		1


	//   ....[11]....
        /*01dc*/ 	.word	0x00000740
        /*01e0*/ 	.word	0x000000ff
        /*01e4*/ 	.word	0x00000068
        /*01e8*/ 	.short	0x0100
        /*01ea*/ 	.byte	0x04
	.zero		1


	//   ....[12]....
        /*01ec*/ 	.word	0x00000750
        /*01f0*/ 	.word	0x000000ff
        /*01f4*/ 	.word	0x00000030
        /*01f8*/ 	.short	0x0100
        /*01fa*/ 	.byte	0x04
	.zero		1


	//   ....[13]....
        /*01fc*/ 	.word	0x00000760
        /*0200*/ 	.word	0x000000ff
        /*0204*/ 	.word	0x00000070
        /*0208*/ 	.short	0x0100
        /*020a*/ 	.byte	0x04
	.zero		1


	//   ....[14]....
        /*020c*/ 	.word	0x00000770
        /*0210*/ 	.word	0x000000ff
        /*0214*/ 	.word	0x00000038
        /*0218*/ 	.short	0x0100
        /*021a*/ 	.byte	0x04
	.zero		1


	//   ....[15]....
        /*021c*/ 	.word	0x00000780
        /*0220*/ 	.word	0x000000ff
        /*0224*/ 	.word	0x00000078
        /*0228*/ 	.short	0x0100
        /*022a*/ 	.byte	0x04
	.zero		1


	//   ....[16]....
        /*022c*/ 	.word	0x000008c0
        /*0230*/ 	.word	0x000000ff
        /*0234*/ 	.word	0x00000080
        /*0238*/ 	.short	0x0100
        /*023a*/ 	.byte	0x04
	.zero		1


	//   ....[17]....
        /*023c*/ 	.word	0x000008d0
        /*0240*/ 	.word	0x000000ff
        /*0244*/ 	.word	0x00000098
        /*0248*/ 	.short	0x0100
        /*024a*/ 	.byte	0x04
	.zero		1


	//   ....[18]....
        /*024c*/ 	.word	0x000008e0
        /*0250*/ 	.word	0x000000ff
        /*0254*/ 	.word	0x00000088
        /*0258*/ 	.short	0x0100
        /*025a*/ 	.byte	0x04
	.zero		1


	//   ....[19]....
        /*025c*/ 	.word	0x000008f0
        /*0260*/ 	.word	0x000000ff
        /*0264*/ 	.word	0x000000a0
        /*0268*/ 	.short	0x0100
        /*026a*/ 	.byte	0x04
	.zero		1


	//   ....[20]....
        /*026c*/ 	.word	0x00000900
        /*0270*/ 	.word	0x000000ff
        /*0274*/ 	.word	0x00000090
        /*0278*/ 	.short	0x0100
        /*027a*/ 	.byte	0x04
	.zero		1


	//   ....[21]....
        /*027c*/ 	.word	0x00000910
        /*0280*/ 	.word	0x000000ff
        /*0284*/ 	.word	0x000000a8
        /*0288*/ 	.short	0x0100
        /*028a*/ 	.byte	0x04
	.zero		1


	//   ....[22]....
        /*028c*/ 	.word	0x00000a00
        /*0290*/ 	.word	0x000000ff
        /*0294*/ 	.word	0x000000b0
        /*0298*/ 	.short	0x0100
        /*029a*/ 	.byte	0x06
	.zero		1


	//   ....[23]....
        /*029c*/ 	.word	0x00000a10
        /*02a0*/ 	.word	0x000000ff
        /*02a4*/ 	.word	0x000000b8
        /*02a8*/ 	.short	0x0100
        /*02aa*/ 	.byte	0x06
	.zero		1


	//   ....[24]....
        /*02ac*/ 	.word	0x00000b50
        /*02b0*/ 	.word	0x000000ff
        /*02b4*/ 	.word	0x000000c0
        /*02b8*/ 	.short	0x0100
        /*02ba*/ 	.byte	0x06
	.zero		1


	//   ....[25]....
        /*02bc*/ 	.word	0x00000b60
        /*02c0*/ 	.word	0x000000ff
        /*02c4*/ 	.word	0x000000d0
        /*02c8*/ 	.short	0x0100
        /*02ca*/ 	.byte	0x06
	.zero		1


	//   ....[26]....
        /*02cc*/ 	.word	0x00000b70
        /*02d0*/ 	.word	0x000000ff
        /*02d4*/ 	.word	0x000000c8
        /*02d8*/ 	.short	0x0100
        /*02da*/ 	.byte	0x06
	.zero		1


	//   ....[27]....
        /*02dc*/ 	.word	0x00000b80
        /*02e0*/ 	.word	0x000000ff
        /*02e4*/ 	.word	0x000000d8
        /*02e8*/ 	.short	0x0100
        /*02ea*/ 	.byte	0x06
	.zero		1


	//   ....[28]....
        /*02ec*/ 	.word	0x00000cb0
        /*02f0*/ 	.word	0x000000ff
        /*02f4*/ 	.word	0x000000e0
        /*02f8*/ 	.short	0x0100
        /*02fa*/ 	.byte	0x04
	.zero		1


	//   ....[29]....
        /*02fc*/ 	.word	0x00000cc0
        /*0300*/ 	.word	0x000000ff
        /*0304*/ 	.word	0x000000f0
        /*0308*/ 	.short	0x0100
        /*030a*/ 	.byte	0x04
	.zero		1


	//   ....[30]....
        /*030c*/ 	.word	0x00000cd0
        /*0310*/ 	.word	0x000000ff
        /*0314*/ 	.word	0x000000e8
        /*0318*/ 	.short	0x0100
        /*031a*/ 	.byte	0x04
	.zero		1


	//   ....[31]....
        /*031c*/ 	.word	0x00000ce0
        /*0320*/ 	.word	0x000000ff
        /*0324*/ 	.word	0x000000f8
        /*0328*/ 	.short	0x0100
        /*032a*/ 	.byte	0x04
	.zero		1


	//   ....[32]....
        /*032c*/ 	.word	0x00000dd0
        /*0330*/ 	.word	0x000000ff
        /*0334*/ 	.word	0x00000100
        /*0338*/ 	.short	0x0100
        /*033a*/ 	.byte	0x04
	.zero		1


	//   ....[33]....
        /*033c*/ 	.word	0x00000de0
        /*0340*/ 	.word	0x000000ff
        /*0344*/ 	.word	0x00000110
        /*0348*/ 	.short	0x0100
        /*034a*/ 	.byte	0x04
	.zero		1


	//   ....[34]....
        /*034c*/ 	.word	0x00000df0
        /*0350*/ 	.word	0x000000ff
        /*0354*/ 	.word	0x00000108
        /*0358*/ 	.short	0x0100
        /*035a*/ 	.byte	0x04
	.zero		1


	//   ....[35]....
        /*035c*/ 	.word	0x00000e00
        /*0360*/ 	.word	0x000000ff
        /*0364*/ 	.word	0x00000118
        /*0368*/ 	.short	0x0100
        /*036a*/ 	.byte	0x04
	.zero		1


	//   ....[36]....
        /*036c*/ 	.word	0x00001b80
        /*0370*/ 	.word	0x00000000
        /*0374*/ 	.word	0x00000110
        /*0378*/ 	.short	0x010a
        /*037a*/ 	.byte	0xff
	.zero		1


	//   ....[37]....
        /*037c*/ 	.word	0x00001bb0
        /*0380*/ 	.word	0x00000000
        /*0384*/ 	.word	0x00000100
        /*0388*/ 	.short	0x0101
        /*038a*/ 	.byte	0xff
	.zero		1


	//   ....[38]....
        /*038c*/ 	.word	0x00001c90
        /*0390*/ 	.word	0x000000ff
        /*0394*/ 	.word	0x00000040
        /*0398*/ 	.short	0x010a
        /*039a*/ 	.byte	0x04
	.zero		1


	//   ....[39]....
        /*039c*/ 	.word	0x00001d40
        /*03a0*/ 	.word	0x000000ff
        /*03a4*/ 	.word	0x00000040
        /*03a8*/ 	.short	0x010a
        /*03aa*/ 	.byte	0x21
	.zero		1


	//   ....[40]....
        /*03ac*/ 	.word	0x00001e80
        /*03b0*/ 	.word	0x000000ff
        /*03b4*/ 	.word	0x00000040
        /*03b8*/ 	.short	0x010a
        /*03ba*/ 	.byte	0x05
	.zero		1


	//   ....[41]....
        /*03bc*/ 	.word	0x00002180
        /*03c0*/ 	.word	0x000000ff
        /*03c4*/ 	.word	0x000000b8
        /*03c8*/ 	.short	0x0101
        /*03ca*/ 	.byte	0x06
	.zero		1


	//   ....[42]....
        /*03cc*/ 	.word	0x000021a0
        /*03d0*/ 	.word	0x000000ff
        /*03d4*/ 	.word	0x00000040
        /*03d8*/ 	.short	0x010a
        /*03da*/ 	.byte	0x04
	.zero		1


	//   ....[43]....
        /*03dc*/ 	.word	0x00002220
        /*03e0*/ 	.word	0x000000ff
        /*03e4*/ 	.word	0x00000040
        /*03e8*/ 	.short	0x010a
        /*03ea*/ 	.byte	0x21
	.zero		1


	//   ....[44]....
        /*03ec*/ 	.word	0x00002360
        /*03f0*/ 	.word	0x000000ff
        /*03f4*/ 	.word	0x00000040
        /*03f8*/ 	.short	0x010a
        /*03fa*/ 	.byte	0x04
	.zero		1


	//   ....[45]....
        /*03fc*/ 	.word	0x00002670
        /*0400*/ 	.word	0x00000003
        /*0404*/ 	.word	0x000000c0
        /*0408*/ 	.short	0x010a
        /*040a*/ 	.byte	0xff
	.zero		1


	//   ....[46]....
        /*040c*/ 	.word	0x000027c0
        /*0410*/ 	.word	0x00000000
        /*0414*/ 	.word	0x00000000
        /*0418*/ 	.short	0x0101
        /*041a*/ 	.byte	0xff
	.zero		1


	//   ....[47]....
        /*041c*/ 	.word	0x00002d80
        /*0420*/ 	.word	0x000000ff
        /*0424*/ 	.word	0x00000000
        /*0428*/ 	.short	0x010a
        /*042a*/ 	.byte	0x04
	.zero		1


	//   ....[48]....
        /*042c*/ 	.word	0x00002e10
        /*0430*/ 	.word	0x000000ff
        /*0434*/ 	.word	0x00000000
        /*0438*/ 	.short	0x010a
        /*043a*/ 	.byte	0x05
	.zero		1


	//   ....[49]....
        /*043c*/ 	.word	0x00002ea0
        /*0440*/ 	.word	0x000000ff
        /*0444*/ 	.word	0x00000000
        /*0448*/ 	.short	0x010a
        /*044a*/ 	.byte	0x05
	.zero		1


	//   ....[50]....
        /*044c*/ 	.word	0x00002f30
        /*0450*/ 	.word	0x000000ff
        /*0454*/ 	.word	0x00000000
        /*0458*/ 	.short	0x010a
        /*045a*/ 	.byte	0x05
	.zero		1


	//   ....[51]....
        /*045c*/ 	.word	0x00002fc0
        /*0460*/ 	.word	0x000000ff
        /*0464*/ 	.word	0x00000000
        /*0468*/ 	.short	0x010a
        /*046a*/ 	.byte	0x05
	.zero		1


	//   ....[52]....
        /*046c*/ 	.word	0x00003050
        /*0470*/ 	.word	0x000000ff
        /*0474*/ 	.word	0x00000000
        /*0478*/ 	.short	0x010a
        /*047a*/ 	.byte	0x05
	.zero		1


	//   ....[53]....
        /*047c*/ 	.word	0x000030e0
        /*0480*/ 	.word	0x000000ff
        /*0484*/ 	.word	0x00000000
        /*0488*/ 	.short	0x010a
        /*048a*/ 	.byte	0x05
	.zero		1


	//   ....[54]....
        /*048c*/ 	.word	0x00003180
        /*0490*/ 	.word	0x00000000
        /*0494*/ 	.word	0x00000000
        /*0498*/ 	.short	0x010a
        /*049a*/ 	.byte	0xff
	.zero		1


	//   ....[55]....
        /*049c*/ 	.word	0x000032a0
        /*04a0*/ 	.word	0x00000002
        /*04a4*/ 	.word	0x00000100
        /*04a8*/ 	.short	0x010a
        /*04aa*/ 	.byte	0xff
	.zero		1


	//   ....[56]....
        /*04ac*/ 	.word	0x00003310
        /*04b0*/ 	.word	0x00000002
        /*04b4*/ 	.word	0x00000000
        /*04b8*/ 	.short	0x0101
        /*04ba*/ 	.byte	0xff
	.zero		1


	//   ....[57]....
        /*04bc*/ 	.word	0x00003330
        /*04c0*/ 	.word	0x000000ff
        /*04c4*/ 	.word	0x000000d0
        /*04c8*/ 	.short	0x010a
        /*04ca*/ 	.byte	0x04
	.zero		1


	//   ....[58]....
        /*04cc*/ 	.word	0x00003450
        /*04d0*/ 	.word	0x00000002
        /*04d4*/ 	.word	0x000000c0
        /*04d8*/ 	.short	0x010a
        /*04da*/ 	.byte	0xff
	.zero		1


	//   ....[59]....
        /*04dc*/ 	.word	0x00003550
        /*04e0*/ 	.word	0x00000002
        /*04e4*/ 	.word	0x00000000
        /*04e8*/ 	.short	0x0101
        /*04ea*/ 	.byte	0xff
	.zero		1


	//   ....[60]....
        /*04ec*/ 	.word	0x000035e0
        /*04f0*/ 	.word	0x000000ff
        /*04f4*/ 	.word	0x000000d0
        /*04f8*/ 	.short	0x0106
        /*04fa*/ 	.byte	0x04
	.zero		1


	//   ....[61]....
        /*04fc*/ 	.word	0x00003600
        /*0500*/ 	.word	0x000000ff
        /*0504*/ 	.word	0x000000d0
        /*0508*/ 	.short	0x010a
        /*050a*/ 	.byte	0x04
	.zero		1


	//   ....[62]....
        /*050c*/ 	.word	0x00003690
        /*0510*/ 	.word	0x000000ff
        /*0514*/ 	.word	0x000000d0
        /*0518*/ 	.short	0x0106
        /*051a*/ 	.byte	0x07
	.zero		1


	//   ....[63]....
        /*051c*/ 	.word	0x000036d0
        /*0520*/ 	.word	0x00000000
        /*0524*/ 	.word	0x000000d0
        /*0528*/ 	.short	0x010a
        /*052a*/ 	.byte	0xff
	.zero		1


	//   ....[64]....
        /*052c*/ 	.word	0x00003d40
        /*0530*/ 	.word	0x00000002
        /*0534*/ 	.word	0x000000c0
        /*0538*/ 	.short	0x010a
        /*053a*/ 	.byte	0xff
	.zero		1


	//   ....[65]....
        /*053c*/ 	.word	0x00003e60
        /*0540*/ 	.word	0x00000000
        /*0544*/ 	.word	0x00000000
        /*0548*/ 	.short	0x0101
        /*054a*/ 	.byte	0xff
	.zero		1


	//   ....[66]....
        /*054c*/ 	.word	0x00004390
        /*0550*/ 	.word	0x000000ff
        /*0554*/ 	.word	0x00000000
        /*0558*/ 	.short	0x010a
        /*055a*/ 	.byte	0x04
	.zero		1


	//   ....[67]....
        /*055c*/ 	.word	0x000043e0
        /*0560*/ 	.word	0x000000ff
        /*0564*/ 	.word	0x000000f0
        /*0568*/ 	.short	0x010a
        /*056a*/ 	.byte	0x3b
	.zero		1


	//   ....[68]....
        /*056c*/ 	.word	0x00004620
        /*0570*/ 	.word	0x000000ff
        /*0574*/ 	.word	0x00000000
        /*0578*/ 	.short	0x010a
        /*057a*/ 	.byte	0x07
	.zero		1


	//   ....[69]....
        /*057c*/ 	.word	0x00004750
        /*0580*/ 	.word	0x000000ff
        /*0584*/ 	.word	0x00000000
        /*0588*/ 	.short	0x010a
        /*058a*/ 	.byte	0x04
	.zero		1


	//   ....[70]....
        /*058c*/ 	.word	0x00004ae0
        /*0590*/ 	.word	0x000000ff
        /*0594*/ 	.word	0x00000000
        /*0598*/ 	.short	0x010a
        /*059a*/ 	.byte	0x04
	.zero		1


	//   ....[71]....
        /*059c*/ 	.word	0x00004b70
        /*05a0*/ 	.word	0x000000ff
        /*05a4*/ 	.word	0x00000000
        /*05a8*/ 	.short	0x010a
        /*05aa*/ 	.byte	0x04
	.zero		1


	//   ....[72]....
        /*05ac*/ 	.word	0x00005000
        /*05b0*/ 	.word	0x0000000c
        /*05b4*/ 	.word	0x000000c0
        /*05b8*/ 	.short	0x010a
        /*05ba*/ 	.byte	0xff
	.zero		1


	//   ....[73]....
        /*05bc*/ 	.word	0x00005170
        /*05c0*/ 	.word	0x00000000
        /*05c4*/ 	.word	0x00000000
        /*05c8*/ 	.short	0x0101
        /*05ca*/ 	.byte	0xff
	.zero		1


	//   ....[74]....
        /*05cc*/ 	.word	0x000055f0
        /*05d0*/ 	.word	0x000000ff
        /*05d4*/ 	.word	0x000000b8
        /*05d8*/ 	.short	0x010a
        /*05da*/ 	.byte	0x1d
	.zero		1


	//   ....[75]....
        /*05dc*/ 	.word	0x000057b0
        /*05e0*/ 	.word	0x000000ff
        /*05e4*/ 	.word	0x00000098
        /*05e8*/ 	.short	0x010a
        /*05ea*/ 	.byte	0x04
	.zero		1


	//   ....[76]....
        /*05ec*/ 	.word	0x00005a00
        /*05f0*/ 	.word	0x000000ff
        /*05f4*/ 	.word	0x00000080
        /*05f8*/ 	.short	0x010b
        /*05fa*/ 	.byte	0x04
	.zero		1


	//   ....[77]....
        /*05fc*/ 	.word	0x00005a10
        /*0600*/ 	.word	0x000000ff
        /*0604*/ 	.word	0x00000000
        /*0608*/ 	.short	0x0101
        /*060a*/ 	.byte	0x06
	.zero		1


	//   ....[78]....
        /*060c*/ 	.word	0x00005a20
        /*0610*/ 	.word	0x000000ff
        /*0614*/ 	.word	0x00000098
        /*0618*/ 	.short	0x010a
        /*061a*/ 	.byte	0x07
	.zero		1


	//   ....[79]....
        /*061c*/ 	.word	0x00005c70
        /*0620*/ 	.word	0x000000ff
        /*0624*/ 	.word	0x00000080
        /*0628*/ 	.short	0x010b
        /*062a*/ 	.byte	0x07
	.zero		1


	//   ....[80]....
        /*062c*/ 	.word	0x00005c80
        /*0630*/ 	.word	0x000000ff
        /*0634*/ 	.word	0x00000000
        /*0638*/ 	.short	0x0101
        /*063a*/ 	.byte	0x04
	.zero		1


	//   ....[81]....
        /*063c*/ 	.word	0x00005c90
        /*0640*/ 	.word	0x000000ff
        /*0644*/ 	.word	0x00000098
        /*0648*/ 	.short	0x010a
        /*064a*/ 	.byte	0x05
	.zero		1


	//   ....[82]....
        /*064c*/ 	.word	0x00005ed0
        /*0650*/ 	.word	0x000000ff
        /*0654*/ 	.word	0x00000080
        /*0658*/ 	.short	0x010b
        /*065a*/ 	.byte	0x05
	.zero		1


	//   ....[83]....
        /*065c*/ 	.word	0x00005ee0
        /*0660*/ 	.word	0x000000ff
        /*0664*/ 	.word	0x00000000
        /*0668*/ 	.short	0x0101
        /*066a*/ 	.byte	0x06
	.zero		1


	//   ....[84]....
        /*066c*/ 	.word	0x00005ef0
        /*0670*/ 	.word	0x000000ff
        /*0674*/ 	.word	0x00000098
        /*0678*/ 	.short	0x010a
        /*067a*/ 	.byte	0x04
	.zero		1


	//   ....[85]....
        /*067c*/ 	.word	0x00006130
        /*0680*/ 	.word	0x000000ff
        /*0684*/ 	.word	0x00000080
        /*0688*/ 	.short	0x010b
        /*068a*/ 	.byte	0x04
	.zero		1


	//   ....[86]....
        /*068c*/ 	.word	0x00006170
        /*0690*/ 	.word	0x000000ff
        /*0694*/ 	.word	0x00000000
        /*0698*/ 	.short	0x0101
        /*069a*/ 	.byte	0x05
	.zero		1


	//   ....[87]....
        /*069c*/ 	.word	0x00006200
        /*06a0*/ 	.word	0x000000ff
        /*06a4*/ 	.word	0x00000000
        /*06a8*/ 	.short	0x010a
        /*06aa*/ 	.byte	0x04
	.zero		1


	//   ....[88]....
        /*06ac*/ 	.word	0x00006290
        /*06b0*/ 	.word	0x000000ff
        /*06b4*/ 	.word	0x00000000
        /*06b8*/ 	.short	0x010a
        /*06ba*/ 	.byte	0x05
	.zero		1


	//   ....[89]....
        /*06bc*/ 	.word	0x00006330
        /*06c0*/ 	.word	0x00000000
        /*06c4*/ 	.word	0x00000000
        /*06c8*/ 	.short	0x010a
        /*06ca*/ 	.byte	0xff
	.zero		1


	//   ....[90]....
        /*06cc*/ 	.word	0x000066a0
        /*06d0*/ 	.word	0x00000000
        /*06d4*/ 	.word	0x000000c0
        /*06d8*/ 	.short	0x010a
        /*06da*/ 	.byte	0xff
	.zero		1


	//   ....[91]....
        /*06dc*/ 	.word	0x00006770
        /*06e0*/ 	.word	0x00000000
        /*06e4*/ 	.word	0x00000000
        /*06e8*/ 	.short	0x0101
        /*06ea*/ 	.byte	0xff
	.zero		1


	//   ....[92]....
        /*06ec*/ 	.word	0x00007450
        /*06f0*/ 	.word	0x00000000
        /*06f4*/ 	.word	0x00000080
        /*06f8*/ 	.short	0x010a
        /*06fa*/ 	.byte	0xff
	.zero		1


	//   ....[93]....
        /*06fc*/ 	.word	0x000074c0
        /*0700*/ 	.word	0x00000068
        /*0704*/ 	.word	0x000000e0
        /*0708*/ 	.short	0x010a
        /*070a*/ 	.byte	0xff
	.zero		1


	//   ....[94]....
        /*070c*/ 	.word	0x000075b0
        /*0710*/ 	.word	0x00000000
        /*0714*/ 	.word	0x00000080
        /*0718*/ 	.short	0x010a
        /*071a*/ 	.byte	0xff
	.zero		1


	//   ....[95]....
        /*071c*/ 	.word	0x000076d0
        /*0720*/ 	.word	0x00000068
        /*0724*/ 	.word	0x000000e0
        /*0728*/ 	.short	0x010a
        /*072a*/ 	.byte	0xff
	.zero		1


	//   ....[96]....
        /*072c*/ 	.word	0x00008550
        /*0730*/ 	.word	0x00000000
        /*0734*/ 	.word	0x00000000
        /*0738*/ 	.short	0x0101
        /*073a*/ 	.byte	0xff
	.zero		1


	//   ....[97]....
        /*073c*/ 	.word	0x00008560
        /*0740*/ 	.word	0x00000014
        /*0744*/ 	.word	0x00000080
        /*0748*/ 	.short	0x010a
        /*074a*/ 	.byte	0xff
	.zero		1


	//   ....[98]....
        /*074c*/ 	.word	0x00008620
        /*0750*/ 	.word	0x00000014
        /*0754*/ 	.word	0x00000080
        /*0758*/ 	.short	0x010a
        /*075a*/ 	.byte	0xff
	.zero		1


	//   ....[99]....
        /*075c*/ 	.word	0x00009500
        /*0760*/ 	.word	0x0000002e
        /*0764*/ 	.word	0x00000000
        /*0768*/ 	.short	0x0101
        /*076a*/ 	.byte	0xff
	.zero		1


	//   ....[100]....
        /*076c*/ 	.word	0x00009540
        /*0770*/ 	.word	0x00000015
        /*0774*/ 	.word	0x00000080
        /*0778*/ 	.short	0x010a
        /*077a*/ 	.byte	0xff
	.zero		1


	//   ....[101]....
        /*077c*/ 	.word	0x00009610
        /*0780*/ 	.word	0x00000015
        /*0784*/ 	.word	0x00000080
        /*0788*/ 	.short	0x010a
        /*078a*/ 	.byte	0xff
	.zero		1


	//   ....[102]....
        /*078c*/ 	.word	0x0000a500
        /*0790*/ 	.word	0x0000002e
        /*0794*/ 	.word	0x00000000
        /*0798*/ 	.short	0x0101
        /*079a*/ 	.byte	0xff
	.zero		1


	//   ....[103]....
        /*079c*/ 	.word	0x0000a520
        /*07a0*/ 	.word	0x00000002
        /*07a4*/ 	.word	0x00000080
        /*07a8*/ 	.short	0x010a
        /*07aa*/ 	.byte	0xff
	.zero		1


	//   ....[104]....
        /*07ac*/ 	.word	0x0000a5d0
        /*07b0*/ 	.word	0x00000002
        /*07b4*/ 	.word	0x00000080
        /*07b8*/ 	.short	0x010a
        /*07ba*/ 	.byte	0xff
	.zero		1


	//   ....[105]....
        /*07bc*/ 	.word	0x0000ae70
        /*07c0*/ 	.word	0x000000ff
        /*07c4*/ 	.word	0x00000000
        /*07c8*/ 	.short	0x0101
        /*07ca*/ 	.byte	0x04
	.zero		1


	//   ....[106]....
        /*07cc*/ 	.word	0x0000b4d0
        /*07d0*/ 	.word	0x00000000
        /*07d4*/ 	.word	0x00000000
        /*07d8*/ 	.short	0x0101
        /*07da*/ 	.byte	0xff
	.zero		1


	//   ....[107]....
        /*07dc*/ 	.word	0x0000b780
        /*07e0*/ 	.word	0x000000ff
        /*07e4*/ 	.word	0x00000000
        /*07e8*/ 	.short	0x0101
        /*07ea*/ 	.byte	0x04
	.zero		1


	//   ....[108]....
        /*07ec*/ 	.word	0x0000b7a0
        /*07f0*/ 	.word	0x00000000
        /*07f4*/ 	.word	0x00000110
        /*07f8*/ 	.short	0x010a
        /*07fa*/ 	.byte	0xff
	.zero		1


	//   ....[109]....
        /*07fc*/ 	.word	0x0000b800
        /*0800*/ 	.word	0x00000000
        /*0804*/ 	.word	0x00000040
        /*0808*/ 	.short	0x010a
        /*080a*/ 	.byte	0xff
	.zero		1


	//   ....[110]....
        /*080c*/ 	.word	0x0000b860
        /*0810*/ 	.word	0x00000000
        /*0814*/ 	.word	0x00000040
        /*0818*/ 	.short	0x010a
        /*081a*/ 	.byte	0xff
	.zero		1


	//   ....[111]....
        /*081c*/ 	.word	0x0000b8b0
        /*0820*/ 	.word	0x00000003
        /*0824*/ 	.word	0x000000c0
        /*0828*/ 	.short	0x010a
        /*082a*/ 	.byte	0xff
	.zero		1


	//   ....[112]....
        /*082c*/ 	.word	0x0000b910
        /*0830*/ 	.word	0x00000000
        /*0834*/ 	.word	0x00000000
        /*0838*/ 	.short	0x010a
        /*083a*/ 	.byte	0xff
	.zero		1


	//   ....[113]....
        /*083c*/ 	.word	0x0000b970
        /*0840*/ 	.word	0x00000000
        /*0844*/ 	.word	0x00000000
        /*0848*/ 	.short	0x010a
        /*084a*/ 	.byte	0xff
	.zero		1


	//   ....[114]....
        /*084c*/ 	.word	0x0000b9d0
        /*0850*/ 	.word	0x00000000
        /*0854*/ 	.word	0x00000000
        /*0858*/ 	.short	0x010a
        /*085a*/ 	.byte	0xff
	.zero		1


	//   ....[115]....
        /*085c*/ 	.word	0x0000ba30
        /*0860*/ 	.word	0x00000000
        /*0864*/ 	.word	0x00000000
        /*0868*/ 	.short	0x010a
        /*086a*/ 	.byte	0xff
	.zero		1


	//   ....[116]....
        /*086c*/ 	.word	0x0000ba90
        /*0870*/ 	.word	0x00000000
        /*0874*/ 	.word	0x00000000
        /*0878*/ 	.short	0x010a
        /*087a*/ 	.byte	0xff
	.zero		1


	//   ....[117]....
        /*087c*/ 	.word	0x0000baf0
        /*0880*/ 	.word	0x00000000
        /*0884*/ 	.word	0x00000000
        /*0888*/ 	.short	0x010a
        /*088a*/ 	.byte	0xff
	.zero		1


	//   ....[118]....
        /*088c*/ 	.word	0x0000bb50
        /*0890*/ 	.word	0x00000000
        /*0894*/ 	.word	0x00000000
        /*0898*/ 	.short	0x010a
        /*089a*/ 	.byte	0xff
	.zero		1


	//   ....[119]....
        /*089c*/ 	.word	0x0000bba0
        /*08a0*/ 	.word	0x00000002
        /*08a4*/ 	.word	0x00000100
        /*08a8*/ 	.short	0x010a
        /*08aa*/ 	.byte	0xff
	.zero		1


	//   ....[120]....
        /*08ac*/ 	.word	0x0000bc00
        /*08b0*/ 	.word	0x00000002
        /*08b4*/ 	.word	0x000000d0
        /*08b8*/ 	.short	0x010a
        /*08ba*/ 	.byte	0xff
	.zero		1


	//   ....[121]....
        /*08bc*/ 	.word	0x0000bc50
        /*08c0*/ 	.word	0x00000002
        /*08c4*/ 	.word	0x000000c0
        /*08c8*/ 	.short	0x010a
        /*08ca*/ 	.byte	0xff
	.zero		1


	//   ....[122]....
        /*08cc*/ 	.word	0x0000bcb0
        /*08d0*/ 	.word	0x00000000
        /*08d4*/ 	.word	0x000000d0
        /*08d8*/ 	.short	0x010a
        /*08da*/ 	.byte	0xff
	.zero		1


	//   ....[123]....
        /*08dc*/ 	.word	0x0000bd00
        /*08e0*/ 	.word	0x00000002
        /*08e4*/ 	.word	0x000000c0
        /*08e8*/ 	.short	0x010a
        /*08ea*/ 	.byte	0xff
	.zero		1


	//   ....[124]....
        /*08ec*/ 	.word	0x0000bd60
        /*08f0*/ 	.word	0x00000000
        /*08f4*/ 	.word	0x000000f0
        /*08f8*/ 	.short	0x010a
        /*08fa*/ 	.byte	0xff
	.zero		1


	//   ....[125]....
        /*08fc*/ 	.word	0x0000bdc0
        /*0900*/ 	.word	0x00000000
        /*0904*/ 	.word	0x00000000
        /*0908*/ 	.short	0x010a
        /*090a*/ 	.byte	0xff
	.zero		1


	//   ....[126]....
        /*090c*/ 	.word	0x0000be20
        /*0910*/ 	.word	0x00000000
        /*0914*/ 	.word	0x00000000
        /*0918*/ 	.short	0x010a
        /*091a*/ 	.byte	0xff
	.zero		1


	//   ....[127]....
        /*091c*/ 	.word	0x0000be80
        /*0920*/ 	.word	0x00000000
        /*0924*/ 	.word	0x00000000
        /*0928*/ 	.short	0x010a
        /*092a*/ 	.byte	0xff
	.zero		1


	//   ....[128]....
        /*092c*/ 	.word	0x0000bed0
        /*0930*/ 	.word	0x0000000c
        /*0934*/ 	.word	0x000000c0
        /*0938*/ 	.short	0x010a
        /*093a*/ 	.byte	0xff
	.zero		1


	//   ....[129]....
        /*093c*/ 	.word	0x0000bf30
        /*0940*/ 	.word	0x00000000
        /*0944*/ 	.word	0x000000b8
        /*0948*/ 	.short	0x010a
        /*094a*/ 	.byte	0xff
	.zero		1


	//   ....[130]....
        /*094c*/ 	.word	0x0000bf90
        /*0950*/ 	.word	0x00000000
        /*0954*/ 	.word	0x00000098
        /*0958*/ 	.short	0x010a
        /*095a*/ 	.byte	0xff
	.zero		1


	//   ....[131]....
        /*095c*/ 	.word	0x0000bff0
        /*0960*/ 	.word	0x00000000
        /*0964*/ 	.word	0x00000098
        /*0968*/ 	.short	0x010a
        /*096a*/ 	.byte	0xff
	.zero		1


	//   ....[132]....
        /*096c*/ 	.word	0x0000c050
        /*0970*/ 	.word	0x00000000
        /*0974*/ 	.word	0x00000098
        /*0978*/ 	.short	0x010a
        /*097a*/ 	.byte	0xff
	.zero		1


	//   ....[133]....
        /*097c*/ 	.word	0x0000c0b0
        /*0980*/ 	.word	0x00000000
        /*0984*/ 	.word	0x00000098
        /*0988*/ 	.short	0x010a
        /*098a*/ 	.byte	0xff
	.zero		1


	//   ....[134]....
        /*098c*/ 	.word	0x0000c110
        /*0990*/ 	.word	0x00000000
        /*0994*/ 	.word	0x00000000
        /*0998*/ 	.short	0x010a
        /*099a*/ 	.byte	0xff
	.zero		1


	//   ....[135]....
        /*099c*/ 	.word	0x0000c170
        /*09a0*/ 	.word	0x00000000
        /*09a4*/ 	.word	0x00000000
        /*09a8*/ 	.short	0x010a
        /*09aa*/ 	.byte	0xff
	.zero		1


	//   ....[136]....
        /*09ac*/ 	.word	0x0000c1c0
        /*09b0*/ 	.word	0x00000000
        /*09b4*/ 	.word	0x000000c0
        /*09b8*/ 	.short	0x010a
        /*09ba*/ 	.byte	0xff
	.zero		1


	//   ....[137]....
        /*09bc*/ 	.word	0x0000c210
        /*09c0*/ 	.word	0x00000000
        /*09c4*/ 	.word	0x00000080
        /*09c8*/ 	.short	0x010a
        /*09ca*/ 	.byte	0xff
	.zero		1


	//   ....[138]....
        /*09cc*/ 	.word	0x0000c260
        /*09d0*/ 	.word	0x00000068
        /*09d4*/ 	.word	0x000000e0
        /*09d8*/ 	.short	0x010a
        /*09da*/ 	.byte	0xff
	.zero		1


	//   ....[139]....
        /*09dc*/ 	.word	0x0000c2b0
        /*09e0*/ 	.word	0x00000014
        /*09e4*/ 	.word	0x00000080
        /*09e8*/ 	.short	0x010a
        /*09ea*/ 	.byte	0xff
	.zero		1


	//   ....[140]....
        /*09ec*/ 	.word	0x0000c300
        /*09f0*/ 	.word	0x00000015
        /*09f4*/ 	.word	0x00000080
        /*09f8*/ 	.short	0x010a
        /*09fa*/ 	.byte	0xff
	.zero		1


	//   ....[141]....
        /*09fc*/ 	.word	0x0000c350
        /*0a00*/ 	.word	0x00000002
        /*0a04*/ 	.word	0x00000080
        /*0a08*/ 	.short	0x010a
        /*0a0a*/ 	.byte	0xff
	.zero		1


	//----- nvinfo : EIATTR_NUM_MBARRIERS
	.align		4
.L_47:
        /*0a0c*/ 	.byte	0x03, 0x38
        /*0a0e*/ 	.short	0x0024


	//----- nvinfo : EIATTR_EXIT_INSTR_OFFSETS
	.align		4
        /*0a10*/ 	.byte	0x04, 0x1c
        /*0a12*/ 	.short	(.L_49 - .L_48)


	//   ....[0]....
.L_48:
        /*0a14*/ 	.word	0x000031b0


	//   ....[1]....
        /*0a18*/ 	.word	0x000036a0


	//   ....[2]....
        /*0a1c*/ 	.word	0x00003700


	//   ....[3]....
        /*0a20*/ 	.word	0x00004dd0


	//   ....[4]....
        /*0a24*/ 	.word	0x00006360


	//   ....[5]....
        /*0a28*/ 	.word	0x000063a0


	//   ....[6]....
        /*0a2c*/ 	.word	0x0000b670


	//   ....[7]....
        /*0a30*/ 	.word	0x0000b6f0


	//   ....[8]....
        /*0a34*/ 	.word	0x0000b720


	//   ....[9]....
        /*0a38*/ 	.word	0x0000b790


	//----- nvinfo : EIATTR_MAX_THREADS
	.align		4
.L_49:
        /*0a3c*/ 	.byte	0x04, 0x05
        /*0a3e*/ 	.short	(.L_51 - .L_50)
.L_50:
        /*0a40*/ 	.word	0x00000100
        /*0a44*/ 	.word	0x00000001
        /*0a48*/ 	.word	0x00000001


	//----- nvinfo : EIATTR_CRS_STACK_SIZE
	.align		4
.L_51:
        /*0a4c*/ 	.byte	0x04, 0x1e
        /*0a4e*/ 	.short	(.L_53 - .L_52)
.L_52:
        /*0a50*/ 	.word	0x00000000


	//----- nvinfo : EIATTR_CBANK_PARAM_SIZE
	.align		4
.L_53:
        /*0a54*/ 	.byte	0x03, 0x19
        /*0a56*/ 	.short	0x0c00


	//----- nvinfo : EIATTR_PARAM_CBANK
	.align		4
        /*0a58*/ 	.byte	0x04, 0x0a
        /*0a5a*/ 	.short	(.L_55 - .L_54)
	.align		4
.L_54:
        /*0a5c*/ 	.word	index@(.nv.constant0._ZN7cutlass13device_kernelINS_4gemm6kernel13GemmUniversalIN4cute5tupleIJiiiiEEENS1_10collective13CollectiveMmaINS1_46MainloopSm100TmaUmmaWarpSpecializedBlockScaledILi8ELi2ELi2ENS5_IJNS4_1CILi4EEENSA_ILi2EEENSA_ILi1EEEEEEEENS5_IJNSA_ILi128EEENSA_ILi64EEENSA_ILi256EEEEEENS5_IJNS_12float_e2m1_tENS_13float_ue8m0_tEEEENS5_IJNS5_IJlSD_lEEENS4_6LayoutINS5_IJNS5_IJNS5_IJNSA_ILi32EEESB_EEEiEEESR_NS5_IJSD_iEEEEEENS5_IJNS5_IJNS5_IJNSA_ILi16EEESB_EEEiEEENS5_IJNS5_IJNSA_ILi0EEESD_EEENSA_ILi512EEEEEENS5_IJSX_iEEEEEEEEEEESM_S14_NS4_8TiledMMAINS4_8MMA_AtomIJNS4_17SM100_MMA_MXF4_SSISK_SK_fSL_Li128ELi64ELi32ELNS4_4UMMA5MajorE0ELS19_0ELNS18_7ScaleInE0ELS1A_0EEEEEENSO_INS5_IJSD_SD_SD_EEENS5_IJSX_SX_SX_EEEEENS5_IJNS4_10UnderscoreES1G_S1G_EEEEENS5_IJNS4_23SM90_TMA_LOAD_MULTICASTES1J_EEENS5_IJNS4_14ComposedLayoutINS4_7SwizzleILi3ELi4ELi3EEENS4_18smem_ptr_flag_bitsILi4EEENSO_INS5_IJNSA_ILi8EEESI_EEENS5_IJSI_SD_EEEEEEENSO_INS5_IJNS5_IJNS5_IJSQ_SD_EEENS5_IJSP_SC_EEEEEESD_NS5_IJSC_SC_EEEEEENS5_IJNS5_IJNS5_IJSV_SZ_EEESY_EEESX_NS5_IJSC_SZ_EEEEEEEEEEEvNS4_8identityES1K_S25_vS26_EENS_8epilogue10collective18CollectiveEpilogueINS28_23Sm100TmaWarpSpecializedILi3ELi2ELi16ELb1ELb0EEEJNS5_IJSH_SH_SI_EEENS5_IJNSO_ISH_SD_EENSO_INS5_IJSU_SC_EEENS5_IJSD_SP_EEEEEEEENS_10bfloat16_tESN_S2J_SN_NS28_6fusion15FusionCallbacksIS2C_NS2K_17LinearCombinationIS2J_fS2J_fLNS_15FloatRoundStyleE2EEES2D_S2I_JEEENS4_5SM1004TMEM4LOAD26SM100_TMEM_LOAD_32dp32b16xENS4_13SM90_TMA_LOADENS1L_INS1M_ILi1ELi4ELi3EEENS1O_ILi16EEENSO_INS5_IJS1Q_SU_EEENS5_IJSU_SD_EEEEEEENS4_39AutoVectorizingCopyWithAssumedAlignmentILi128EEENS4_14SM90_TMA_STOREES30_S32_S32_EEEvvEEEEvNT_6ParamsE)
        /*0a60*/ 	.short	0x0380
        /*0a62*/ 	.short	0x0c00


	//----- nvinfo : EIATTR_SW_WAR
	.align		4
.L_55:
        /*0a64*/ 	.byte	0x04, 0x36
        /*0a66*/ 	.short	(.L_57 - .L_56)
.L_56:
        /*0a68*/ 	.word	0x00000008
.L_57:


//--------------------- .nv.callgraph             --------------------------
	.section	.nv.callgraph,"",@"SHT_CUDA_CALLGRAPH"
	.align	4
	.sectionentsize	8
	.align		4
        /*0000*/ 	.word	0x00000000
	.align		4
        /*0004*/ 	.word	0xffffffff
	.align		4
        /*0008*/ 	.word	index@(_ZN7cutlass13device_kernelINS_4gemm6kernel13GemmUniversalIN4cute5tupleIJiiiiEEENS1_10collective13CollectiveMmaINS1_46MainloopSm100TmaUmmaWarpSpecializedBlockScaledILi8ELi2ELi2ENS5_IJNS4_1CILi4EEENSA_ILi2EEENSA_ILi1EEEEEEEENS5_IJNSA_ILi128EEENSA_ILi64EEENSA_ILi256EEEEEENS5_IJNS_12float_e2m1_tENS_13float_ue8m0_tEEEENS5_IJNS5_IJlSD_lEEENS4_6LayoutINS5_IJNS5_IJNS5_IJNSA_ILi32EEESB_EEEiEEESR_NS5_IJSD_iEEEEEENS5_IJNS5_IJNS5_IJNSA_ILi16EEESB_EEEiEEENS5_IJNS5_IJNSA_ILi0EEESD_EEENSA_ILi512EEEEEENS5_IJSX_iEEEEEEEEEEESM_S14_NS4_8TiledMMAINS4_8MMA_AtomIJNS4_17SM100_MMA_MXF4_SSISK_SK_fSL_Li128ELi64ELi32ELNS4_4UMMA5MajorE0ELS19_0ELNS18_7ScaleInE0ELS1A_0EEEEEENSO_INS5_IJSD_SD_SD_EEENS5_IJSX_SX_SX_EEEEENS5_IJNS4_10UnderscoreES1G_S1G_EEEEENS5_IJNS4_23SM90_TMA_LOAD_MULTICASTES1J_EEENS5_IJNS4_14ComposedLayoutINS4_7SwizzleILi3ELi4ELi3EEENS4_18smem_ptr_flag_bitsILi4EEENSO_INS5_IJNSA_ILi8EEESI_EEENS5_IJSI_SD_EEEEEEENSO_INS5_IJNS5_IJNS5_IJSQ_SD_EEENS5_IJSP_SC_EEEEEESD_NS5_IJSC_SC_EEEEEENS5_IJNS5_IJNS5_IJSV_SZ_EEESY_EEESX_NS5_IJSC_SZ_EEEEEEEEEEEvNS4_8identityES1K_S25_vS26_EENS_8epilogue10collective18CollectiveEpilogueINS28_23Sm100TmaWarpSpecializedILi3ELi2ELi16ELb1ELb0EEEJNS5_IJSH_SH_SI_EEENS5_IJNSO_ISH_SD_EENSO_INS5_IJSU_SC_EEENS5_IJSD_SP_EEEEEEEENS_10bfloat16_tESN_S2J_SN_NS28_6fusion15FusionCallbacksIS2C_NS2K_17LinearCombinationIS2J_fS2J_fLNS_15FloatRoundStyleE2EEES2D_S2I_JEEENS4_5SM1004TMEM4LOAD26SM100_TMEM_LOAD_32dp32b16xENS4_13SM90_TMA_LOADENS1L_INS1M_ILi1ELi4ELi3EEENS1O_ILi16EEENSO_INS5_IJS1Q_SU_EEENS5_IJSU_SD_EEEEEEENS4_39AutoVectorizingCopyWithAssumedAlignmentILi128EEENS4_14SM90_TMA_STOREES30_S32_S32_EEEvvEEEEvNT_6ParamsE)
	.align		4
        /*000c*/ 	.word	index@(__assertfail)
	.align		4
        /*0010*/ 	.word	0x00000000
	.align		4
        /*0014*/ 	.word	0xfffffffe
	.align		4
        /*0018*/ 	.word	0x00000000
	.align		4
        /*001c*/ 	.word	0xfffffffd
	.align		4
        /*0020*/ 	.word	0x00000000
	.align		4
        /*0024*/ 	.word	0xfffffffc


//--------------------- .nv.constant4             --------------------------
	.section	.nv.constant4,"a",@progbits
	.align	8
	.align		8
.nv.constant4:
        /*0000*/ 	.dword	__assertfail
	.align		8
        /*0008*/ 	.dword	__unnamed_1
	.align		8
        /*0010*/ 	.dword	__unnamed_2
	.align		8
        /*0018*/ 	.dword	_ZN40_INTERNAL_1d0c4add_4_k_cu_3bbafffa_225334cuda3std3__45__cpo5beginE
	.align		8
        /*0020*/ 	.dword	_ZN40_INTERNAL_1d0c4add_4_k_cu_3bbafffa_225334cuda3std3__45__cpo3endE
	.align		8
        /*0028*/ 	.dword	_ZN40_INTERNAL_1d0c4add_4_k_cu_3bbafffa_225334cuda3std3__45__cpo6cbeginE
	.align		8
        /*0030*/ 	.dword	_ZN40_INTERNAL_1d0c4add_4_k_cu_3bbafffa_225334cuda3std3__45__cpo4cendE
	.align		8
        /*0038*/ 	.dword	_ZN40_INTERNAL_1d0c4add_4_k_cu_3bbafffa_225334cuda3std3__442_GLOBAL__N__1d0c4add_4_k_cu_3bbafffa_225336ignoreE
	.align		8
        /*0040*/ 	.dword	_ZN40_INTERNAL_1d0c4add_4_k_cu_3bbafffa_225334cuda3std3__419piecewise_constructE
	.align		8
        /*0048*/ 	.dword	_ZN40_INTERNAL_1d0c4add_4_k_cu_3bbafffa_225334cuda3std3__48in_placeE
	.align		8
        /*0050*/ 	.dword	_ZN40_INTERNAL_1d0c4add_4_k_cu_3bbafffa_225334cuda3std6ranges3__45__cpo4swapE
	.align		8
        /*0058*/ 	.dword	_ZN40_INTERNAL_1d0c4add_4_k_cu_3bbafffa_225334cuda3std6ranges3__45__cpo9iter_moveE
	.align		8
        /*0060*/ 	.dword	_ZN40_INTERNAL_1d0c4add_4_k_cu_3bbafffa_225334cute7productE
	.align		8
        /*0068*/ 	.dword	_ZN40_INTERNAL_1d0c4add_4_k_cu_3bbafffa_225334cute1_E
	.align		8
        /*0070*/ 	.dword	$str$25
	.align		8
        /*0078*/ 	.dword	$str$26
	.align		8
        /*0080*/ 	.dword	$str$29
	.align		8
        /*0088*/ 	.dword	$str$30


//--------------------- .text._ZN7cutlass13device_kernelINS_4gemm6kernel13GemmUniversalIN4cute5tupleIJiiiiEEENS1_10collective13CollectiveMmaINS1_46MainloopSm100TmaUmmaWarpSpecializedBlockScaledILi8ELi2ELi2ENS5_IJNS4_1CILi4EEENSA_ILi2EEENSA_ILi1EEEEEEEENS5_IJNSA_ILi128EEENSA_ILi64EEENSA_ILi256EEEEEENS5_IJNS_12float_e2m1_tENS_13float_ue8m0_tEEEENS5_IJNS5_IJlSD_lEEENS4_6LayoutINS5_IJNS5_IJNS5_IJNSA_ILi32EEESB_EEEiEEESR_NS5_IJSD_iEEEEEENS5_IJNS5_IJNS5_IJNSA_ILi16EEESB_EEEiEEENS5_IJNS5_IJNSA_ILi0EEESD_EEENSA_ILi512EEEEEENS5_IJSX_iEEEEEEEEEEESM_S14_NS4_8TiledMMAINS4_8MMA_AtomIJNS4_17SM100_MMA_MXF4_SSISK_SK_fSL_Li128ELi64ELi32ELNS4_4UMMA5MajorE0ELS19_0ELNS18_7ScaleInE0ELS1A_0EEEEEENSO_INS5_IJSD_SD_SD_EEENS5_IJSX_SX_SX_EEEEENS5_IJNS4_10UnderscoreES1G_S1G_EEEEENS5_IJNS4_23SM90_TMA_LOAD_MULTICASTES1J_EEENS5_IJNS4_14ComposedLayoutINS4_7SwizzleILi3ELi4ELi3EEENS4_18smem_ptr_flag_bitsILi4EEENSO_INS5_IJNSA_ILi8EEESI_EEENS5_IJSI_SD_EEEEEEENSO_INS5_IJNS5_IJNS5_IJSQ_SD_EEENS5_IJSP_SC_EEEEEESD_NS5_IJSC_SC_EEEEEENS5_IJNS5_IJNS5_IJSV_SZ_EEESY_EEESX_NS5_IJSC_SZ_EEEEEEEEEEEvNS4_8identityES1K_S25_vS26_EENS_8epilogue10collective18CollectiveEpilogueINS28_23Sm100TmaWarpSpecializedILi3ELi2ELi16ELb1ELb0EEEJNS5_IJSH_SH_SI_EEENS5_IJNSO_ISH_SD_EENSO_INS5_IJSU_SC_EEENS5_IJSD_SP_EEEEEEEENS_10bfloat16_tESN_S2J_SN_NS28_6fusion15FusionCallbacksIS2C_NS2K_17LinearCombinationIS2J_fS2J_fLNS_15FloatRoundStyleE2EEES2D_S2I_JEEENS4_5SM1004TMEM4LOAD26SM100_TMEM_LOAD_32dp32b16xENS4_13SM90_TMA_LOADENS1L_INS1M_ILi1ELi4ELi3EEENS1O_ILi16EEENSO_INS5_IJS1Q_SU_EEENS5_IJSU_SD_EEEEEEENS4_39AutoVectorizingCopyWithAssumedAlignmentILi128EEENS4_14SM90_TMA_STOREES30_S32_S32_EEEvvEEEEvNT_6ParamsE --------------------------
	.section	.text._ZN7cutlass13device_kernelINS_4gemm6kernel13GemmUniversalIN4cute5tupleIJiiiiEEENS1_10collective13CollectiveMmaINS1_46MainloopSm100TmaUmmaWarpSpecializedBlockScaledILi8ELi2ELi2ENS5_IJNS4_1CILi4EEENSA_ILi2EEENSA_ILi1EEEEEEEENS5_IJNSA_ILi128EEENSA_ILi64EEENSA_ILi256EEEEEENS5_IJNS_12float_e2m1_tENS_13float_ue8m0_tEEEENS5_IJNS5_IJlSD_lEEENS4_6LayoutINS5_IJNS5_IJNS5_IJNSA_ILi32EEESB_EEEiEEESR_NS5_IJSD_iEEEEEENS5_IJNS5_IJNS5_IJNSA_ILi16EEESB_EEEiEEENS5_IJNS5_IJNSA_ILi0EEESD_EEENSA_ILi512EEEEEENS5_IJSX_iEEEEEEEEEEESM_S14_NS4_8TiledMMAINS4_8MMA_AtomIJNS4_17SM100_MMA_MXF4_SSISK_SK_fSL_Li128ELi64ELi32ELNS4_4UMMA5MajorE0ELS19_0ELNS18_7ScaleInE0ELS1A_0EEEEEENSO_INS5_IJSD_SD_SD_EEENS5_IJSX_SX_SX_EEEEENS5_IJNS4_10UnderscoreES1G_S1G_EEEEENS5_IJNS4_23SM90_TMA_LOAD_MULTICASTES1J_EEENS5_IJNS4_14ComposedLayoutINS4_7SwizzleILi3ELi4ELi3EEENS4_18smem_ptr_flag_bitsILi4EEENSO_INS5_IJNSA_ILi8EEESI_EEENS5_IJSI_SD_EEEEEEENSO_INS5_IJNS5_IJNS5_IJSQ_SD_EEENS5_IJSP_SC_EEEEEESD_NS5_IJSC_SC_EEEEEENS5_IJNS5_IJNS5_IJSV_SZ_EEESY_EEESX_NS5_IJSC_SZ_EEEEEEEEEEEvNS4_8identityES1K_S25_vS26_EENS_8epilogue10collective18CollectiveEpilogueINS28_23Sm100TmaWarpSpecializedILi3ELi2ELi16ELb1ELb0EEEJNS5_IJSH_SH_SI_EEENS5_IJNSO_ISH_SD_EENSO_INS5_IJSU_SC_EEENS5_IJSD_SP_EEEEEEEENS_10bfloat16_tESN_S2J_SN_NS28_6fusion15FusionCallbacksIS2C_NS2K_17LinearCombinationIS2J_fS2J_fLNS_15FloatRoundStyleE2EEES2D_S2I_JEEENS4_5SM1004TMEM4LOAD26SM100_TMEM_LOAD_32dp32b16xENS4_13SM90_TMA_LOADENS1L_INS1M_ILi1ELi4ELi3EEENS1O_ILi16EEENSO_INS5_IJS1Q_SU_EEENS5_IJSU_SD_EEEEEEENS4_39AutoVectorizingCopyWithAssumedAlignmentILi128EEENS4_14SM90_TMA_STOREES30_S32_S32_EEEvvEEEEvNT_6ParamsE,"ax",@progbits
	.align	128
.text._ZN7cutlass13device_kernelINS_4gemm6kernel13GemmUniversalIN4cute5tupleIJiiiiEEENS1_10collective13CollectiveMmaINS1_46MainloopSm100TmaUmmaWarpSpecializedBlockScaledILi8ELi2ELi2ENS5_IJNS4_1CILi4EEENSA_ILi2EEENSA_ILi1EEEEEEEENS5_IJNSA_ILi128EEENSA_ILi64EEENSA_ILi256EEEEEENS5_IJNS_12float_e2m1_tENS_13float_ue8m0_tEEEENS5_IJNS5_IJlSD_lEEENS4_6LayoutINS5_IJNS5_IJNS5_IJNSA_ILi32EEESB_EEEiEEESR_NS5_IJSD_iEEEEEENS5_IJNS5_IJNS5_IJNSA_ILi16EEESB_EEEiEEENS5_IJNS5_IJNSA_ILi0EEESD_EEENSA_ILi512EEEEEENS5_IJSX_iEEEEEEEEEEESM_S14_NS4_8TiledMMAINS4_8MMA_AtomIJNS4_17SM100_MMA_MXF4_SSISK_SK_fSL_Li128ELi64ELi32ELNS4_4UMMA5MajorE0ELS19_0ELNS18_7ScaleInE0ELS1A_0EEEEEENSO_INS5_IJSD_SD_SD_EEENS5_IJSX_SX_SX_EEEEENS5_IJNS4_10UnderscoreES1G_S1G_EEEEENS5_IJNS4_23SM90_TMA_LOAD_MULTICASTES1J_EEENS5_IJNS4_14ComposedLayoutINS4_7SwizzleILi3ELi4ELi3EEENS4_18smem_ptr_flag_bitsILi4EEENSO_INS5_IJNSA_ILi8EEESI_EEENS5_IJSI_SD_EEEEEEENSO_INS5_IJNS5_IJNS5_IJSQ_SD_EEENS5_IJSP_SC_EEEEEESD_NS5_IJSC_SC_EEEEEENS5_IJNS5_IJNS5_IJSV_SZ_EEESY_EEESX_NS5_IJSC_SZ_EEEEEEEEEEEvNS4_8identityES1K_S25_vS26_EENS_8epilogue10collective18CollectiveEpilogueINS28_23Sm100TmaWarpSpecializedILi3ELi2ELi16ELb1ELb0EEEJNS5_IJSH_SH_SI_EEENS5_IJNSO_ISH_SD_EENSO_INS5_IJSU_SC_EEENS5_IJSD_SP_EEEEEEEENS_10bfloat16_tESN_S2J_SN_NS28_6fusion15FusionCallbacksIS2C_NS2K_17LinearCombinationIS2J_fS2J_fLNS_15FloatRoundStyleE2EEES2D_S2I_JEEENS4_5SM1004TMEM4LOAD26SM100_TMEM_LOAD_32dp32b16xENS4_13SM90_TMA_LOADENS1L_INS1M_ILi1ELi4ELi3EEENS1O_ILi16EEENSO_INS5_IJS1Q_SU_EEENS5_IJSU_SD_EEEEEEENS4_39AutoVectorizingCopyWithAssumedAlignmentILi128EEENS4_14SM90_TMA_STOREES30_S32_S32_EEEvvEEEEvNT_6ParamsE:
        .type           _ZN7cutlass13device_kernelINS_4gemm6kernel13GemmUniversalIN4cute5tupleIJiiiiEEENS1_10collective13CollectiveMmaINS1_46MainloopSm100TmaUmmaWarpSpecializedBlockScaledILi8ELi2ELi2ENS5_IJNS4_1CILi4EEENSA_ILi2EEENSA_ILi1EEEEEEEENS5_IJNSA_ILi128EEENSA_ILi64EEENSA_ILi256EEEEEENS5_IJNS_12float_e2m1_tENS_13float_ue8m0_tEEEENS5_IJNS5_IJlSD_lEEENS4_6LayoutINS5_IJNS5_IJNS5_IJNSA_ILi32EEESB_EEEiEEESR_NS5_IJSD_iEEEEEENS5_IJNS5_IJNS5_IJNSA_ILi16EEESB_EEEiEEENS5_IJNS5_IJNSA_ILi0EEESD_EEENSA_ILi512EEEEEENS5_IJSX_iEEEEEEEEEEESM_S14_NS4_8TiledMMAINS4_8MMA_AtomIJNS4_17SM100_MMA_MXF4_SSISK_SK_fSL_Li128ELi64ELi32ELNS4_4UMMA5MajorE0ELS19_0ELNS18_7ScaleInE0ELS1A_0EEEEEENSO_INS5_IJSD_SD_SD_EEENS5_IJSX_SX_SX_EEEEENS5_IJNS4_10UnderscoreES1G_S1G_EEEEENS5_IJNS4_23SM90_TMA_LOAD_MULTICASTES1J_EEENS5_IJNS4_14ComposedLayoutINS4_7SwizzleILi3ELi4ELi3EEENS4_18smem_ptr_flag_bitsILi4EEENSO_INS5_IJNSA_ILi8EEESI_EEENS5_IJSI_SD_EEEEEEENSO_INS5_IJNS5_IJNS5_IJSQ_SD_EEENS5_IJSP_SC_EEEEEESD_NS5_IJSC_SC_EEEEEENS5_IJNS5_IJNS5_IJSV_SZ_EEESY_EEESX_NS5_IJSC_SZ_EEEEEEEEEEEvNS4_8identityES1K_S25_vS26_EENS_8epilogue10collective18CollectiveEpilogueINS28_23Sm100TmaWarpSpecializedILi3ELi2ELi16ELb1ELb0EEEJNS5_IJSH_SH_SI_EEENS5_IJNSO_ISH_SD_EENSO_INS5_IJSU_SC_EEENS5_IJSD_SP_EEEEEEEENS_10bfloat16_tESN_S2J_SN_NS28_6fusion15FusionCallbacksIS2C_NS2K_17LinearCombinationIS2J_fS2J_fLNS_15FloatRoundStyleE2EEES2D_S2I_JEEENS4_5SM1004TMEM4LOAD26SM100_TMEM_LOAD_32dp32b16xENS4_13SM90_TMA_LOADENS1L_INS1M_ILi1ELi4ELi3EEENS1O_ILi16EEENSO_INS5_IJS1Q_SU_EEENS5_IJSU_SD_EEEEEEENS4_39AutoVectorizingCopyWithAssumedAlignmentILi128EEENS4_14SM90_TMA_STOREES30_S32_S32_EEEvvEEEEvNT_6ParamsE,@function
        .size           _ZN7cutlass13device_kernelINS_4gemm6kernel13GemmUniversalIN4cute5tupleIJiiiiEEENS1_10collective13CollectiveMmaINS1_46MainloopSm100TmaUmmaWarpSpecializedBlockScaledILi8ELi2ELi2ENS5_IJNS4_1CILi4EEENSA_ILi2EEENSA_ILi1EEEEEEEENS5_IJNSA_ILi128EEENSA_ILi64EEENSA_ILi256EEEEEENS5_IJNS_12float_e2m1_tENS_13float_ue8m0_tEEEENS5_IJNS5_IJlSD_lEEENS4_6LayoutINS5_IJNS5_IJNS5_IJNSA_ILi32EEESB_EEEiEEESR_NS5_IJSD_iEEEEEENS5_IJNS5_IJNS5_IJNSA_ILi16EEESB_EEEiEEENS5_IJNS5_IJNSA_ILi0EEESD_EEENSA_ILi512EEEEEENS5_IJSX_iEEEEEEEEEEESM_S14_NS4_8TiledMMAINS4_8MMA_AtomIJNS4_17SM100_MMA_MXF4_SSISK_SK_fSL_Li128ELi64ELi32ELNS4_4UMMA5MajorE0ELS19_0ELNS18_7ScaleInE0ELS1A_0EEEEEENSO_INS5_IJSD_SD_SD_EEENS5_IJSX_SX_SX_EEEEENS5_IJNS4_10UnderscoreES1G_S1G_EEEEENS5_IJNS4_23SM90_TMA_LOAD_MULTICASTES1J_EEENS5_IJNS4_14ComposedLayoutINS4_7SwizzleILi3ELi4ELi3EEENS4_18smem_ptr_flag_bitsILi4EEENSO_INS5_IJNSA_ILi8EEESI_EEENS5_IJSI_SD_EEEEEEENSO_INS5_IJNS5_IJNS5_IJSQ_SD_EEENS5_IJSP_SC_EEEEEESD_NS5_IJSC_SC_EEEEEENS5_IJNS5_IJNS5_IJSV_SZ_EEESY_EEESX_NS5_IJSC_SZ_EEEEEEEEEEEvNS4_8identityES1K_S25_vS26_EENS_8epilogue10collective18CollectiveEpilogueINS28_23Sm100TmaWarpSpecializedILi3ELi2ELi16ELb1ELb0EEEJNS5_IJSH_SH_SI_EEENS5_IJNSO_ISH_SD_EENSO_INS5_IJSU_SC_EEENS5_IJSD_SP_EEEEEEEENS_10bfloat16_tESN_S2J_SN_NS28_6fusion15FusionCallbacksIS2C_NS2K_17LinearCombinationIS2J_fS2J_fLNS_15FloatRoundStyleE2EEES2D_S2I_JEEENS4_5SM1004TMEM4LOAD26SM100_TMEM_LOAD_32dp32b16xENS4_13SM90_TMA_LOADENS1L_INS1M_ILi1ELi4ELi3EEENS1O_ILi16EEENSO_INS5_IJS1Q_SU_EEENS5_IJSU_SD_EEEEEEENS4_39AutoVectorizingCopyWithAssumedAlignmentILi128EEENS4_14SM90_TMA_STOREES30_S32_S32_EEEvvEEEEvNT_6ParamsE,(.L_x_208 - _ZN7cutlass13device_kernelINS_4gemm6kernel13GemmUniversalIN4cute5tupleIJiiiiEEENS1_10collective13CollectiveMmaINS1_46MainloopSm100TmaUmmaWarpSpecializedBlockScaledILi8ELi2ELi2ENS5_IJNS4_1CILi4EEENSA_ILi2EEENSA_ILi1EEEEEEEENS5_IJNSA_ILi128EEENSA_ILi64EEENSA_ILi256EEEEEENS5_IJNS_12float_e2m1_tENS_13float_ue8m0_tEEEENS5_IJNS5_IJlSD_lEEENS4_6LayoutINS5_IJNS5_IJNS5_IJNSA_ILi32EEESB_EEEiEEESR_NS5_IJSD_iEEEEEENS5_IJNS5_IJNS5_IJNSA_ILi16EEESB_EEEiEEENS5_IJNS5_IJNSA_ILi0EEESD_EEENSA_ILi512EEEEEENS5_IJSX_iEEEEEEEEEEESM_S14_NS4_8TiledMMAINS4_8MMA_AtomIJNS4_17SM100_MMA_MXF4_SSISK_SK_fSL_Li128ELi64ELi32ELNS4_4UMMA5MajorE0ELS19_0ELNS18_7ScaleInE0ELS1A_0EEEEEENSO_INS5_IJSD_SD_SD_EEENS5_IJSX_SX_SX_EEEEENS5_IJNS4_10UnderscoreES1G_S1G_EEEEENS5_IJNS4_23SM90_TMA_LOAD_MULTICASTES1J_EEENS5_IJNS4_14ComposedLayoutINS4_7SwizzleILi3ELi4ELi3EEENS4_18smem_ptr_flag_bitsILi4EEENSO_INS5_IJNSA_ILi8EEESI_EEENS5_IJSI_SD_EEEEEEENSO_INS5_IJNS5_IJNS5_IJSQ_SD_EEENS5_IJSP_SC_EEEEEESD_NS5_IJSC_SC_EEEEEENS5_IJNS5_IJNS5_IJSV_SZ_EEESY_EEESX_NS5_IJSC_SZ_EEEEEEEEEEEvNS4_8identityES1K_S25_vS26_EENS_8epilogue10collective18CollectiveEpilogueINS28_23Sm100TmaWarpSpecializedILi3ELi2ELi16ELb1ELb0EEEJNS5_IJSH_SH_SI_EEENS5_IJNSO_ISH_SD_EENSO_INS5_IJSU_SC_EEENS5_IJSD_SP_EEEEEEEENS_10bfloat16_tESN_S2J_SN_NS28_6fusion15FusionCallbacksIS2C_NS2K_17LinearCombinationIS2J_fS2J_fLNS_15FloatRoundStyleE2EEES2D_S2I_JEEENS4_5SM1004TMEM4LOAD26SM100_TMEM_LOAD_32dp32b16xENS4_13SM90_TMA_LOADENS1L_INS1M_ILi1ELi4ELi3EEENS1O_ILi16EEENSO_INS5_IJS1Q_SU_EEENS5_IJSU_SD_EEEEEEENS4_39AutoVectorizingCopyWithAssumedAlignmentILi128EEENS4_14SM90_TMA_STOREES30_S32_S32_EEEvvEEEEvNT_6ParamsE)
        .other          _ZN7cutlass13device_kernelINS_4gemm6kernel13GemmUniversalIN4cute5tupleIJiiiiEEENS1_10collective13CollectiveMmaINS1_46MainloopSm100TmaUmmaWarpSpecializedBlockScaledILi8ELi2ELi2ENS5_IJNS4_1CILi4EEENSA_ILi2EEENSA_ILi1EEEEEEEENS5_IJNSA_ILi128EEENSA_ILi64EEENSA_ILi256EEEEEENS5_IJNS_12float_e2m1_tENS_13float_ue8m0_tEEEENS5_IJNS5_IJlSD_lEEENS4_6LayoutINS5_IJNS5_IJNS5_IJNSA_ILi32EEESB_EEEiEEESR_NS5_IJSD_iEEEEEENS5_IJNS5_IJNS5_IJNSA_ILi16EEESB_EEEiEEENS5_IJNS5_IJNSA_ILi0EEESD_EEENSA_ILi512EEEEEENS5_IJSX_iEEEEEEEEEEESM_S14_NS4_8TiledMMAINS4_8MMA_AtomIJNS4_17SM100_MMA_MXF4_SSISK_SK_fSL_Li128ELi64ELi32ELNS4_4UMMA5MajorE0ELS19_0ELNS18_7ScaleInE0ELS1A_0EEEEEENSO_INS5_IJSD_SD_SD_EEENS5_IJSX_SX_SX_EEEEENS5_IJNS4_10UnderscoreES1G_S1G_EEEEENS5_IJNS4_23SM90_TMA_LOAD_MULTICASTES1J_EEENS5_IJNS4_14ComposedLayoutINS4_7SwizzleILi3ELi4ELi3EEENS4_18smem_ptr_flag_bitsILi4EEENSO_INS5_IJNSA_ILi8EEESI_EEENS5_IJSI_SD_EEEEEEENSO_INS5_IJNS5_IJNS5_IJSQ_SD_EEENS5_IJSP_SC_EEEEEESD_NS5_IJSC_SC_EEEEEENS5_IJNS5_IJNS5_IJSV_SZ_EEESY_EEESX_NS5_IJSC_SZ_EEEEEEEEEEEvNS4_8identityES1K_S25_vS26_EENS_8epilogue10collective18CollectiveEpilogueINS28_23Sm100TmaWarpSpecializedILi3ELi2ELi16ELb1ELb0EEEJNS5_IJSH_SH_SI_EEENS5_IJNSO_ISH_SD_EENSO_INS5_IJSU_SC_EEENS5_IJSD_SP_EEEEEEEENS_10bfloat16_tESN_S2J_SN_NS28_6fusion15FusionCallbacksIS2C_NS2K_17LinearCombinationIS2J_fS2J_fLNS_15FloatRoundStyleE2EEES2D_S2I_JEEENS4_5SM1004TMEM4LOAD26SM100_TMEM_LOAD_32dp32b16xENS4_13SM90_TMA_LOADENS1L_INS1M_ILi1ELi4ELi3EEENS1O_ILi16EEENSO_INS5_IJS1Q_SU_EEENS5_IJSU_SD_EEEEEEENS4_39AutoVectorizingCopyWithAssumedAlignmentILi128EEENS4_14SM90_TMA_STOREES30_S32_S32_EEEvvEEEEvNT_6ParamsE,@"STO_CUDA_ENTRY STV_DEFAULT"
_ZN7cutlass13device_kernelINS_4gemm6kernel13GemmUniversalIN4cute5tupleIJiiiiEEENS1_10collective13CollectiveMmaINS1_46MainloopSm100TmaUmmaWarpSpecializedBlockScaledILi8ELi2ELi2ENS5_IJNS4_1CILi4EEENSA_ILi2EEENSA_ILi1EEEEEEEENS5_IJNSA_ILi128EEENSA_ILi64EEENSA_ILi256EEEEEENS5_IJNS_12float_e2m1_tENS_13float_ue8m0_tEEEENS5_IJNS5_IJlSD_lEEENS4_6LayoutINS5_IJNS5_IJNS5_IJNSA_ILi32EEESB_EEEiEEESR_NS5_IJSD_iEEEEEENS5_IJNS5_IJNS5_IJNSA_ILi16EEESB_EEEiEEENS5_IJNS5_IJNSA_ILi0EEESD_EEENSA_ILi512EEEEEENS5_IJSX_iEEEEEEEEEEESM_S14_NS4_8TiledMMAINS4_8MMA_AtomIJNS4_17SM100_MMA_MXF4_SSISK_SK_fSL_Li128ELi64ELi32ELNS4_4UMMA5MajorE0ELS19_0ELNS18_7ScaleInE0ELS1A_0EEEEEENSO_INS5_IJSD_SD_SD_EEENS5_IJSX_SX_SX_EEEEENS5_IJNS4_10UnderscoreES1G_S1G_EEEEENS5_IJNS4_23SM90_TMA_LOAD_MULTICASTES1J_EEENS5_IJNS4_14ComposedLayoutINS4_7SwizzleILi3ELi4ELi3EEENS4_18smem_ptr_flag_bitsILi4EEENSO_INS5_IJNSA_ILi8EEESI_EEENS5_IJSI_SD_EEEEEEENSO_INS5_IJNS5_IJNS5_IJSQ_SD_EEENS5_IJSP_SC_EEEEEESD_NS5_IJSC_SC_EEEEEENS5_IJNS5_IJNS5_IJSV_SZ_EEESY_EEESX_NS5_IJSC_SZ_EEEEEEEEEEEvNS4_8identityES1K_S25_vS26_EENS_8epilogue10collective18CollectiveEpilogueINS28_23Sm100TmaWarpSpecializedILi3ELi2ELi16ELb1ELb0EEEJNS5_IJSH_SH_SI_EEENS5_IJNSO_ISH_SD_EENSO_INS5_IJSU_SC_EEENS5_IJSD_SP_EEEEEEEENS_10bfloat16_tESN_S2J_SN_NS28_6fusion15FusionCallbacksIS2C_NS2K_17LinearCombinationIS2J_fS2J_fLNS_15FloatRoundStyleE2EEES2D_S2I_JEEENS4_5SM1004TMEM4LOAD26SM100_TMEM_LOAD_32dp32b16xENS4_13SM90_TMA_LOADENS1L_INS1M_ILi1ELi4ELi3EEENS1O_ILi16EEENSO_INS5_IJS1Q_SU_EEENS5_IJSU_SD_EEEEEEENS4_39AutoVectorizingCopyWithAssumedAlignmentILi128EEENS4_14SM90_TMA_STOREES30_S32_S32_EEEvvEEEEvNT_6ParamsE:
[----:B------:R-:W1:Y:S01]  /*0000*/  LDC R1, c[0x0][0x37c] ;  /* 0x0000df00ff017b82 */ /* 0x000e620000000800 */
[----:B------:R-:W2:Y:S01]  /*0010*/  S2R R81, SR_TID.X ;  /* 0x0000000000517919 */ /* 0x000ea20000002100 */
[----:B------:R-:W3:Y:S01]  /*0020*/  LDCU.64 UR12, c[0x0][0xc90] ;  /* 0x00019200ff0c77ac */ /* 0x000ee20008000a00 */
[----:B------:R-:W-:Y:S02]  /*0030*/  PRMT R85, RZ, 0x7610, R85 ;  /* 0x00007610ff557816 */ /* 0x000fe40000000055 */
[----:B------:R-:W-:Y:S01]  /*0040*/  ELECT P4, URZ, PT ;  /* 0x0000000000ff782f */ /* 0x000fe20003880000 */
[----:B---3--:R-:W-:-:S04]  /*0050*/  UISETP.NE.U32.AND UP0, UPT, UR12, URZ, UPT ;  /* 0x000000ff0c00728c */ /* 0x008fc8000bf05070 */
[----:B------:R-:W-:Y:S01]  /*0060*/  UISETP.NE.AND.EX UP0, UPT, UR13, URZ, UPT, UP0 ;  /* 0x000000ff0d00728c */ /* 0x000fe2000bf05300 */
[----:B--2---:R-:W-:-:S05]  /*0070*/  SHF.R.U32.HI R86, RZ, 0x5, R81 ;  /* 0x00000005ff567819 */ /* 0x004fca0000011651 */
[----:B------:R-:W2:Y:S02]  /*0080*/  SHFL.IDX PT, R0, R86, RZ, 0x1f ;  /* 0x00001fff56007589 */ /* 0x000ea400000e0000 */
[----:B--2---:R-:W-:Y:S01]  /*0090*/  R2UR UR24, R0 ;  /* 0x00000000001872ca */ /* 0x004fe200000e0000 */
[----:B-1----:R-:W-:-:S14]  /*00a0*/  BRA.U UP0, `(.L_x_0) ;  /* 0x0000000100307547 */ /* 0x002fdc000b800000 */
[----:B------:R-:W1:Y:S02]  /*00b0*/  LDCU.64 UR4, c[0x0][0xc88] ;  /* 0x00019100ff0477ac */ /* 0x000e640008000a00 */
[----:B-1----:R-:W-:-:S04]  /*00c0*/  UISETP.NE.U32.AND UP0, UPT, UR4, URZ, UPT ;  /* 0x000000ff0400728c */ /* 0x002fc8000bf05070 */
[----:B------:R-:W-:-:S09]  /*00d0*/  UISETP.NE.AND.EX UP0, UPT, UR5, URZ, UPT, UP0 ;  /* 0x000000ff0500728c */ /* 0x000fd2000bf05300 */
[----:B------:R-:W-:Y:S05]  /*00e0*/  BRA.U !UP0, `(.L_x_1) ;  /* 0x0000000108147547 */ /* 0x000fea000b800000 */
[----:B------:R-:W1:Y:S01]  /*00f0*/  LDC.64 R2, c[0x0][0xc88] ;  /* 0x00032200ff027b82 */ /* 0x000e620000000a00 */
[----:B------:R-:W1:Y:S02]  /*0100*/  LDCU.64 UR4, c[0x0][0x358] ;  /* 0x00006b00ff0477ac */ /* 0x000e640008000a00 */
[----:B-1----:R1:W5:Y:S01]  /*0110*/  LDG.E R45, desc[UR4][R2.64] ;  /* 0x00000004022d7981 */ /* 0x002362000c1e1900 */
[----:B------:R-:W-:Y:S01]  /*0120*/  HFMA2 R85, -RZ, RZ, 0, 5.9604644775390625e-08 ;  /* 0x00000001ff557431 */ /* 0x000fe200000001ff */
[----:B------:R-:W-:Y:S05]  /*0130*/  BRA `(.L_x_0) ;  /* 0x00000000000c7947 */ /* 0x000fea0003800000 */
.L_x_1:
[----:B------:R-:W1:Y:S01]  /*0140*/  LDCU UR4, c[0x0][0xc80] ;  /* 0x00019000ff0477ac */ /* 0x000e620008000800 */
[----:B------:R-:W-:Y:S01]  /*0150*/  HFMA2 R85, -RZ, RZ, 0, 5.9604644775390625e-08 ;  /* 0x00000001ff557431 */ /* 0x000fe200000001ff */
[----:B-1----:R-:W-:-:S07]  /*0160*/  MOV R45, UR4 ;  /* 0x00000004002d7c02 */ /* 0x002fce0008000f00 */
.L_x_0:
[----:B------:R-:W2:Y:S02]  /*0170*/  LDCU.64 UR4, c[0x0][0xcb0] ;  /* 0x00019600ff0477ac */ /* 0x000ea40008000a00 */
[----:B--2---:R-:W-:-:S04]  /*0180*/  UISETP.NE.U32.AND UP0, UPT, UR4, URZ, UPT ;  /* 0x000000ff0400728c */ /* 0x004fc8000bf05070 */
[----:B------:R-:W-:-:S09]  /*0190*/  UISETP.NE.AND.EX UP0, UPT, UR5, URZ, UPT, UP0 ;  /* 0x000000ff0500728c */ /* 0x000fd2000bf05300 */
[----:B------:R-:W-:Y:S05]  /*01a0*/  BRA.U UP0, `(.L_x_2) ;  /* 0x0000000100287547 */ /* 0x000fea000b800000 */
[----:B------:R-:W2:Y:S02]  /*01b0*/  LDCU.64 UR4, c[0x0][0xca8] ;  /* 0x00019500ff0477ac */ /* 0x000ea40008000a00 */
[----:B--2---:R-:W-:-:S04]  /*01c0*/  UISETP.NE.U32.AND UP0, UPT, UR4, URZ, UPT ;  /* 0x000000ff0400728c */ /* 0x004fc8000bf05070 */
[----:B------:R-:W-:-:S09]  /*01d0*/  UISETP.NE.AND.EX UP0, UPT, UR5, URZ, UPT, UP0 ;  /* 0x000000ff0500728c */ /* 0x000fd2000bf05300 */
[----:B------:R-:W-:Y:S05]  /*01e0*/  BRA.U !UP0, `(.L_x_3) ;  /* 0x0000000108107547 */ /* 0x000fea000b800000 */
[----:B-1----:R-:W1:Y:S01]  /*01f0*/  LDC.64 R2, c[0x0][0xca8] ;  /* 0x00032a00ff027b82 */ /* 0x002e620000000a00 */
[----:B------:R-:W1:Y:S02]  /*0200*/  LDCU.64 UR4, c[0x0][0x358] ;  /* 0x00006b00ff0477ac */ /* 0x000e640008000a00 */
[----:B-1----:R2:W5:Y:S01]  /*0210*/  LDG.E R43, desc[UR4][R2.64] ;  /* 0x00000004022b7981 */ /* 0x002562000c1e1900 */
[----:B------:R-:W-:Y:S05]  /*0220*/  BRA `(.L_x_2) ;  /* 0x0000000000087947 */ /* 0x000fea0003800000 */
.L_x_3:
[----:B------:R-:W2:Y:S02]  /*0230*/  LDCU UR4, c[0x0][0xca0] ;  /* 0x00019400ff0477ac */ /* 0x000ea40008000800 */
[----:B--2---:R-:W-:Y:S02]  /*0240*/  MOV R43, UR4 ;  /* 0x00000004002b7c02 */ /* 0x004fe40008000f00 */
.L_x_2:
[----:B------:R-:W-:Y:S01]  /*0250*/  IMAD.U32 R0, RZ, RZ, UR24 ;  /* 0x00000018ff007e24 */ /* 0x000fe2000f8e00ff */
[----:B------:R-:W-:Y:S04]  /*0260*/  BSSY.RECONVERGENT B0, `(.L_x_4) ;  /* 0x0000012000007945 */ /* 0x000fe80003800200 */
[C---:B------:R-:W-:Y:S02]  /*0270*/  ISETP.NE.OR P1, PT, R0.reuse, 0x1, !P4 ;  /* 0x000000010000780c */ /* 0x040fe40006725670 */
[----:B------:R-:W-:-:S11]  /*0280*/  ISETP.NE.OR P0, PT, R0, 0x3, !P4 ;  /* 0x000000030000780c */ /* 0x000fd60006705670 */
[----:B------:R-:W-:Y:S05]  /*0290*/  @P1 BRA `(.L_x_5) ;  /* 0x0000000000381947 */ /* 0x000fea0003800000 */
[----:B------:R-:W3:Y:S02]  /*02a0*/  LDCU.64 UR4, c[0x0][0x348] ;  /* 0x00006900ff0477ac */ /* 0x000ee40008000a00 */
[----:B---3--:R-:W-:Y:S02]  /*02b0*/  UIADD3 UR10, UP3, UPT, UR4, 0x80, URZ ;  /* 0x00000080040a7890 */ /* 0x008fe4000ff7e0ff */
[----:B------:R-:W-:Y:S02]  /*02c0*/  UIADD3 UR8, UP2, UPT, UR4, 0x180, URZ ;  /* 0x0000018004087890 */ /* 0x000fe4000ff5e0ff */
[----:B------:R-:W-:Y:S02]  /*02d0*/  UIADD3 UR6, UP1, UPT, UR4, 0x280, URZ ;  /* 0x0000028004067890 */ /* 0x000fe4000ff3e0ff */
[----:B------:R-:W-:Y:S02]  /*02e0*/  UIADD3 UR4, UP0, UPT, UR4, 0x380, URZ ;  /* 0x0000038004047890 */ /* 0x000fe4000ff1e0ff */
[----:B------:R-:W-:-:S02]  /*02f0*/  UIADD3.X UR11, UPT, UPT, URZ, UR5, URZ, UP3, !UPT ;  /* 0x00000005ff0b7290 */ /* 0x000fc40009ffe4ff */
[----:B------:R-:W-:Y:S02]  /*0300*/  UIADD3.X UR9, UPT, UPT, URZ, UR5, URZ, UP2, !UPT ;  /* 0x00000005ff097290 */ /* 0x000fe400097fe4ff */
[----:B------:R-:W-:Y:S02]  /*0310*/  UIADD3.X UR7, UPT, UPT, URZ, UR5, URZ, UP1, !UPT ;  /* 0x00000005ff077290 */ /* 0x000fe40008ffe4ff */
[----:B------:R-:W-:-:S03]  /*0320*/  UIADD3.X UR5, UPT, UPT, URZ, UR5, URZ, UP0, !UPT ;  /* 0x00000005ff057290 */ /* 0x000fc600087fe4ff */
[----:B------:R3:W-:Y:S02]  /*0330*/  UTMACCTL.PF [UR10] ;  /* 0x000000000a0079b9 */ /* 0x0007e40008040000 */
[----:B------:R3:W-:Y:S02]  /*0340*/  UTMACCTL.PF [UR8] ;  /* 0x00000000080079b9 */ /* 0x0007e40008040000 */
[----:B------:R3:W-:Y:S02]  /*0350*/  UTMACCTL.PF [UR6] ;  /* 0x00000000060079b9 */ /* 0x0007e40008040000 */
[----:B------:R3:W-:Y:S02]  /*0360*/  UTMACCTL.PF [UR4] ;  /* 0x00000000040079b9 */ /* 0x0007e40008040000 */
[----:B---3--:R-:W-:Y:S01]  /*0370*/  NOP ;  /* 0x0000000000007918 */ /* 0x008fe20000000000 */
.L_x_5:
[----:B------:R-:W-:Y:S05]  /*0380*/  BSYNC.RECONVERGENT B0 ;  /* 0x0000000000007941 */ /* 0x000fea0003800200 */
.L_x_4:
[----:B------:R-:W-:Y:S04]  /*0390*/  BSSY.RECONVERGENT B0, `(.L_x_6) ;  /* 0x000000a000007945 */ /* 0x000fe80003800200 */
[----:B------:R-:W-:Y:S05]  /*03a0*/  @P0 BRA `(.L_x_7) ;  /* 0x0000000000200947 */ /* 0x000fea0003800000 */
[----:B------:R-:W3:Y:S02]  /*03b0*/  LDCU.64 UR4, c[0x0][0x348] ;  /* 0x00006900ff0477ac */ /* 0x000ee40008000a00 */
[----:B---3--:R-:W-:Y:S02]  /*03c0*/  UIADD3 UR6, UP1, UPT, UR4, 0x980, URZ ;  /* 0x0000098004067890 */ /* 0x008fe4000ff3e0ff */
[----:B------:R-:W-:Y:S02]  /*03d0*/  UIADD3 UR4, UP0, UPT, UR4, 0xa80, URZ ;  /* 0x00000a8004047890 */ /* 0x000fe4000ff1e0ff */
[----:B------:R-:W-:Y:S02]  /*03e0*/  UIADD3.X UR7, UPT, UPT, URZ, UR5, URZ, UP1, !UPT ;  /* 0x00000005ff077290 */ /* 0x000fe40008ffe4ff */
[----:B------:R-:W-:-:S07]  /*03f0*/  UIADD3.X UR5, UPT, UPT, URZ, UR5, URZ, UP0, !UPT ;  /* 0x00000005ff057290 */ /* 0x000fce00087fe4ff */
[----:B------:R3:W-:Y:S02]  /*0400*/  UTMACCTL.PF [UR6] ;  /* 0x00000000060079b9 */ /* 0x0007e40008040000 */
[----:B------:R3:W-:Y:S02]  /*0410*/  UTMACCTL.PF [UR4] ;  /* 0x00000000040079b9 */ /* 0x0007e40008040000 */
[----:B---3--:R-:W-:Y:S01]  /*0420*/  NOP ;  /* 0x0000000000007918 */ /* 0x008fe20000000000 */
.L_x_7:
[----:B------:R-:W-:Y:S05]  /*0430*/  BSYNC.RECONVERGENT B0 ;  /* 0x0000000000007941 */ /* 0x000fea0003800200 */
.L_x_6:
[----:B------:R-:W3:Y:S01]  /*0440*/  LDCU.64 UR4, c[0x0][0xc88] ;  /* 0x00019100ff0477ac */ /* 0x000ee20008000a00 */
[----:B------:R-:W-:Y:S02]  /*0450*/  UISETP.EQ.U32.AND UP1, UPT, UR12, URZ, UPT ;  /* 0x000000ff0c00728c */ /* 0x000fe4000bf22070 */
[----:B------:R-:W-:Y:S02]  /*0460*/  UPLOP3.LUT UP4, UPT, UPT, UPT, UPT, 0x80, 0x8 ;  /* 0x000000000008789c */ /* 0x000fe40003f8f070 */
[----:B---3--:R-:W-:-:S04]  /*0470*/  UISETP.NE.U32.AND UP0, UPT, UR4, URZ, UPT ;  /* 0x000000ff0400728c */ /* 0x008fc8000bf05070 */
[----:B------:R-:W-:-:S04]  /*0480*/  UISETP.NE.AND.EX UP0, UPT, UR5, URZ, UPT, UP0 ;  /* 0x000000ff0500728c */ /* 0x000fc8000bf05300 */
[----:B------:R-:W-:-:S04]  /*0490*/  UISETP.EQ.OR.EX UP2, UPT, UR13, URZ, !UP0, UP1 ;  /* 0x000000ff0d00728c */ /* 0x000fc8000c742710 */
[----:B------:R-:W-:-:S06]  /*04a0*/  UP2UR UR4, UPR, URZ, 0x4 ;  /* 0x00000004ff047883 */ /* 0x000fcc0008000000 */
[----:B------:R-:W-:Y:S01]  /*04b0*/  MOV R96, UR4 ;  /* 0x0000000400607c02 */ /* 0x000fe20008000f00 */
[----:B------:R-:W-:Y:S06]  /*04c0*/  BRA.U !UP2, `(.L_x_8) ;  /* 0x000000010a207547 */ /* 0x000fec000b800000 */
[----:B------:R-:W-:Y:S01]  /*04d0*/  UISETP.NE.U32.AND UP1, UPT, UR12, URZ, UPT ;  /* 0x000000ff0c00728c */ /* 0x000fe2000bf25070 */
[----:B-----5:R-:W-:Y:S01]  /*04e0*/  FSETP.NEU.AND P0, PT, R45, RZ, PT ;  /* 0x000000ff2d00720b */ /* 0x020fe20003f0d000 */
[----:B------:R-:W-:Y:S02]  /*04f0*/  USEL UR4, URZ, 0xffffffff, UP0 ;  /* 0xffffffffff047887 */ /* 0x000fe40008000000 */
[----:B------:R-:W-:-:S10]  /*0500*/  UISETP.NE.AND.EX UP1, UPT, UR13, URZ, UPT, UP1 ;  /* 0x000000ff0d00728c */ /* 0x000fd4000bf25310 */
[----:B------:R-:W-:Y:S01]  /*0510*/  VOTEU.ANY UP0, P0 ;  /* 0x0000000000ff7886 */ /* 0x000fe20000000100 */
[----:B------:R-:W-:-:S04]  /*0520*/  @!UP1 USEL UR4, URZ, 0xffffffff, UP0 ;  /* 0xffffffffff049887 */ /* 0x000fc80008000000 */
[----:B------:R-:W-:-:S04]  /*0530*/  ULOP3.LUT UR4, UR4, 0x1, URZ, 0xc0, !UPT ;  /* 0x0000000104047892 */ /* 0x000fc8000f8ec0ff */
[----:B------:R-:W-:-:S11]  /*0540*/  UISETP.NE.U32.AND UP4, UPT, UR4, 0x1, UPT ;  /* 0x000000010400788c */ /* 0x000fd6000bf85070 */
.L_x_8:
[----:B-12---:R-:W1:Y:S01]  /*0550*/  SHFL.IDX PT, R2, R86, RZ, 0x1f ;  /* 0x00001fff56027589 */ /* 0x006e6200000e0000 */
[----:B------:R-:W-:-:S04]  /*0560*/  UISETP.NE.AND UP0, UPT, UR24, 0x2, UPT ;  /* 0x000000021800788c */ /* 0x000fc8000bf05270 */
[----:B------:R-:W-:Y:S01]  /*0570*/  USEL UR51, URZ, 0x1, UP0 ;  /* 0x00000001ff337887 */ /* 0x000fe20008000000 */
[----:B-1----:R-:W-:-:S13]  /*0580*/  ISETP.NE.AND P0, PT, R2, RZ, PT ;  /* 0x000000ff0200720c */ /* 0x002fda0003f05270 */
[----:B------:R-:W-:Y:S05]  /*0590*/  @P0 BRA `(.L_x_9) ;  /* 0x0000000000840947 */ /* 0x000fea0003800000 */
[----:B------:R-:W-:Y:S01]  /*05a0*/  ELECT P0, URZ, PT ;  /* 0x0000000000ff782f */ /* 0x000fe20003800000 */
[----:B------:R-:W-:-:S12]  /*05b0*/  BSSY.RECONVERGENT B0, `(.L_x_9) ;  /* 0x000001f000007945 */ /* 0x000fd80003800200 */
[----:B------:R-:W-:Y:S05]  /*05c0*/  @!P0 BRA `(.L_x_10) ;  /* 0x0000000000748947 */ /* 0x000fea0003800000 */
[----:B------:R-:W1:Y:S01]  /*05d0*/  S2UR UR4, SR_CgaCtaId ;  /* 0x00000000000479c3 */ /* 0x000e620000008800 */
[----:B------:R-:W-:Y:S01]  /*05e0*/  UMOV UR5, 0x400 ;  /* 0x0000040000057882 */ /* 0x000fe20000000000 */
[----:B------:R-:W-:Y:S01]  /*05f0*/  UMOV UR8, 0x1 ;  /* 0x0000000100087882 */ /* 0x000fe20000000000 */
[----:B------:R-:W-:Y:S01]  /*0600*/  UMOV UR6, 0x5 ;  /* 0x0000000500067882 */ /* 0x000fe20000000000 */
[----:B------:R-:W-:-:S04]  /*0610*/  UIADD3 UR8, UPT, UPT, -UR8, 0x100000, URZ ;  /* 0x0010000008087890 */ /* 0x000fc8000fffe1ff */
[----:B------:R-:W-:Y:S02]  /*0620*/  USHF.L.U32 UR9, UR8, 0xb, URZ ;  /* 0x0000000b08097899 */ /* 0x000fe400080006ff */
[----:B------:R-:W-:Y:S02]  /*0630*/  USHF.L.U32 UR8, UR8, 0x1, URZ ;  /* 0x0000000108087899 */ /* 0x000fe400080006ff */
[----:B------:R-:W-:-:S04]  /*0640*/  UIADD3 UR6, UPT, UPT, -UR6, 0x100000, URZ ;  /* 0x0010000006067890 */ /* 0x000fc8000fffe1ff */
[----:B------:R-:W-:Y:S02]  /*0650*/  USHF.L.U32 UR7, UR6, 0xb, URZ ;  /* 0x0000000b06077899 */ /* 0x000fe400080006ff */
[----:B------:R-:W-:Y:S02]  /*0660*/  USHF.L.U32 UR6, UR6, 0x1, URZ ;  /* 0x0000000106067899 */ /* 0x000fe400080006ff */
[----:B-1----:R-:W-:Y:S01]  /*0670*/  ULEA UR4, UR4, UR5, 0x18 ;  /* 0x0000000504047291 */ /* 0x002fe2000f8ec0ff */
[----:B------:R-:W1:Y:S11]  /*0680*/  FENCE.VIEW.ASYNC.S ;  /* 0x00000000000073c6 */ /* 0x000e760000000000 */
[----:B-1----:R1:W2:Y:S01]  /*0690*/  SYNCS.EXCH.64 URZ, [UR4], UR8 ;  /* 0x0000000804ff75b2 */ /* 0x0022a20008000100 */
[----:B------:R1:W3:Y:S01]  /*06a0*/  SYNCS.EXCH.64 URZ, [UR4+0x40], UR6 ;  /* 0x0000400604ff75b2 */ /* 0x0002e20008000100 */
[----:B------:R1:W4:Y:S01]  /*06b0*/  SYNCS.EXCH.64 URZ, [UR4+0x8], UR8 ;  /* 0x0000080804ff75b2 */ /* 0x0003220008000100 */
[----:B------:R1:W1:Y:S01]  /*06c0*/  SYNCS.EXCH.64 URZ, [UR4+0x48], UR6 ;  /* 0x0000480604ff75b2 */ /* 0x0002620008000100 */
        /* <DEDUP_REMOVED lines=12> */
[----:B------:R-:W-:Y:S01]  /*0790*/  NOP ;  /* 0x0000000000007918 */ /* 0x000fe20000000000 */
.L_x_10:
[----:B-1----:R-:W-:Y:S05]  /*07a0*/  BSYNC.RECONVERGENT B0 ;  /* 0x0000000000007941 */ /* 0x002fea0003800200 */
.L_x_9:
[----:B------:R-:W1:Y:S01]  /*07b0*/  SHFL.IDX PT, R2, R86, RZ, 0x1f ;  /* 0x00001fff56027589 */ /* 0x000e6200000e0000 */
[----:B------:R-:W-:Y:S01]  /*07c0*/  NOP ;  /* 0x0000000000007918 */ /* 0x000fe20000000000 */
[----:B-1----:R-:W-:-:S13]  /*07d0*/  ISETP.NE.AND P0, PT, R2, 0x1, PT ;  /* 0x000000010200780c */ /* 0x002fda0003f05270 */
[----:B------:R-:W-:Y:S05]  /*07e0*/  @P0 BRA `(.L_x_11) ;  /* 0x0000000000500947 */ /* 0x000fea0003800000 */
        /* <DEDUP_REMOVED lines=9> */
[----:B------:R-:W-:Y:S01]  /*0880*/  USHF.L.U32 UR6, UR6, 0x1, URZ ;  /* 0x0000000106067899 */ /* 0x000fe200080006ff */
[----:B------:R-:W-:Y:S01]  /*0890*/  ELECT P0, URZ, PT ;  /* 0x0000000000ff782f */ /* 0x000fe20003800000 */
[----:B-1----:R-:W-:Y:S01]  /*08a0*/  ULEA UR4, UR4, UR5, 0x18 ;  /* 0x0000000504047291 */ /* 0x002fe2000f8ec0ff */
[----:B------:R-:W1:Y:S11]  /*08b0*/  FENCE.VIEW.ASYNC.S ;  /* 0x00000000000073c6 */ /* 0x000e760000000000 */
[----:B-1----:R1:W1:Y:S01]  /*08c0*/  SYNCS.EXCH.64 URZ, [UR4+0x80], UR8 ;  /* 0x0000800804ff75b2 */ /* 0x0022620008000100 */
[----:B------:R1:W1:Y:S01]  /*08d0*/  SYNCS.EXCH.64 URZ, [UR4+0x98], UR6 ;  /* 0x0000980604ff75b2 */ /* 0x0002620008000100 */
[----:B------:R1:W1:Y:S01]  /*08e0*/  SYNCS.EXCH.64 URZ, [UR4+0x88], UR8 ;  /* 0x0000880804ff75b2 */ /* 0x0002620008000100 */
[----:B------:R1:W1:Y:S01]  /*08f0*/  SYNCS.EXCH.64 URZ, [UR4+0xa0], UR6 ;  /* 0x0000a00604ff75b2 */ /* 0x0002620008000100 */
[----:B------:R1:W1:Y:S01]  /*0900*/  SYNCS.EXCH.64 URZ, [UR4+0x90], UR8 ;  /* 0x0000900804ff75b2 */ /* 0x0002620008000100 */
[----:B------:R1:W1:Y:S01]  /*0910*/  SYNCS.EXCH.64 URZ, [UR4+0xa8], UR6 ;  /* 0x0000a80604ff75b2 */ /* 0x0002620008000100 */
[----:B------:R-:W-:Y:S01]  /*0920*/  NOP ;  /* 0x0000000000007918 */ /* 0x000fe20000000000 */
.L_x_11:
[----:B------:R-:W2:Y:S01]  /*0930*/  SHFL.IDX PT, R2, R86, RZ, 0x1f ;  /* 0x00001fff56027589 */ /* 0x000ea200000e0000 */
[----:B------:R-:W-:Y:S01]  /*0940*/  NOP ;  /* 0x0000000000007918 */ /* 0x000fe20000000000 */
[----:B--2---:R-:W-:-:S13]  /*0950*/  ISETP.NE.AND P0, PT, R2, 0x3, PT ;  /* 0x000000030200780c */ /* 0x004fda0003f05270 */
[----:B------:R-:W-:Y:S05]  /*0960*/  @P0 BRA `(.L_x_12) ;  /* 0x0000000000300947 */ /* 0x000fea0003800000 */
[----:B-1----:R-:W1:Y:S01]  /*0970*/  S2UR UR4, SR_CgaCtaId ;  /* 0x00000000000479c3 */ /* 0x002e620000008800 */
[----:B------:R-:W-:Y:S01]  /*0980*/  UMOV UR6, 0x400 ;  /* 0x0000040000067882 */ /* 0x000fe20000000000 */
[----:B------:R-:W-:Y:S01]  /*0990*/  UMOV UR5, 0x20 ;  /* 0x0000002000057882 */ /* 0x000fe20000000000 */
[----:B------:R-:W-:Y:S01]  /*09a0*/  ELECT P0, URZ, PT ;  /* 0x0000000000ff782f */ /* 0x000fe20003800000 */
[----:B-1----:R-:W-:Y:S02]  /*09b0*/  ULEA UR6, UR4, UR6, 0x18 ;  /* 0x0000000604067291 */ /* 0x002fe4000f8ec0ff */
[----:B------:R-:W-:-:S04]  /*09c0*/  UIADD3 UR4, UPT, UPT, -UR5, 0x100000, URZ ;  /* 0x0010000005047890 */ /* 0x000fc8000fffe1ff */
[----:B------:R-:W-:Y:S02]  /*09d0*/  USHF.L.U32 UR5, UR4, 0xb, URZ ;  /* 0x0000000b04057899 */ /* 0x000fe400080006ff */
[----:B------:R-:W-:Y:S01]  /*09e0*/  USHF.L.U32 UR4, UR4, 0x1, URZ ;  /* 0x0000000104047899 */ /* 0x000fe200080006ff */
[----:B------:R-:W1:Y:S11]  /*09f0*/  FENCE.VIEW.ASYNC.S ;  /* 0x00000000000073c6 */ /* 0x000e760000000000 */
[----:B-1----:R2:W1:Y:S01]  /*0a00*/  SYNCS.EXCH.64 URZ, [UR6+0xb0], UR4 ;  /* 0x0000b00406ff75b2 */ /* 0x0024620008000100 */
[----:B------:R2:W1:Y:S02]  /*0a10*/  SYNCS.EXCH.64 URZ, [UR6+0xb8], UR4 ;  /* 0x0000b80406ff75b2 */ /* 0x0004640008000100 */
[----:B--2---:R-:W-:Y:S01]  /*0a20*/  NOP ;  /* 0x0000000000007918 */ /* 0x004fe20000000000 */
.L_x_12:
[----:B------:R-:W2:Y:S01]  /*0a30*/  SHFL.IDX PT, R2, R86, RZ, 0x1f ;  /* 0x00001fff56027589 */ /* 0x000ea200000e0000 */
[----:B------:R-:W-:Y:S01]  /*0a40*/  NOP ;  /* 0x0000000000007918 */ /* 0x000fe20000000000 */
[----:B--2---:R-:W-:-:S13]  /*0a50*/  ISETP.NE.AND P0, PT, R2, 0x4, PT ;  /* 0x000000040200780c */ /* 0x004fda0003f05270 */
[----:B------:R-:W-:Y:S05]  /*0a60*/  @P0 BRA `(.L_x_13) ;  /* 0x00000000004c0947 */ /* 0x000fea0003800000 */
[----:B-1----:R-:W1:Y:S01]  /*0a70*/  S2UR UR6, SR_CgaCtaId ;  /* 0x00000000000679c3 */ /* 0x002e620000008800 */
[----:B------:R-:W-:Y:S01]  /*0a80*/  UMOV UR4, 0x720 ;  /* 0x0000072000047882 */ /* 0x000fe20000000000 */
[----:B------:R-:W-:Y:S01]  /*0a90*/  UMOV UR5, 0x400 ;  /* 0x0000040000057882 */ /* 0x000fe20000000000 */
[----:B------:R-:W-:Y:S01]  /*0aa0*/  USEL UR4, UR4, 0x620, UP4 ;  /* 0x0000062004047887 */ /* 0x000fe2000a000000 */
[----:B------:R-:W-:Y:S01]  /*0ab0*/  UMOV UR8, 0x1 ;  /* 0x0000000100087882 */ /* 0x000fe20000000000 */
[----:B------:R-:W-:Y:S01]  /*0ac0*/  ELECT P0, URZ, PT ;  /* 0x0000000000ff782f */ /* 0x000fe20003800000 */
[----:B------:R-:W-:-:S04]  /*0ad0*/  UIADD3 UR8, UPT, UPT, -UR8, 0x100000, URZ ;  /* 0x0010000008087890 */ /* 0x000fc8000fffe1ff */
[----:B------:R-:W-:Y:S02]  /*0ae0*/  USHF.L.U32 UR9, UR8, 0xb, URZ ;  /* 0x0000000b08097899 */ /* 0x000fe400080006ff */
[----:B------:R-:W-:Y:S02]  /*0af0*/  USHF.L.U32 UR8, UR8, 0x1, URZ ;  /* 0x0000000108087899 */ /* 0x000fe400080006ff */
[----:B-1----:R-:W-:Y:S02]  /*0b00*/  ULEA UR6, UR6, UR5, 0x18 ;  /* 0x0000000506067291 */ /* 0x002fe4000f8ec0ff */
[----:B------:R-:W-:-:S04]  /*0b10*/  UIADD3 UR4, UPT, UPT, -UR4, 0x100000, URZ ;  /* 0x0010000004047890 */ /* 0x000fc8000fffe1ff */
[----:B------:R-:W-:Y:S02]  /*0b20*/  USHF.L.U32 UR5, UR4, 0xb, URZ ;  /* 0x0000000b04057899 */ /* 0x000fe400080006ff */
[----:B------:R-:W-:Y:S01]  /*0b30*/  USHF.L.U32 UR4, UR4, 0x1, URZ ;  /* 0x0000000104047899 */ /* 0x000fe200080006ff */
[----:B------:R-:W1:Y:S03]  /*0b40*/  FENCE.VIEW.ASYNC.S ;  /* 0x00000000000073c6 */ /* 0x000e660000000000 */
[----:B-1----:R2:W1:Y:S08]  /*0b50*/  SYNCS.EXCH.64 URZ, [UR6+0xc0], UR8 ;  /* 0x0000c00806ff75b2 */ /* 0x0024700008000100 */
[----:B------:R2:W1:Y:S01]  /*0b60*/  SYNCS.EXCH.64 URZ, [UR6+0xd0], UR4 ;  /* 0x0000d00406ff75b2 */ /* 0x0004620008000100 */
[----:B------:R2:W1:Y:S01]  /*0b70*/  SYNCS.EXCH.64 URZ, [UR6+0xc8], UR8 ;  /* 0x0000c80806ff75b2 */ /* 0x0004620008000100 */
[----:B------:R2:W1:Y:S02]  /*0b80*/  SYNCS.EXCH.64 URZ, [UR6+0xd8], UR4 ;  /* 0x0000d80406ff75b2 */ /* 0x0004640008000100 */
[----:B--2---:R-:W-:Y:S01]  /*0b90*/  NOP ;  /* 0x0000000000007918 */ /* 0x004fe20000000000 */
.L_x_13:
[----:B------:R-:W2:Y:S01]  /*0ba0*/  SHFL.IDX PT, R2, R86, RZ, 0x1f ;  /* 0x00001fff56027589 */ /* 0x000ea200000e0000 */
[----:B------:R-:W-:Y:S01]  /*0bb0*/  NOP ;  /* 0x0000000000007918 */ /* 0x000fe20000000000 */
[----:B--2---:R-:W-:-:S13]  /*0bc0*/  ISETP.NE.AND P0, PT, R2, 0x5, PT ;  /* 0x000000050200780c */ /* 0x004fda0003f05270 */
[----:B------:R-:W-:Y:S05]  /*0bd0*/  @P0 BRA `(.L_x_14) ;  /* 0x0000000000480947 */ /* 0x000fea0003800000 */
[----:B-1----:R-:W1:Y:S01]  /*0be0*/  S2UR UR4, SR_CgaCtaId ;  /* 0x00000000000479c3 */ /* 0x002e620000008800 */
        /* <DEDUP_REMOVED lines=15> */
[----:B------:R2:W1:Y:S02]  /*0ce0*/  SYNCS.EXCH.64 URZ, [UR4+0xf8], UR6 ;  /* 0x0000f80604ff75b2 */ /* 0x0004640008000100 */
[----:B--2---:R-:W-:Y:S01]  /*0cf0*/  NOP ;  /* 0x0000000000007918 */ /* 0x004fe20000000000 */
.L_x_14:
[----:B------:R-:W2:Y:S01]  /*0d00*/  SHFL.IDX PT, R2, R86, RZ, 0x1f ;  /* 0x00001fff56027589 */ /* 0x000ea200000e0000 */
[----:B------:R-:W1:Y:S01]  /*0d10*/  S2UR UR58, SR_CgaCtaId ;  /* 0x00000000003a79c3 */ /* 0x000e620000008800 */
[----:B------:R-:W-:Y:S01]  /*0d20*/  NOP ;  /* 0x0000000000007918 */ /* 0x000fe20000000000 */
[----:B--2---:R-:W-:-:S13]  /*0d30*/  ISETP.NE.AND P0, PT, R2, 0x3, PT ;  /* 0x000000030200780c */ /* 0x004fda0003f05270 */
[----:B-1----:R-:W-:Y:S05]  /*0d40*/  @P0 BRA `(.L_x_15) ;  /* 0x0000000000340947 */ /* 0x002fea0003800000 */
[----:B------:R-:W-:Y:S01]  /*0d50*/  UMOV UR4, 0x400 ;  /* 0x0000040000047882 */ /* 0x000fe20000000000 */
[----:B------:R-:W-:Y:S01]  /*0d60*/  UMOV UR6, 0x20 ;  /* 0x0000002000067882 */ /* 0x000fe20000000000 */
[----:B------:R-:W-:Y:S02]  /*0d70*/  ULEA UR4, UR58, UR4, 0x18 ;  /* 0x000000043a047291 */ /* 0x000fe4000f8ec0ff */
[----:B------:R-:W-:-:S04]  /*0d80*/  UIADD3 UR6, UPT, UPT, -UR6, 0x100000, URZ ;  /* 0x0010000006067890 */ /* 0x000fc8000fffe1ff */
[----:B------:R-:W-:Y:S02]  /*0d90*/  USHF.L.U32 UR7, UR6, 0xb, URZ ;  /* 0x0000000b06077899 */ /* 0x000fe400080006ff */
[----:B------:R-:W-:Y:S01]  /*0da0*/  USHF.L.U32 UR6, UR6, 0x1, URZ ;  /* 0x0000000106067899 */ /* 0x000fe200080006ff */
[----:B------:R-:W-:Y:S01]  /*0db0*/  ELECT P0, URZ, PT ;  /* 0x0000000000ff782f */ /* 0x000fe20003800000 */
[----:B------:R-:W1:Y:S10]  /*0dc0*/  FENCE.VIEW.ASYNC.S ;  /* 0x00000000000073c6 */ /* 0x000e740000000000 */
[----:B-1----:R1:W2:Y:S01]  /*0dd0*/  SYNCS.EXCH.64 URZ, [UR4+0x100], UR6 ;  /* 0x0001000604ff75b2 */ /* 0x0022a20008000100 */
[----:B------:R1:W1:Y:S01]  /*0de0*/  SYNCS.EXCH.64 URZ, [UR4+0x110], UR6 ;  /* 0x0001100604ff75b2 */ /* 0x0002620008000100 */
[----:B------:R1:W1:Y:S01]  /*0df0*/  SYNCS.EXCH.64 URZ, [UR4+0x108], UR6 ;  /* 0x0001080604ff75b2 */ /* 0x0002620008000100 */
[----:B------:R1:W1:Y:S01]  /*0e00*/  SYNCS.EXCH.64 URZ, [UR4+0x118], UR6 ;  /* 0x0001180604ff75b2 */ /* 0x0002620008000100 */
[----:B------:R-:W-:Y:S01]  /*0e10*/  NOP ;  /* 0x0000000000007918 */ /* 0x000fe20000000000 */
.L_x_15:
[----:B-1----:R-:W1:Y:S01]  /*0e20*/  LDCU UR4, c[0x0][0x36c] ;  /* 0x00006d80ff0477ac */ /* 0x002e620008000800 */
[----:B------:R-:W-:Y:S01]  /*0e30*/  ISETP.NE.OR P4, PT, R0, 0x2, !P4 ;  /* 0x000000020000780c */ /* 0x000fe20006785670 */
[----:B------:R-:W-:Y:S01]  /*0e40*/  NOP ;  /* 0x0000000000007918 */ /* 0x000fe20000000000 */
[----:B------:R-:W-:Y:S01]  /*0e50*/  LOP3.LUT R0, R81, 0x1f, RZ, 0xc0, !PT ;  /* 0x0000001f51007812 */ /* 0x000fe200078ec0ff */
[----:B------:R-:W-:Y:S02]  /*0e60*/  UISETP.NE.AND UP5, UPT, UR24, URZ, UPT ;  /* 0x000000ff1800728c */ /* 0x000fe4000bfa5270 */
[----:B-1----:R-:W-:-:S09]  /*0e70*/  UISETP.EQ.U32.AND UP6, UPT, UR4, 0x1, UPT ;  /* 0x000000010400788c */ /* 0x002fd2000bfc2070 */
[----:B------:R-:W-:Y:S05]  /*0e80*/  BRA.U !UP6, `(.L_x_16) ;  /* 0x000000010e087547 */ /* 0x000fea000b800000 */
[----:B--234-:R-:W-:Y:S01]  /*0e90*/  UCGABAR_ARV ;  /* 0x00000000000079c7 */ /* 0x01cfe20008000000 */
[----:B------:R-:W-:Y:S05]  /*0ea0*/  BRA `(.L_x_17) ;  /* 0x0000000000047947 */ /* 0x000fea0003800000 */
.L_x_16:
[----:B--234-:R-:W-:Y:S01]  /*0eb0*/  NOP ;  /* 0x0000000000007918 */ /* 0x01cfe20000000000 */
.L_x_17:
[----:B------:R-:W1:Y:S01]  /*0ec0*/  S2UR UR20, SR_CTAID.X ;  /* 0x00000000001479c3 */ /* 0x000e620000002500 */
[----:B------:R-:W-:-:S05]  /*0ed0*/  CS2R.32 R92, SR_CgaSize ;  /* 0x00000000005c7805 */ /* 0x000fca0000008a00 */
[----:B------:R-:W-:-:S05]  /*0ee0*/  IMAD R92, R92, -0xa0, RZ ;  /* 0xffffff605c5c7824 */ /* 0x000fca00078e02ff */
[----:B------:R-:W-:-:S14]  /*0ef0*/  R2UR UR5, R92 ;  /* 0x000000005c0572ca */ /* 0x000fdc00000e0000 */
[----:B------:R-:W2:Y:S01]  /*0f00*/  LDCU UR5, c[0x0][UR5+0x2b0] ;  /* 0x00005600050577ac */ /* 0x000ea20008000800 */
[----:B------:R-:W-:-:S05]  /*0f10*/  CS2R.32 R92, SR_CgaSize ;  /* 0x00000000005c7805 */ /* 0x000fca0000008a00 */
[----:B------:R-:W-:-:S05]  /*0f20*/  IMAD R92, R92, -0xa0, RZ ;  /* 0xffffff605c5c7824 */ /* 0x000fca00078e02ff */
[----:B------:R-:W-:-:S14]  /*0f30*/  R2UR UR4, R92 ;  /* 0x000000005c0472ca */ /* 0x000fdc00000e0000 */
[----:B------:R-:W3:Y:S01]  /*0f40*/  LDCU UR4, c[0x0][UR4+0x2b4] ;  /* 0x00005680040477ac */ /* 0x000ee20008000800 */
[----:B------:R-:W4:Y:S01]  /*0f50*/  S2UR UR21, SR_CTAID.Y ;  /* 0x00000000001579c3 */ /* 0x000f220000002600 */
[----:B------:R-:W-:-:S05]  /*0f60*/  CS2R.32 R92, SR_CgaSize ;  /* 0x00000000005c7805 */ /* 0x000fca0000008a00 */
[----:B------:R-:W-:-:S05]  /*0f70*/  IMAD R92, R92, -0xa0, RZ ;  /* 0xffffff605c5c7824 */ /* 0x000fca00078e02ff */
[----:B------:R-:W-:-:S14]  /*0f80*/  R2UR UR7, R92 ;  /* 0x000000005c0772ca */ /* 0x000fdc00000e0000 */
[----:B------:R-:W3:Y:S01]  /*0f90*/  LDCU UR7, c[0x0][UR7+0x2a0] ;  /* 0x00005400070777ac */ /* 0x000ee20008000800 */
[----:B------:R-:W-:-:S05]  /*0fa0*/  CS2R.32 R92, SR_CgaSize ;  /* 0x00000000005c7805 */ /* 0x000fca0000008a00 */
[----:B------:R-:W-:-:S05]  /*0fb0*/  IMAD R92, R92, -0xa0, RZ ;  /* 0xffffff605c5c7824 */ /* 0x000fca00078e02ff */
[----:B------:R-:W-:-:S14]  /*0fc0*/  R2UR UR8, R92 ;  /* 0x000000005c0872ca */ /* 0x000fdc00000e0000 */
[----:B------:R-:W3:Y:S01]  /*0fd0*/  LDCU UR8, c[0x0][UR8+0x2a4] ;  /* 0x00005480080877ac */ /* 0x000ee20008000800 */
[----:B------:R-:W-:Y:S02]  /*0fe0*/  ULOP3.LUT UR64, UR58, 0x3, URZ, 0xc0, !UPT ;  /* 0x000000033a407892 */ /* 0x000fe4000f8ec0ff */
[----:B------:R-:W-:Y:S02]  /*0ff0*/  USHF.R.U32.HI UR49, URZ, 0x2, UR58 ;  /* 0x00000002ff317899 */ /* 0x000fe4000801163a */
[----:B------:R-:W-:Y:S02]  /*1000*/  UISETP.GT.U32.AND UP1, UPT, UR64, 0xffff, UPT ;  /* 0x0000ffff4000788c */ /* 0x000fe4000bf24070 */
[----:B------:R-:W-:Y:S01]  /*1010*/  USHF.L.U32 UR46, UR58, 0xb, URZ ;  /* 0x0000000b3a2e7899 */ /* 0x000fe200080006ff */
[----:B-1----:R-:W-:Y:S01]  /*1020*/  I2FP.F32.U32 R3, UR20 ;  /* 0x0000001400037c45 */ /* 0x002fe20008201000 */
[----:B------:R-:W-:Y:S01]  /*1030*/  USHF.L.U32 UR50, UR58, 0x7, URZ ;  /* 0x000000073a327899 */ /* 0x000fe200080006ff */
[----:B------:R-:W1:Y:S03]  /*1040*/  LDCU UR25, c[0x0][0xf24] ;  /* 0x0001e480ff1977ac */ /* 0x000e660008000800 */
[----:B--2---:R-:W-:Y:S01]  /*1050*/  FMUL R3, R3, UR5 ;  /* 0x0000000503037c20 */ /* 0x004fe20008400000 */
[----:B------:R-:W2:Y:S01]  /*1060*/  LDCU UR42, c[0x0][0xf24] ;  /* 0x0001e480ff2a77ac */ /* 0x000ea20008000800 */
[----:B----4-:R-:W-:-:S04]  /*1070*/  I2FP.F32.U32 R2, UR21 ;  /* 0x0000001500027c45 */ /* 0x010fc80008201000 */
[----:B------:R-:W4:Y:S01]  /*1080*/  F2I.U32.TRUNC.NTZ R3, R3 ;  /* 0x0000000300037305 */ /* 0x000f22000020f000 */
[----:B------:R-:W1:Y:S01]  /*1090*/  LDCU UR27, c[0x0][0xf30] ;  /* 0x0001e600ff1b77ac */ /* 0x000e620008000800 */
[----:B---3--:R-:W-:Y:S01]  /*10a0*/  FMUL R2, R2, UR4 ;  /* 0x0000000402027c20 */ /* 0x008fe20008400000 */
[----:B------:R-:W-:Y:S02]  /*10b0*/  ULOP3.LUT UR4, UR58, 0x4, URZ, 0xc0, !UPT ;  /* 0x000000043a047892 */ /* 0x000fe4000f8ec0ff */
[----:B------:R-:W-:-:S03]  /*10c0*/  USHF.L.U32 UR29, UR58, 0x8, URZ ;  /* 0x000000083a1d7899 */ /* 0x000fc600080006ff */
[----:B------:R-:W3:Y:S01]  /*10d0*/  F2I.U32.TRUNC.NTZ R2, R2 ;  /* 0x0000000200027305 */ /* 0x000ee2000020f000 */
[----:B------:R-:W-:Y:S01]  /*10e0*/  UISETP.GT.U32.AND UP0, UPT, UR4, 0xffff, UPT ;  /* 0x0000ffff0400788c */ /* 0x000fe2000bf04070 */
[----:B------:R-:W-:Y:S01]  /*10f0*/  UMOV UR30, 0x11 ;  /* 0x00000011001e7882 */ /* 0x000fe20000000000 */
[----:B------:R-:W-:Y:S02]  /*1100*/  USEL UR43, UR64, 0xffff, !UP1 ;  /* 0x0000ffff402b7887 */ /* 0x000fe4000c800000 */
[----:B------:R-:W-:Y:S01]  /*1110*/  USEL UR37, UR4, 0xffff, !UP0 ;  /* 0x0000ffff04257887 */ /* 0x000fe2000c000000 */
[----:B----4-:R-:W-:Y:S02]  /*1120*/  R2UR UR5, R3 ;  /* 0x00000000030572ca */ /* 0x010fe400000e0000 */
[----:B---3--:R-:W-:Y:S02]  /*1130*/  R2UR UR6, R2 ;  /* 0x00000000020672ca */ /* 0x008fe400000e0000 */
[----:B------:R-:W-:-:S09]  /*1140*/  PRMT R2, RZ, 0x7610, R2 ;  /* 0x00007610ff027816 */ /* 0x000fd20000000002 */
[----:B------:R-:W-:-:S04]  /*1150*/  UIADD3 UR5, UPT, UPT, -UR5, URZ, URZ ;  /* 0x000000ff05057290 */ /* 0x000fc8000fffe1ff */
[----:B------:R-:W-:Y:S02]  /*1160*/  UIMAD UR5, UR7, UR5, UR20 ;  /* 0x00000005070572a4 */ /* 0x000fe4000f8e0214 */
[----:B------:R-:W-:-:S04]  /*1170*/  UIADD3 UR4, UPT, UPT, -UR6, URZ, URZ ;  /* 0x000000ff06047290 */ /* 0x000fc8000fffe1ff */
[----:B------:R-:W-:Y:S01]  /*1180*/  IMAD.U32 R92, RZ, RZ, UR5 ;  /* 0x00000005ff5c7e24 */ /* 0x000fe2000f8e00ff */
[----:B------:R-:W-:-:S06]  /*1190*/  UIMAD UR4, UR8, UR4, UR21 ;  /* 0x00000004080472a4 */ /* 0x000fcc000f8e0215 */
[----:B------:R-:W-:Y:S01]  /*11a0*/  IMAD.U32 R91, RZ, RZ, UR4 ;  /* 0x00000004ff5b7e24 */ /* 0x000fe2000f8e00ff */
[----:B-12---:R-:W-:Y:S06]  /*11b0*/  BRA.U UP5, `(.L_x_18) ;  /* 0x0000000105747547 */ /* 0x006fec000b800000 */
[----:B------:R-:W-:Y:S02]  /*11c0*/  R2UR UR4, R91 ;  /* 0x000000005b0472ca */ /* 0x000fe400000e0000 */
[----:B------:R-:W-:-:S11]  /*11d0*/  R2UR UR8, R92 ;  /* 0x000000005c0872ca */ /* 0x000fd600000e0000 */
[----:B------:R-:W-:Y:S02]  /*11e0*/  UISETP.NE.AND UP2, UPT, UR4, URZ, UPT ;  /* 0x000000ff0400728c */ /* 0x000fe4000bf45270 */
[----:B------:R-:W-:Y:S02]  /*11f0*/  UISETP.NE.AND UP3, UPT, UR4, 0x1, UPT ;  /* 0x000000010400788c */ /* 0x000fe4000bf65270 */
[----:B------:R-:W-:Y:S02]  /*1200*/  UISETP.NE.AND UP0, UPT, UR8, URZ, UP2 ;  /* 0x000000ff0800728c */ /* 0x000fe40009705270 */
[----:B------:R-:W-:Y:S02]  /*1210*/  USEL UR4, URZ, 0x10, UP3 ;  /* 0x00000010ff047887 */ /* 0x000fe40009800000 */
[----:B------:R-:W-:Y:S02]  /*1220*/  USEL UR11, URZ, 0x1, UP0 ;  /* 0x00000001ff0b7887 */ /* 0x000fe40008000000 */
[----:B------:R-:W-:-:S02]  /*1230*/  UISETP.NE.AND UP0, UPT, UR8, URZ, UPT ;  /* 0x000000ff0800728c */ /* 0x000fc4000bf05270 */
[----:B------:R-:W-:Y:S02]  /*1240*/  USEL UR5, URZ, 0x2, UP2 ;  /* 0x00000002ff057887 */ /* 0x000fe40009000000 */
[----:B------:R-:W-:Y:S02]  /*1250*/  USEL UR9, UR4, 0x10, UP0 ;  /* 0x0000001004097887 */ /* 0x000fe40008000000 */
[----:B------:R-:W-:Y:S02]  /*1260*/  UISETP.NE.AND UP0, UPT, UR8, 0x1, UPT ;  /* 0x000000010800788c */ /* 0x000fe4000bf05270 */
[----:B------:R-:W-:Y:S02]  /*1270*/  USEL UR4, URZ, 0x20, UP3 ;  /* 0x00000020ff047887 */ /* 0x000fe40009800000 */
[----:B------:R-:W-:Y:S02]  /*1280*/  UISETP.NE.AND UP1, UPT, UR8, 0x2, UPT ;  /* 0x000000020800788c */ /* 0x000fe4000bf25270 */
[----:B------:R-:W-:-:S02]  /*1290*/  USEL UR6, URZ, 0x4, UP2 ;  /* 0x00000004ff067887 */ /* 0x000fc40009000000 */
[----:B------:R-:W-:Y:S02]  /*12a0*/  USEL UR7, UR5, 0x2, UP0 ;  /* 0x0000000205077887 */ /* 0x000fe40008000000 */
[----:B------:R-:W-:Y:S02]  /*12b0*/  USEL UR10, UR4, 0x20, UP0 ;  /* 0x00000020040a7887 */ /* 0x000fe40008000000 */
[----:B------:R-:W-:Y:S02]  /*12c0*/  UISETP.NE.AND UP0, UPT, UR8, 0x3, UPT ;  /* 0x000000030800788c */ /* 0x000fe4000bf05270 */
[----:B------:R-:W-:Y:S02]  /*12d0*/  USEL UR5, URZ, 0x40, UP3 ;  /* 0x00000040ff057887 */ /* 0x000fe40009800000 */
[----:B------:R-:W-:Y:S02]  /*12e0*/  USEL UR8, UR6, 0x4, UP1 ;  /* 0x0000000406087887 */ /* 0x000fe40008800000 */
[----:B------:R-:W-:-:S02]  /*12f0*/  USEL UR4, URZ, 0x8, UP2 ;  /* 0x00000008ff047887 */ /* 0x000fc40009000000 */
[----:B------:R-:W-:Y:S02]  /*1300*/  UIADD3 UR6, UPT, UPT, UR7, UR9, UR11 ;  /* 0x0000000907067290 */ /* 0x000fe4000fffe00b */
[----:B------:R-:W-:Y:S02]  /*1310*/  USEL UR7, UR5, 0x40, UP1 ;  /* 0x0000004005077887 */ /* 0x000fe40008800000 */
[----:B------:R-:W-:Y:S02]  /*1320*/  USEL UR12, URZ, 0x80, UP3 ;  /* 0x00000080ff0c7887 */ /* 0x000fe40009800000 */
[----:B------:R-:W-:Y:S02]  /*1330*/  USEL UR4, UR4, 0x8, UP0 ;  /* 0x0000000804047887 */ /* 0x000fe40008000000 */
[----:B------:R-:W-:Y:S02]  /*1340*/  UIADD3 UR5, UPT, UPT, UR8, UR10, UR6 ;  /* 0x0000000a08057290 */ /* 0x000fe4000fffe006 */
[----:B------:R-:W-:-:S02]  /*1350*/  USEL UR6, UR12, 0x80, UP0 ;  /* 0x000000800c067887 */ /* 0x000fc40008000000 */
[----:B------:R-:W-:-:S04]  /*1360*/  UIADD3 UR4, UPT, UPT, UR4, UR7, UR5 ;  /* 0x0000000704047290 */ /* 0x000fc8000fffe005 */
[----:B------:R-:W-:-:S06]  /*1370*/  UIADD3 UR4, UPT, UPT, UR4, UR6, URZ ;  /* 0x0000000604047290 */ /* 0x000fcc000fffe0ff */
[----:B------:R-:W-:-:S07]  /*1380*/  IMAD.U32 R2, RZ, RZ, UR4 ;  /* 0x00000004ff027e24 */ /* 0x000fce000f8e00ff */
.L_x_18:
[----:B------:R-:W1:Y:S01]  /*1390*/  S2UR UR36, SR_CTAID.Z ;  /* 0x00000000002479c3 */ /* 0x000e620000002700 */
[----:B------:R-:W-:Y:S01]  /*13a0*/  UISETP.GE.AND UP0, UPT, UR25, 0x1, UPT ;  /* 0x000000011900788c */ /* 0x000fe2000bf06270 */
[----:B------:R-:W-:-:S08]  /*13b0*/  UMOV UR28, 0xf ;  /* 0x0000000f001c7882 */ /* 0x000fd00000000000 */
[----:B------:R-:W-:Y:S05]  /*13c0*/  BRA.U !UP0, `(.L_x_19) ;  /* 0x0000000108d47547 */ /* 0x000fea000b800000 */
[----:B------:R-:W2:Y:S01]  /*13d0*/  LDCU.128 UR12, c[0x0][0xf10] ;  /* 0x0001e200ff0c77ac */ /* 0x000ea20008000c00 */
[----:B------:R-:W3:Y:S01]  /*13e0*/  LDCU UR6, c[0x0][0x370] ;  /* 0x00006e00ff0677ac */ /* 0x000ee20008000800 */
[----:B------:R-:W4:Y:S01]  /*13f0*/  LDCU UR5, c[0x0][0x374] ;  /* 0x00006e80ff0577ac */ /* 0x000f220008000800 */
[----:B------:R-:W1:Y:S01]  /*1400*/  LDCU UR26, c[0x0][0xf0c] ;  /* 0x0001e180ff1a77ac */ /* 0x000e620008000800 */
[----:B------:R-:W1:Y:S01]  /*1410*/  LDCU UR4, c[0x0][0xf20] ;  /* 0x0001e400ff0477ac */ /* 0x000e620008000800 */
[----:B------:R-:W1:Y:S01]  /*1420*/  LDCU.64 UR8, c[0x0][0xf28] ;  /* 0x0001e500ff0877ac */ /* 0x000e620008000a00 */
[----:B--2---:R-:W-:Y:S02]  /*1430*/  UISETP.NE.AND UP0, UPT, UR14, 0x1, UPT ;  /* 0x000000010e00788c */ /* 0x004fe4000bf05270 */
[----:B----4-:R-:W-:Y:S02]  /*1440*/  UIMAD.WIDE.U32 UR10, UR5, UR15, URZ ;  /* 0x0000000f050a72a5 */ /* 0x010fe4000f8e00ff */
[----:B---3--:R-:W-:-:S02]  /*1450*/  UIMAD.WIDE.U32 UR18, UR6, UR12, URZ ;  /* 0x0000000c061272a5 */ /* 0x008fc4000f8e00ff */
[----:B-1----:R-:W-:Y:S02]  /*1460*/  UISETP.NE.AND UP1, UPT, UR26, 0x1, UPT ;  /* 0x000000011a00788c */ /* 0x002fe4000bf25270 */
[----:B------:R-:W-:Y:S01]  /*1470*/  UISETP.NE.AND UP2, UPT, UR25, 0x1, UPT ;  /* 0x000000011900788c */ /* 0x000fe2000bf45270 */
[----:B------:R-:W-:Y:S02]  /*1480*/  UMOV UR10, UR11 ;  /* 0x0000000b000a7c82 */ /* 0x000fe40008000000 */
[----:B------:R-:W-:Y:S01]  /*1490*/  UMOV UR18, UR19 ;  /* 0x0000001300127c82 */ /* 0x000fe20008000000 */
[----:B------:R-:W-:Y:S02]  /*14a0*/  @UP0 USHF.R.U32.HI UR5, URZ, UR4, UR10 ;  /* 0x00000004ff050299 */ /* 0x000fe4000801160a */
[----:B------:R-:W-:Y:S02]  /*14b0*/  UIMAD.WIDE.U32 UR22, UR21, UR15, URZ ;  /* 0x0000000f151672a5 */ /* 0x000fe4000f8e00ff */
[----:B------:R-:W-:-:S02]  /*14c0*/  UIMAD.WIDE.U32 UR10, UR5, UR8, URZ ;  /* 0x00000008050a72a5 */ /* 0x000fc4000f8e00ff */
[----:B------:R-:W-:Y:S02]  /*14d0*/  @UP1 USHF.R.U32.HI UR6, URZ, UR13, UR18 ;  /* 0x0000000dff061299 */ /* 0x000fe40008011612 */
[----:B------:R-:W-:Y:S02]  /*14e0*/  UIMAD.WIDE.U32 UR16, UR20, UR12, URZ ;  /* 0x0000000c141072a5 */ /* 0x000fe4000f8e00ff */
[----:B------:R-:W-:Y:S01]  /*14f0*/  UIMAD.WIDE.U32 UR18, UR6, UR8, URZ ;  /* 0x00000008061272a5 */ /* 0x000fe2000f8e00ff */
[----:B------:R-:W-:Y:S01]  /*1500*/  UMOV UR22, UR23 ;  /* 0x0000001700167c82 */ /* 0x000fe20008000000 */
[----:B------:R-:W-:Y:S01]  /*1510*/  UMOV UR10, UR11 ;  /* 0x0000000b000a7c82 */ /* 0x000fe20008000000 */
[----:B------:R-:W-:Y:S02]  /*1520*/  USHF.R.U32.HI UR22, URZ, UR4, UR22 ;  /* 0x00000004ff167299 */ /* 0x000fe40008011616 */
[----:B------:R-:W-:Y:S02]  /*1530*/  @UP2 USHF.R.U32.HI UR5, URZ, UR9, UR10 ;  /* 0x00000009ff052299 */ /* 0x000fe4000801160a */
[----:B------:R-:W-:Y:S01]  /*1540*/  UMOV UR7, UR19 ;  /* 0x0000001300077c82 */ /* 0x000fe20008000000 */
[----:B------:R-:W-:Y:S01]  /*1550*/  UMOV UR16, UR17 ;  /* 0x0000001100107c82 */ /* 0x000fe20008000000 */
[----:B------:R-:W-:-:S02]  /*1560*/  @UP2 USHF.R.U32.HI UR6, URZ, UR9, UR7 ;  /* 0x00000009ff062299 */ /* 0x000fc40008011607 */
[----:B------:R-:W-:Y:S02]  /*1570*/  USHF.R.U32.HI UR13, URZ, UR13, UR16 ;  /* 0x0000000dff0d7299 */ /* 0x000fe40008011610 */
[----:B------:R-:W-:Y:S02]  /*1580*/  USEL UR4, UR21, UR22, !UP0 ;  /* 0x0000001615047287 */ /* 0x000fe4000c000000 */
[----:B------:R-:W-:Y:S02]  /*1590*/  UIMAD UR7, UR5, UR25, URZ ;  /* 0x00000019050772a4 */ /* 0x000fe4000f8e02ff */
[----:B------:R-:W-:Y:S02]  /*15a0*/  USEL UR5, UR20, UR13, !UP1 ;  /* 0x0000000d14057287 */ /* 0x000fe4000c800000 */
[----:B------:R-:W-:Y:S02]  /*15b0*/  UIMAD UR12, UR6, UR25, URZ ;  /* 0x00000019060c72a4 */ /* 0x000fe4000f8e02ff */
[----:B------:R-:W-:-:S02]  /*15c0*/  UISETP.GE.AND UP0, UPT, UR4, UR7, UPT ;  /* 0x000000070400728c */ /* 0x000fc4000bf06270 */
[----:B------:R-:W-:Y:S02]  /*15d0*/  UIMAD.WIDE.U32 UR10, UR4, UR8, URZ ;  /* 0x00000008040a72a5 */ /* 0x000fe4000f8e00ff */
[----:B------:R-:W-:Y:S02]  /*15e0*/  UISETP.GE.OR UP0, UPT, UR5, UR12, UP0 ;  /* 0x0000000c0500728c */ /* 0x000fe40008706670 */
[----:B------:R-:W-:Y:S02]  /*15f0*/  UIMAD.WIDE.U32 UR12, UR5, UR8, URZ ;  /* 0x00000008050c72a5 */ /* 0x000fe4000f8e00ff */
[----:B------:R-:W-:Y:S01]  /*1600*/  UIADD3 UR10, UPT, UPT, -UR4, URZ, URZ ;  /* 0x000000ff040a7290 */ /* 0x000fe2000fffe1ff */
[----:B------:R-:W-:Y:S01]  /*1610*/  UMOV UR8, UR11 ;  /* 0x0000000b00087c82 */ /* 0x000fe20008000000 */
[----:B------:R-:W-:Y:S02]  /*1620*/  UIADD3 UR11, UPT, UPT, -UR5, URZ, URZ ;  /* 0x000000ff050b7290 */ /* 0x000fe4000fffe1ff */
[----:B------:R-:W-:-:S03]  /*1630*/  USHF.R.U32.HI UR8, URZ, UR9, UR8 ;  /* 0x00000009ff087299 */ /* 0x000fc60008011608 */
[----:B------:R-:W-:Y:S01]  /*1640*/  @!UP0 UMOV UR7, UR13 ;  /* 0x0000000d00078c82 */ /* 0x000fe20008000000 */
[----:B------:R-:W-:Y:S02]  /*1650*/  UIMAD UR21, UR14, UR10, UR21 ;  /* 0x0000000a0e1572a4 */ /* 0x000fe4000f8e0215 */
[----:B------:R-:W-:Y:S02]  /*1660*/  USEL UR8, UR4, UR8, !UP2 ;  /* 0x0000000804087287 */ /* 0x000fe4000d000000 */
[----:B------:R-:W-:Y:S02]  /*1670*/  @!UP0 USHF.R.U32.HI UR7, URZ, UR9, UR7 ;  /* 0x00000009ff078299 */ /* 0x000fe40008011607 */
[----:B------:R-:W-:Y:S02]  /*1680*/  UIADD3 UR9, UPT, UPT, -UR8, URZ, URZ ;  /* 0x000000ff08097290 */ /* 0x000fe4000fffe1ff */
[----:B------:R-:W-:Y:S02]  /*1690*/  @!UP0 USEL UR7, UR5, UR7, !UP2 ;  /* 0x0000000705078287 */ /* 0x000fe4000d000000 */
[----:B------:R-:W-:-:S02]  /*16a0*/  UIMAD UR9, UR25, UR9, UR4 ;  /* 0x00000009190972a4 */ /* 0x000fc4000f8e0204 */
[----:B------:R-:W-:Y:S02]  /*16b0*/  @!UP0 UIADD3 UR8, UPT, UPT, UR8, -UR7, URZ ;  /* 0x8000000708088290 */ /* 0x000fe4000fffe0ff */
[----:B------:R-:W-:Y:S02]  /*16c0*/  @!UP0 UIMAD UR6, UR9, UR6, UR7 ;  /* 0x00000006090682a4 */ /* 0x000fe4000f8e0207 */
[----:B------:R-:W-:Y:S02]  /*16d0*/  @!UP0 UIMAD UR4, UR8, UR25, UR5 ;  /* 0x00000019080482a4 */ /* 0x000fe4000f8e0205 */
[----:B------:R-:W-:Y:S02]  /*16e0*/  UIMAD UR20, UR26, UR11, UR20 ;  /* 0x0000000b1a1472a4 */ /* 0x000fe4000f8e0214 */
[----:B------:R-:W-:Y:S01]  /*16f0*/  UIMAD UR21, UR4, UR14, UR21 ;  /* 0x0000000e041572a4 */ /* 0x000fe2000f8e0215 */
[----:B------:R-:W-:Y:S02]  /*1700*/  @!UP0 UMOV UR5, UR6 ;  /* 0x0000000600058c82 */ /* 0x000fe40008000000 */
[----:B------:R-:W-:-:S12]  /*1710*/  UIMAD UR20, UR5, UR26, UR20 ;  /* 0x0000001a051472a4 */ /* 0x000fd8000f8e0214 */
.L_x_19:
[----:B------:R-:W-:Y:S02]  /*1720*/  UISETP.NE.AND UP0, UPT, UR27, 0x1, UPT ;  /* 0x000000011b00788c */ /* 0x000fe4000bf05270 */
[----:B------:R-:W-:Y:S02]  /*1730*/  ULOP3.LUT UR43, UR43, 0xffff, URZ, 0xc0, !UPT ;  /* 0x0000ffff2b2b7892 */ /* 0x000fe4000f8ec0ff */
[----:B------:R-:W-:Y:S02]  /*1740*/  ULOP3.LUT UR37, UR37, 0xffff, URZ, 0xc0, !UPT ;  /* 0x0000ffff25257892 */ /* 0x000fe4000f8ec0ff */
[----:B------:R-:W-:Y:S02]  /*1750*/  ULOP3.LUT UR47, UR46, 0x2000, URZ, 0xc0, !UPT ;  /* 0x000020002e2f7892 */ /* 0x000fe4000f8ec0ff */
[----:B------:R-:W-:Y:S02]  /*1760*/  UISETP.NE.AND UP1, UPT, UR24, 0x2, UPT ;  /* 0x000000021800788c */ /* 0x000fe4000bf25270 */
[----:B------:R-:W-:-:S02]  /*1770*/  ULOP3.LUT UR49, UR49, 0x1, URZ, 0xc0, !UPT ;  /* 0x0000000131317892 */ /* 0x000fc4000f8ec0ff */
[----:B------:R-:W-:Y:S02]  /*1780*/  ULOP3.LUT UR46, UR46, 0x1800, URZ, 0xc0, !UPT ;  /* 0x000018002e2e7892 */ /* 0x000fe4000f8ec0ff */
[----:B------:R-:W-:Y:S02]  /*1790*/  ULOP3.LUT UR29, UR29, 0x300, URZ, 0xc0, !UPT ;  /* 0x000003001d1d7892 */ /* 0x000fe4000f8ec0ff */
[----:B------:R-:W-:Y:S02]  /*17a0*/  ULOP3.LUT UR10, UR50, 0x80, URZ, 0xc0, !UPT ;  /* 0x00000080320a7892 */ /* 0x000fe4000f8ec0ff */
[----:B------:R-:W-:Y:S02]  /*17b0*/  USHF.L.U32 UR43, UR30, UR43, URZ ;  /* 0x0000002b1e2b7299 */ /* 0x000fe400080006ff */
[----:B------:R-:W-:Y:S01]  /*17c0*/  USHF.L.U32 UR37, UR28, UR37, URZ ;  /* 0x000000251c257299 */ /* 0x000fe200080006ff */
[----:B------:R-:W-:Y:S11]  /*17d0*/  BRA.U UP0, `(.L_x_20) ;  /* 0x0000000100447547 */ /* 0x000ff6000b800000 */
[----:B------:R-:W2:Y:S01]  /*17e0*/  LDCU.128 UR12, c[0x0][0xf10] ;  /* 0x0001e200ff0c77ac */ /* 0x000ea20008000c00 */
[----:B------:R-:W3:Y:S01]  /*17f0*/  LDCU UR8, c[0x0][0xf0c] ;  /* 0x0001e180ff0877ac */ /* 0x000ee20008000800 */
[----:B------:R-:W4:Y:S01]  /*1800*/  LDCU UR9, c[0x0][0xf20] ;  /* 0x0001e400ff0977ac */ /* 0x000f220008000800 */
[----:B--2---:R-:W-:Y:S02]  /*1810*/  UIMAD.WIDE.U32 UR6, UR20, UR12, URZ ;  /* 0x0000000c140672a5 */ /* 0x004fe4000f8e00ff */
[----:B------:R-:W-:Y:S02]  /*1820*/  UIMAD.WIDE.U32 UR4, UR21, UR15, URZ ;  /* 0x0000000f150472a5 */ /* 0x000fe4000f8e00ff */
[----:B---3--:R-:W-:Y:S02]  /*1830*/  UISETP.NE.AND UP2, UPT, UR8, 0x1, UPT ;  /* 0x000000010800788c */ /* 0x008fe4000bf45270 */
[----:B------:R-:W-:Y:S01]  /*1840*/  UISETP.NE.AND UP0, UPT, UR14, 0x1, UPT ;  /* 0x000000010e00788c */ /* 0x000fe2000bf05270 */
[----:B------:R-:W-:-:S02]  /*1850*/  UMOV UR6, UR7 ;  /* 0x0000000700067c82 */ /* 0x000fc40008000000 */
[----:B------:R-:W-:Y:S01]  /*1860*/  UMOV UR4, UR5 ;  /* 0x0000000500047c82 */ /* 0x000fe20008000000 */
[----:B------:R-:W-:Y:S02]  /*1870*/  USHF.R.U32.HI UR13, URZ, UR13, UR6 ;  /* 0x0000000dff0d7299 */ /* 0x000fe40008011606 */
[----:B----4-:R-:W-:Y:S02]  /*1880*/  USHF.R.U32.HI UR4, URZ, UR9, UR4 ;  /* 0x00000009ff047299 */ /* 0x010fe40008011604 */
[----:B------:R-:W-:Y:S02]  /*1890*/  USEL UR5, UR20, UR13, !UP2 ;  /* 0x0000000d14057287 */ /* 0x000fe4000d000000 */
[----:B------:R-:W-:-:S04]  /*18a0*/  USEL UR4, UR21, UR4, !UP0 ;  /* 0x0000000415047287 */ /* 0x000fc8000c000000 */
[----:B------:R-:W-:Y:S02]  /*18b0*/  UIADD3 UR6, UPT, UPT, UR5, -UR4, URZ ;  /* 0x8000000405067290 */ /* 0x000fe4000fffe0ff */
[----:B------:R-:W-:Y:S02]  /*18c0*/  UIADD3 UR4, UPT, UPT, -UR5, UR4, URZ ;  /* 0x0000000405047290 */ /* 0x000fe4000fffe1ff */
[----:B------:R-:W-:Y:S02]  /*18d0*/  UIMAD UR21, UR6, UR14, UR21 ;  /* 0x0000000e061572a4 */ /* 0x000fe4000f8e0215 */
[----:B------:R-:W-:-:S12]  /*18e0*/  UIMAD UR20, UR4, UR8, UR20 ;  /* 0x00000008041472a4 */ /* 0x000fd8000f8e0214 */
.L_x_20:
[----:B------:R-:W-:Y:S05]  /*18f0*/  BRA.U !UP6, `(.L_x_21) ;  /* 0x000000010e0c7547 */ /* 0x000fea000b800000 */
[----:B------:R-:W-:Y:S01]  /*1900*/  UCGABAR_WAIT ;  /* 0x0000000000007dc7 */ /* 0x000fe20008000000 */
[----:B------:R-:W-:Y:S01]  /*1910*/  CCTL.IVALL ;  /* 0x00000000ff00798f */ /* 0x000fe20002000000 */
[----:B------:R-:W-:Y:S05]  /*1920*/  BRA `(.L_x_22) ;  /* 0x0000000000047947 */ /* 0x000fea0003800000 */
.L_x_21:
[----:B------:R-:W-:Y:S06]  /*1930*/  BAR.SYNC.DEFER_BLOCKING 0x0 ;  /* 0x0000000000007b1d */ /* 0x000fec0000010000 */
.L_x_22:
[----:B------:R-:W-:Y:S05]  /*1940*/  BRA.U UP1, `(.L_x_23) ;  /* 0x0000001901207547 */ /* 0x000fea000b800000 */
[----:B------:R-:W2:Y:S01]  /*1950*/  LDCU UR6, c[0x0][0x38c] ;  /* 0x00007180ff0677ac */ /* 0x000ea20008000800 */
[----:B------:R-:W-:Y:S01]  /*1960*/  PLOP3.LUT P2, PT, PT, PT, UP4, 0x80, 0x8 ;  /* 0x000000000008781c */ /* 0x000fe20003f4f048 */
[----:B------:R-:W-:Y:S01]  /*1970*/  IMAD.MOV.U32 R12, RZ, RZ, 0x1 ;  /* 0x00000001ff0c7424 */ /* 0x000fe200078e00ff */
[----:B------:R-:W-:Y:S01]  /*1980*/  ISETP.EQ.OR P3, PT, R0, RZ, P4 ;  /* 0x000000ff0000720c */ /* 0x000fe20002762670 */
[----:B------:R-:W-:Y:S01]  /*1990*/  UISETP.NE.AND UP1, UPT, UR24, URZ, UPT ;  /* 0x000000ff1800728c */ /* 0x000fe2000bf25270 */
[----:B------:R-:W-:Y:S02]  /*19a0*/  PLOP3.LUT P2, PT, P2, PT, PT, 0x8, 0x80 ;  /* 0x000000000080781c */ /* 0x000fe4000174e170 */
[----:B------:R-:W-:Y:S01]  /*19b0*/  CS2R R10, SRZ ;  /* 0x00000000000a7805 */ /* 0x000fe2000001ff00 */
[----:B------:R-:W-:Y:S01]  /*19c0*/  IMAD.MOV.U32 R9, RZ, RZ, RZ ;  /* 0x000000ffff097224 */ /* 0x000fe200078e00ff */
[----:B------:R-:W3:Y:S01]  /*19d0*/  LDCU UR60, c[0x0][0x370] ;  /* 0x00006e00ff3c77ac */ /* 0x000ee20008000800 */
[----:B------:R-:W-:Y:S01]  /*19e0*/  IMAD.MOV.U32 R8, RZ, RZ, 0x1 ;  /* 0x00000001ff087424 */ /* 0x000fe200078e00ff */
[----:B------:R-:W4:Y:S01]  /*19f0*/  LDCU.64 UR44, c[0x0][0x348] ;  /* 0x00006900ff2c77ac */ /* 0x000f220008000a00 */
[----:B------:R-:W1:Y:S01]  /*1a00*/  LDCU UR59, c[0x0][0x374] ;  /* 0x00006e80ff3b77ac */ /* 0x000e620008000800 */
[----:B--2---:R-:W-:-:S02]  /*1a10*/  UIADD3 UR5, UPT, UPT, UR6, 0xff, URZ ;  /* 0x000000ff06057890 */ /* 0x004fc4000fffe0ff */
[----:B------:R-:W-:Y:S02]  /*1a20*/  UIADD3 UR65, UPT, UPT, UR6, 0x1fe, URZ ;  /* 0x000001fe06417890 */ /* 0x000fe4000fffe0ff */
[----:B------:R-:W-:Y:S02]  /*1a30*/  USHF.R.S32.HI UR4, URZ, 0x1f, UR5 ;  /* 0x0000001fff047899 */ /* 0x000fe40008011405 */
[----:B------:R-:W-:Y:S02]  /*1a40*/  USEL UR51, UR51, 0x2, UP1 ;  /* 0x0000000233337887 */ /* 0x000fe40008800000 */
[----:B------:R-:W-:Y:S01]  /*1a50*/  ULEA.HI UR4, UR4, UR5, URZ, 0x8 ;  /* 0x0000000504047291 */ /* 0x000fe2000f8f40ff */
[----:B------:R-:W-:-:S03]  /*1a60*/  UMOV UR15, URZ ;  /* 0x000000ff000f7c82 */ /* 0x000fc60008000000 */
[----:B------:R-:W-:Y:S02]  /*1a70*/  USHF.R.S32.HI UR62, URZ, 0x8, UR4 ;  /* 0x00000008ff3e7899 */ /* 0x000fe40008011404 */
[----:B------:R-:W-:Y:S02]  /*1a80*/  UIADD3 UR4, UPT, UPT, UR6, -0x1, URZ ;  /* 0xffffffff06047890 */ /* 0x000fe4000fffe0ff */
[----:B------:R-:W-:Y:S02]  /*1a90*/  UISETP.LT.U32.AND UP0, UPT, UR62, 0x8, UPT ;  /* 0x000000083e00788c */ /* 0x000fe4000bf01070 */
[----:B------:R-:W-:Y:S02]  /*1aa0*/  UISETP.GE.U32.AND UP2, UPT, UR4, -0x1ff, UPT ;  /* 0xfffffe010400788c */ /* 0x000fe4000bf46070 */
[----:B------:R-:W-:-:S04]  /*1ab0*/  USEL UR61, UR62, 0x8, UP0 ;  /* 0x000000083e3d7887 */ /* 0x000fc80008000000 */
[----:B------:R-:W-:Y:S02]  /*1ac0*/  UIADD3 UR48, UPT, UPT, UR61, -0x1, URZ ;  /* 0xffffffff3d307890 */ /* 0x000fe4000fffe0ff */
[----:B------:R-:W-:-:S03]  /*1ad0*/  UIADD3 UR63, UPT, UPT, UR62, -UR61, URZ ;  /* 0x8000003d3e3f7290 */ /* 0x000fc6000fffe0ff */
[----:B------:R-:W-:-:S04]  /*1ae0*/  @UP2 UIADD3 UR48, UPT, UPT, UR61, URZ, URZ ;  /* 0x000000ff3d302290 */ /* 0x000fc8000fffe0ff */
[----:B-1-34-:R-:W-:-:S12]  /*1af0*/  UIADD3 UR48, UPT, UPT, UR48, 0x1, URZ ;  /* 0x0000000130307890 */ /* 0x01afd8000fffe0ff */
.L_x_47:
[----:B------:R-:W-:Y:S01]  /*1b00*/  UISETP.NE.AND UP0, UPT, UR58, URZ, UPT ;  /* 0x000000ff3a00728c */ /* 0x000fe2000bf05270 */
[----:B------:R-:W1:Y:S08]  /*1b10*/  S2UR UR58, SR_CgaCtaId ;  /* 0x00000000003a79c3 */ /* 0x000e700000008800 */
[----:B---3--:R-:W-:Y:S05]  /*1b20*/  BRA.U UP0, `(.L_x_24) ;  /* 0x0000000100347547 */ /* 0x008fea000b800000 */
[----:B------:R-:W2:Y:S01]  /*1b30*/  S2R R0, SR_CgaCtaId ;  /* 0x0000000000007919 */ /* 0x000ea20000008800 */
[----:B------:R-:W-:-:S04]  /*1b40*/  MOV R2, 0x400 ;  /* 0x0000040000027802 */ /* 0x000fc80000000f00 */
[----:B--2---:R-:W-:Y:S02]  /*1b50*/  LEA R0, R0, R2, 0x18 ;  /* 0x0000000200007211 */ /* 0x004fe400078ec0ff */
[----:B------:R-:W-:-:S03]  /*1b60*/  SHF.L.U32 R2, R8, 0x1f, RZ ;  /* 0x0000001f08027819 */ /* 0x000fc600000006ff */
[----:B------:R-:W-:-:S04]  /*1b70*/  IMAD R0, R9, 0x8, R0 ;  /* 0x0000000809007824 */ /* 0x000fc800078e0200 */
[----:B------:R-:W2:Y:S02]  /*1b80*/  SYNCS.PHASECHK.TRANS64.TRYWAIT P0, [R0+URZ+0x110], R2 ;  /* 0x00011002000075a7 */ /* 0x000ea400080011ff */
[----:B--2---:R-:W-:Y:S05]  /*1b90*/  @!P0 BRA `(.L_x_25) ;  /* 0x0000009c00008947 */ /* 0x004fea0003800000 */
.L_x_161:
[----:B------:R-:W-:Y:S01]  /*1ba0*/  VIADD R9, R9, 0x1 ;  /* 0x0000000109097836 */ /* 0x000fe20000000000 */
[----:B------:R2:W-:Y:S04]  /*1bb0*/  SYNCS.ARRIVE.TRANS64.A1T0 RZ, [R0+URZ+0x100], RZ ;  /* 0x000100ff00ff79a7 */ /* 0x0005e800081000ff */
[----:B------:R-:W-:-:S04]  /*1bc0*/  ISETP.NE.AND P0, PT, R9, 0x2, PT ;  /* 0x000000020900780c */ /* 0x000fc80003f05270 */
[----:B------:R-:W-:Y:S02]  /*1bd0*/  SEL R9, R9, RZ, P0 ;  /* 0x000000ff09097207 */ /* 0x000fe40000000000 */
[----:B--2---:R-:W-:-:S04]  /*1be0*/  SEL R0, RZ, 0x1, P0 ;  /* 0x00000001ff007807 */ /* 0x004fc80000000000 */
[----:B------:R-:W-:-:S07]  /*1bf0*/  LOP3.LUT R8, R8, R0, RZ, 0x3c, !PT ;  /* 0x0000000008087212 */ /* 0x000fce00078e3cff */
.L_x_24:
[----:B------:R-:W-:Y:S01]  /*1c00*/  UMOV UR6, 0x400 ;  /* 0x0000040000067882 */ /* 0x000fe20000000000 */
[----:B------:R-:W-:Y:S01]  /*1c10*/  SHF.L.U32 R0, R12, 0x1f, RZ ;  /* 0x0000001f0c007819 */ /* 0x000fe200000006ff */
[----:B-1----:R-:W-:Y:S02]  /*1c20*/  ULEA UR6, UR58, UR6, 0x18 ;  /* 0x000000063a067291 */ /* 0x002fe4000f8ec0ff */
[----:B------:R-:W-:Y:S02]  /*1c30*/  UISETP.GE.U32.AND UP0, UPT, UR65, 0x1ff, UPT ;  /* 0x000001ff4100788c */ /* 0x000fe4000bf06070 */
[----:B------:R-:W-:Y:S02]  /*1c40*/  ULEA UR4, UR15, UR6, 0x3 ;  /* 0x000000060f047291 */ /* 0x000fe4000f8e18ff */
[----:B------:R-:W-:Y:S02]  /*1c50*/  ULEA UR35, UR20, UR49, 0x1 ;  /* 0x0000003114237291 */ /* 0x000fe4000f8e08ff */
[----:B------:R-:W-:-:S02]  /*1c60*/  ULEA UR27, UR21, UR64, 0x2 ;  /* 0x00000040151b7291 */ /* 0x000fc4000f8e10ff */
[----:B------:R-:W-:Y:S02]  /*1c70*/  ULEA.HI UR12, UR21, UR21, URZ, 0x1 ;  /* 0x00000015150c7291 */ /* 0x000fe4000f8f08ff */
[----:B------:R-:W-:Y:S01]  /*1c80*/  USHF.L.U32 UR35, UR35, 0x6, URZ ;  /* 0x0000000623237899 */ /* 0x000fe200080006ff */
[----:B------:R1:W2:Y:S01]  /*1c90*/  SYNCS.PHASECHK.TRANS64.TRYWAIT P1, [UR4+0x40], R0 ;  /* 0x00004000ff0075a7 */ /* 0x0002a20008021104 */
[----:B------:R-:W-:Y:S02]  /*1ca0*/  USHF.L.U32 UR27, UR27, 0x4, URZ ;  /* 0x000000041b1b7899 */ /* 0x000fe400080006ff */
[----:B------:R-:W-:Y:S01]  /*1cb0*/  USHF.R.S32.HI UR12, URZ, 0x1, UR12 ;  /* 0x00000001ff0c7899 */ /* 0x000fe2000801140c */
[----:B------:R-:W-:Y:S01]  /*1cc0*/  UMOV UR14, URZ ;  /* 0x000000ff000e7c82 */ /* 0x000fe20008000000 */
[----:B------:R-:W-:Y:S10]  /*1cd0*/  BRA.U !UP0, `(.L_x_26) ;  /* 0x0000000508207547 */ /* 0x000ff4000b800000 */
[----:B------:R-:W-:Y:S01]  /*1ce0*/  UMOV UR7, URZ ;  /* 0x000000ff00077c82 */ /* 0x000fe20008000000 */
[----:B------:R-:W-:-:S05]  /*1cf0*/  UMOV UR4, UR15 ;  /* 0x0000000f00047c82 */ /* 0x000fca0008000000 */
.L_x_34:
[----:B------:R-:W-:Y:S01]  /*1d00*/  ULEA UR33, UR4, UR6, 0x3 ;  /* 0x0000000604217291 */ /* 0x000fe2000f8e18ff */
[----:B--2---:R-:W-:Y:S01]  /*1d10*/  @!P4 MOV R2, 0x6800 ;  /* 0x000068000002c802 */ /* 0x004fe20000000f00 */
[----:B--23--:R-:W-:Y:S10]  /*1d20*/  @P1 BRA `(.L_x_27) ;  /* 0x00000000000c1947 */ /* 0x00cff40003800000 */
[----:B------:R-:W-:-:S04]  /*1d30*/  SHF.L.U32 R3, R12, 0x1f, RZ ;  /* 0x0000001f0c037819 */ /* 0x000fc800000006ff */
[----:B------:R-:W2:Y:S02]  /*1d40*/  SYNCS.PHASECHK.TRANS64.TRYWAIT P0, [UR33+0x40], R3 ;  /* 0x00004003ff0075a7 */ /* 0x000ea40008001121 */
[----:B--2---:R-:W-:Y:S05]  /*1d50*/  @!P0 BRA `(.L_x_28) ;  /* 0x0000009800a48947 */ /* 0x004fea0003800000 */
.L_x_27:
[----:B------:R2:W-:Y:S01]  /*1d60*/  @!P4 SYNCS.ARRIVE.TRANS64 RZ, [UR33], R2 ;  /* 0x00000002ffffc9a7 */ /* 0x0005e20008000021 */
[----:B------:R-:W-:-:S04]  /*1d70*/  ULOP3.LUT UR5, UR51, 0x2, URZ, 0xfc, !UPT ;  /* 0x0000000233057892 */ /* 0x000fc8000f8efcff */
[----:B------:R-:W-:-:S09]  /*1d80*/  UISETP.NE.AND UP0, UPT, UR5, 0x2, UPT ;  /* 0x000000020500788c */ /* 0x000fd2000bf05270 */
[----:B------:R-:W-:Y:S05]  /*1d90*/  BRA.U UP0, `(.L_x_29) ;  /* 0x0000000100047547 */ /* 0x000fea000b800000 */
[----:B------:R-:W-:Y:S05]  /*1da0*/  BPT.TRAP 0x1 ;  /* 0x000000040000795c */ /* 0x000fea0000300000 */
.L_x_29:
[----:B------:R-:W-:Y:S04]  /*1db0*/  BSSY.RECONVERGENT B0, `(.L_x_30) ;  /* 0x0000003000007945 */ /* 0x000fe80003800200 */
[----:B------:R-:W-:Y:S05]  /*1dc0*/  @P3 BRA `(.L_x_31) ;  /* 0x0000000000043947 */ /* 0x000fea0003800000 */
[----:B------:R-:W-:Y:S05]  /*1dd0*/  BPT.TRAP 0x1 ;  /* 0x000000040000795c */ /* 0x000fea0000300000 */
.L_x_31:
[----:B------:R-:W-:Y:S05]  /*1de0*/  BSYNC.RECONVERGENT B0 ;  /* 0x0000000000007941 */ /* 0x000fea0003800200 */
.L_x_30:
[----:B------:R-:W-:Y:S01]  /*1df0*/  UIADD3 UR5, UPT, UPT, UR4, 0x1, URZ ;  /* 0x0000000104057890 */ /* 0x000fe2000fffe0ff */
[----:B------:R-:W-:Y:S01]  /*1e00*/  BSSY.RECONVERGENT B0, `(.L_x_32) ;  /* 0x0000030000007945 */ /* 0x000fe20003800200 */
[----:B------:R-:W-:Y:S02]  /*1e10*/  ELECT P0, URZ, PT ;  /* 0x0000000000ff782f */ /* 0x000fe40003800000 */
[----:B------:R-:W-:-:S04]  /*1e20*/  UISETP.NE.AND UP0, UPT, UR5, 0x8, UPT ;  /* 0x000000080500788c */ /* 0x000fc8000bf05270 */
[----:B------:R-:W-:Y:S02]  /*1e30*/  USEL UR8, URZ, 0x1, UP0 ;  /* 0x00000001ff087887 */ /* 0x000fe40008000000 */
[----:B------:R-:W-:-:S04]  /*1e40*/  USEL UR15, UR5, URZ, UP0 ;  /* 0x000000ff050f7287 */ /* 0x000fc80008000000 */
[----:B------:R-:W-:Y:S01]  /*1e50*/  ULEA UR5, UR15, UR6, 0x3 ;  /* 0x000000060f057291 */ /* 0x000fe2000f8e18ff */
[----:B------:R-:W-:-:S04]  /*1e60*/  LOP3.LUT R12, R12, UR8, RZ, 0x3c, !PT ;  /* 0x000000080c0c7c12 */ /* 0x000fc8000f8e3cff */
[----:B-1----:R-:W-:-:S04]  /*1e70*/  SHF.L.U32 R0, R12, 0x1f, RZ ;  /* 0x0000001f0c007819 */ /* 0x002fc800000006ff */
[----:B------:R1:W3:Y:S01]  /*1e80*/  SYNCS.PHASECHK.TRANS64.TRYWAIT P1, [UR5+0x40], R0 ;  /* 0x00004000ff0075a7 */ /* 0x0002e20008021105 */
[----:B------:R-:W-:Y:S05]  /*1e90*/  @!P0 BRA `(.L_x_33) ;  /* 0x0000000000988947 */ /* 0x000fea0003800000 */
[----:B------:R-:W-:Y:S02]  /*1ea0*/  USHF.L.U32 UR5, UR4, 0xa, URZ ;  /* 0x0000000a04057899 */ /* 0x000fe400080006ff */
[----:B------:R-:W-:Y:S02]  /*1eb0*/  ULEA UR32, UR4, UR47, 0xe ;  /* 0x0000002f04207291 */ /* 0x000fe4000f8e70ff */
[----:B------:R-:W-:Y:S02]  /*1ec0*/  UIADD3 UR40, UP3, UPT, UR44, 0x80, URZ ;  /* 0x000000802c287890 */ /* 0x000fe4000ff7e0ff */
[----:B------:R-:W-:Y:S02]  /*1ed0*/  ULEA UR24, UR4, UR46, 0xd ;  /* 0x0000002e04187291 */ /* 0x000fe4000f8e68ff */
[----:B------:R-:W-:Y:S02]  /*1ee0*/  UIADD3 UR38, UP2, UPT, UR44, 0x180, URZ ;  /* 0x000001802c267890 */ /* 0x000fe4000ff5e0ff */
[----:B------:R-:W-:-:S02]  /*1ef0*/  USHF.L.U32 UR11, UR7, 0x1, URZ ;  /* 0x00000001070b7899 */ /* 0x000fc400080006ff */
[----:B------:R-:W-:Y:S02]  /*1f00*/  UIADD3 UR30, UP1, UPT, UR44, 0x280, URZ ;  /* 0x000002802c1e7890 */ /* 0x000fe4000ff3e0ff */
[----:B------:R-:W-:Y:S02]  /*1f10*/  ULOP3.LUT UR16, UR5, 0x200, UR50, 0xf8, !UPT ;  /* 0x0000020005107892 */ /* 0x000fe4000f8ef832 */
[----:B------:R-:W-:Y:S02]  /*1f20*/  UIADD3 UR22, UP0, UPT, UR44, 0x380, URZ ;  /* 0x000003802c167890 */ /* 0x000fe4000ff1e0ff */
[----:B------:R-:W-:Y:S02]  /*1f30*/  ULOP3.LUT UR8, UR5, UR29, URZ, 0xfc, !UPT ;  /* 0x0000001d05087292 */ /* 0x000fe4000f8efcff */
[----:B------:R-:W-:Y:S02]  /*1f40*/  USHF.L.U32 UR34, UR7, 0x8, URZ ;  /* 0x0000000807227899 */ /* 0x000fe400080006ff */
[----:B------:R-:W-:-:S02]  /*1f50*/  UIADD3.X UR41, UPT, UPT, URZ, UR45, URZ, UP3, !UPT ;  /* 0x0000002dff297290 */ /* 0x000fc40009ffe4ff */
[----:B------:R-:W-:Y:S02]  /*1f60*/  UIADD3 UR32, UPT, UPT, UR6, 0x3300, UR32 ;  /* 0x0000330006207890 */ /* 0x000fe4000fffe020 */
[----:B------:R-:W-:Y:S02]  /*1f70*/  UPRMT UR14, URZ, 0x5410, UR43 ;  /* 0x00005410ff0e7896 */ /* 0x000fe4000800002b */
[----:B------:R-:W-:Y:S02]  /*1f80*/  UIADD3.X UR39, UPT, UPT, URZ, UR45, URZ, UP2, !UPT ;  /* 0x0000002dff277290 */ /* 0x000fe400097fe4ff */
[----:B------:R-:W-:Y:S02]  /*1f90*/  UIADD3 UR24, UPT, UPT, UR6, 0x23300, UR24 ;  /* 0x0002330006187890 */ /* 0x000fe4000fffe018 */
[----:B------:R-:W-:Y:S02]  /*1fa0*/  UPRMT UR5, URZ, 0x5410, UR37 ;  /* 0x00005410ff057896 */ /* 0x000fe40008000025 */
[----:B------:R-:W-:-:S02]  /*1fb0*/  UIADD3.X UR31, UPT, UPT, URZ, UR45, URZ, UP1, !UPT ;  /* 0x0000002dff1f7290 */ /* 0x000fc40008ffe4ff */
[----:B------:R-:W-:Y:S02]  /*1fc0*/  ULOP3.LUT UR19, UR11, UR49, URZ, 0xfc, !UPT ;  /* 0x000000310b137292 */ /* 0x000fe4000f8efcff */
[----:B------:R-:W-:Y:S02]  /*1fd0*/  UIADD3 UR16, UPT, UPT, UR6, 0x33300, UR16 ;  /* 0x0003330006107890 */ /* 0x000fe4000fffe010 */
[----:B------:R-:W-:Y:S02]  /*1fe0*/  UIADD3.X UR23, UPT, UPT, URZ, UR45, URZ, UP0, !UPT ;  /* 0x0000002dff177290 */ /* 0x000fe400087fe4ff */
[----:B------:R-:W-:Y:S02]  /*1ff0*/  ULEA.HI UR11, UR29, UR11, URZ, 0x17 ;  /* 0x0000000b1d0b7291 */ /* 0x000fe4000f8fb8ff */
[----:B------:R-:W-:Y:S01]  /*2000*/  UIADD3 UR8, UPT, UPT, UR6, 0x35300, UR8 ;  /* 0x0003530006087890 */ /* 0x000fe2000fffe008 */
[----:B------:R-:W-:Y:S01]  /*2010*/  UMOV UR52, 0x0 ;  /* 0x0000000000347882 */ /* 0x000fe20000000000 */
[----:B------:R-:W-:Y:S01]  /*2020*/  UMOV UR53, 0x10000000 ;  /* 0x1000000000357882 */ /* 0x000fe20000000000 */
[----:B------:R-:W-:Y:S01]  /*2030*/  UMOV UR25, UR33 ;  /* 0x0000002100197c82 */ /* 0x000fe20008000000 */
[----:B------:R-:W-:Y:S01]  /*2040*/  UMOV UR28, UR36 ;  /* 0x00000024001c7c82 */ /* 0x000fe20008000000 */
[----:B------:R-:W-:Y:S01]  /*2050*/  UMOV UR26, UR34 ;  /* 0x00000022001a7c82 */ /* 0x000fe20008000000 */
[----:B------:R-:W-:Y:S01]  /*2060*/  UMOV UR18, URZ ;  /* 0x000000ff00127c82 */ /* 0x000fe20008000000 */
[----:B------:R-:W-:Y:S01]  /*2070*/  UMOV UR17, UR33 ;  /* 0x0000002100117c82 */ /* 0x000fe20008000000 */
[----:B------:R-:W-:Y:S01]  /*2080*/  UMOV UR21, UR36 ;  /* 0x0000002400157c82 */ /* 0x000fe20008000000 */
[----:B------:R4:W-:Y:S01]  /*2090*/  UTMALDG.3D.MULTICAST [UR32], [UR40], UR14, desc[UR52] ;  /* 0x00003420280073b4 */ /* 0x0009e2000801180e */
[----:B------:R-:W-:Y:S01]  /*20a0*/  UMOV UR9, UR33 ;  /* 0x0000002100097c82 */ /* 0x000fe20008000000 */
[----:B------:R-:W-:Y:S01]  /*20b0*/  UMOV UR13, UR36 ;  /* 0x00000024000d7c82 */ /* 0x000fe20008000000 */
[----:B------:R4:W-:Y:S01]  /*20c0*/  UTMALDG.3D.MULTICAST [UR24], [UR38], UR5, desc[UR52] ;  /* 0x00003418260073b4 */ /* 0x0009e20008011805 */
[----:B------:R4:W-:Y:S01]  /*20d0*/  UTMALDG.4D.MULTICAST [UR16], [UR30], UR14, desc[UR52] ;  /* 0x000034101e0073b4 */ /* 0x0009e2000801980e */
[----:B------:R4:W-:Y:S02]  /*20e0*/  UTMALDG.4D.MULTICAST [UR8], [UR22], UR5, desc[UR52] ;  /* 0x00003408160073b4 */ /* 0x0009e40008019805 */
[----:B----4-:R-:W-:Y:S01]  /*20f0*/  NOP ;  /* 0x0000000000007918 */ /* 0x010fe20000000000 */
.L_x_33:
[----:B------:R-:W-:Y:S05]  /*2100*/  BSYNC.RECONVERGENT B0 ;  /* 0x0000000000007941 */ /* 0x000fea0003800200 */
.L_x_32:
[----:B------:R-:W-:Y:S01]  /*2110*/  UIADD3 UR7, UPT, UPT, UR7, 0x1, URZ ;  /* 0x0000000107077890 */ /* 0x000fe2000fffe0ff */
[----:B------:R-:W-:Y:S01]  /*2120*/  UMOV UR4, UR15 ;  /* 0x0000000f00047c82 */ /* 0x000fe20008000000 */
[----:B------:R-:W-:Y:S02]  /*2130*/  UMOV UR14, UR48 ;  /* 0x00000030000e7c82 */ /* 0x000fe40008000000 */
[----:B------:R-:W-:-:S09]  /*2140*/  UISETP.NE.AND UP0, UPT, UR7, UR48, UPT ;  /* 0x000000300700728c */ /* 0x000fd2000bf05270 */
[----:B------:R-:W-:Y:S05]  /*2150*/  BRA.U UP0, `(.L_x_34) ;  /* 0xfffffff900e87547 */ /* 0x000fea000b83ffff */
.L_x_26:
[----:B------:R-:W-:Y:S01]  /*2160*/  ULEA UR4, UR15, UR6, 0x3 ;  /* 0x000000060f047291 */ /* 0x000fe2000f8e18ff */
[----:B-1----:R-:W-:Y:S01]  /*2170*/  SHF.L.U32 R0, R12, 0x1f, RZ ;  /* 0x0000001f0c007819 */ /* 0x002fe200000006ff */
[----:B------:R-:W-:Y:S01]  /*2180*/  @!P2 SYNCS.ARRIVE.TRANS64.A1T0 RZ, [UR6+0xb8], RZ ;  /* 0x0000b8ffffffa9a7 */ /* 0x000fe20008100006 */
[----:B------:R-:W-:-:S06]  /*2190*/  UISETP.GT.AND UP0, UPT, UR62, UR61, UPT ;  /* 0x0000003d3e00728c */ /* 0x000fcc000bf04270 */
[----:B--23--:R1:W2:Y:S03]  /*21a0*/  SYNCS.PHASECHK.TRANS64.TRYWAIT P1, [UR4+0x40], R0 ;  /* 0x00004000ff0075a7 */ /* 0x00c2a60008021104 */
[----:B------:R-:W-:Y:S05]  /*21b0*/  BRA.U !UP0, `(.L_x_35) ;  /* 0x00000005081c7547 */ /* 0x000fea000b800000 */
[----:B------:R-:W-:Y:S01]  /*21c0*/  UIADD3 UR52, UPT, UPT, UR63, UR14, URZ ;  /* 0x0000000e3f347290 */ /* 0x000fe2000fffe0ff */
[----:B------:R-:W-:-:S11]  /*21d0*/  UMOV UR5, UR15 ;  /* 0x0000000f00057c82 */ /* 0x000fd60008000000 */
.L_x_43:
[----:B------:R-:W-:Y:S01]  /*21e0*/  ULEA UR33, UR5, UR6, 0x3 ;  /* 0x0000000605217291 */ /* 0x000fe2000f8e18ff */
[----:B--2---:R-:W-:Y:S01]  /*21f0*/  @!P4 MOV R2, 0x6800 ;  /* 0x000068000002c802 */ /* 0x004fe20000000f00 */
[----:B--23--:R-:W-:Y:S10]  /*2200*/  @P1 BRA `(.L_x_36) ;  /* 0x00000000000c1947 */ /* 0x00cff40003800000 */
[----:B------:R-:W-:-:S04]  /*2210*/  SHF.L.U32 R3, R12, 0x1f, RZ ;  /* 0x0000001f0c037819 */ /* 0x000fc800000006ff */
[----:B------:R-:W2:Y:S02]  /*2220*/  SYNCS.PHASECHK.TRANS64.TRYWAIT P0, [UR33+0x40], R3 ;  /* 0x00004003ff0075a7 */ /* 0x000ea40008001121 */
[----:B--2---:R-:W-:Y:S05]  /*2230*/  @!P0 BRA `(.L_x_37) ;  /* 0x0000009400848947 */ /* 0x004fea0003800000 */
.L_x_36:
[----:B------:R2:W-:Y:S01]  /*2240*/  @!P4 SYNCS.ARRIVE.TRANS64 RZ, [UR33], R2 ;  /* 0x00000002ffffc9a7 */ /* 0x0005e20008000021 */
[----:B------:R-:W-:-:S04]  /*2250*/  ULOP3.LUT UR4, UR51, 0x2, URZ, 0xfc, !UPT ;  /* 0x0000000233047892 */ /* 0x000fc8000f8efcff */
[----:B------:R-:W-:-:S09]  /*2260*/  UISETP.NE.AND UP0, UPT, UR4, 0x2, UPT ;  /* 0x000000020400788c */ /* 0x000fd2000bf05270 */
[----:B------:R-:W-:Y:S05]  /*2270*/  BRA.U UP0, `(.L_x_38) ;  /* 0x0000000100047547 */ /* 0x000fea000b800000 */
[----:B------:R-:W-:Y:S05]  /*2280*/  BPT.TRAP 0x1 ;  /* 0x000000040000795c */ /* 0x000fea0000300000 */
.L_x_38:
[----:B------:R-:W-:Y:S04]  /*2290*/  BSSY.RECONVERGENT B0, `(.L_x_39) ;  /* 0x0000003000007945 */ /* 0x000fe80003800200 */
[----:B------:R-:W-:Y:S05]  /*22a0*/  @P3 BRA `(.L_x_40) ;  /* 0x0000000000043947 */ /* 0x000fea0003800000 */
[----:B------:R-:W-:Y:S05]  /*22b0*/  BPT.TRAP 0x1 ;  /* 0x000000040000795c */ /* 0x000fea0000300000 */
.L_x_40:
[----:B------:R-:W-:Y:S05]  /*22c0*/  BSYNC.RECONVERGENT B0 ;  /* 0x0000000000007941 */ /* 0x000fea0003800200 */
.L_x_39:
        /* <DEDUP_REMOVED lines=31> */
[----:B------:R-:W-:Y:S02]  /*24c0*/  ULEA.HI UR11, UR29, UR11, URZ, 0x17 ;  /* 0x0000000b1d0b7291 */ /* 0x000fe4000f8fb8ff */
[----:B------:R-:W-:Y:S02]  /*24d0*/  UIADD3 UR8, UPT, UPT, UR6, 0x35300, UR8 ;  /* 0x0003530006087890 */ /* 0x000fe4000fffe008 */
[----:B------:R-:W-:Y:S01]  /*24e0*/  UIADD3.X UR41, UPT, UPT, URZ, UR45, URZ, UP0, !UPT ;  /* 0x0000002dff297290 */ /* 0x000fe200087fe4ff */
        /* <DEDUP_REMOVED lines=15> */
.L_x_42:
[----:B------:R-:W-:Y:S05]  /*25e0*/  BSYNC.RECONVERGENT B0 ;  /* 0x0000000000007941 */ /* 0x000fea0003800200 */
.L_x_41:
[----:B------:R-:W-:Y:S01]  /*25f0*/  UIADD3 UR14, UPT, UPT, UR14, 0x1, URZ ;  /* 0x000000010e0e7890 */ /* 0x000fe2000fffe0ff */
[----:B------:R-:W-:-:S03]  /*2600*/  UMOV UR5, UR15 ;  /* 0x0000000f00057c82 */ /* 0x000fc60008000000 */
[----:B------:R-:W-:-:S09]  /*2610*/  UISETP.NE.AND UP0, UPT, UR14, UR52, UPT ;  /* 0x000000340e00728c */ /* 0x000fd2000bf05270 */
[----:B------:R-:W-:Y:S05]  /*2620*/  BRA.U UP0, `(.L_x_43) ;  /* 0xfffffff900ec7547 */ /* 0x000fea000b83ffff */
.L_x_35:
[C---:B------:R-:W-:Y:S01]  /*2630*/  LEA R3, R11.reuse, UR6, 0x3 ;  /* 0x000000060b037c11 */ /* 0x040fe2000f8e18ff */
[----:B------:R-:W-:Y:S01]  /*2640*/  NOP ;  /* 0x0000000000007918 */ /* 0x000fe20000000000 */
[----:B-1----:R-:W-:Y:S02]  /*2650*/  SHF.L.U32 R0, R10, 0x1f, RZ ;  /* 0x0000001f0a007819 */ /* 0x002fe400000006ff */
[----:B------:R-:W-:Y:S02]  /*2660*/  LEA R4, R11, UR6, 0x4 ;  /* 0x000000060b047c11 */ /* 0x000fe4000f8e20ff */
[----:B------:R-:W1:Y:S02]  /*2670*/  SYNCS.PHASECHK.TRANS64.TRYWAIT P0, [R3+URZ+0xc0], R0 ;  /* 0x0000c000030075a7 */ /* 0x000e6400080011ff */
[----:B-1----:R-:W-:Y:S05]  /*2680*/  @!P0 BRA `(.L_x_44) ;  /* 0x0000009000888947 */ /* 0x002fea0003800000 */
.L_x_164:
[----:B------:R-:W4:Y:S01]  /*2690*/  LDS.128 R4, [R4+0x130] ;  /* 0x0001300004047984 */ /* 0x000f220000000c00 */
[----:B------:R-:W-:Y:S01]  /*26a0*/  UISETP.GE.AND UP0, UPT, UR42, 0x1, UPT ;  /* 0x000000012a00788c */ /* 0x000fe2000bf06270 */
[----:B------:R-:W-:Y:S01]  /*26b0*/  @!PT LDS RZ, [RZ] ;  /* 0x00000000fffff984 */ /* 0x000fe20000000800 */
[----:B------:R-:W-:Y:S01]  /*26c0*/  @!PT LDS RZ, [RZ] ;  /* 0x00000000fffff984 */ /* 0x000fe20000000800 */
[----:B------:R-:W-:Y:S01]  /*26d0*/  @!PT LDS RZ, [RZ] ;  /* 0x00000000fffff984 */ /* 0x000fe20000000800 */
[----:B------:R-:W-:Y:S01]  /*26e0*/  @!PT LDS RZ, [RZ] ;  /* 0x00000000fffff984 */ /* 0x000fe20000000800 */
[----:B------:R1:W-:Y:S06]  /*26f0*/  MEMBAR.ALL.CTA ;  /* 0x0000000000007992 */ /* 0x0003ec0000008000 */
[----:B-1----:R-:W1:Y:S01]  /*2700*/  FENCE.VIEW.ASYNC.S ;  /* 0x00000000000073c6 */ /* 0x002e620000000000 */
[----:B----4-:R-:W-:-:S13]  /*2710*/  LOP3.LUT P0, RZ, R6, 0x1, RZ, 0xc0, !PT ;  /* 0x0000000106ff7812 */ /* 0x010fda000780c0ff */
[----:B-1----:R-:W-:Y:S01]  /*2720*/  VOTEU.ANY UP1, P0 ;  /* 0x0000000000ff7886 */ /* 0x002fe20000020100 */
[----:B------:R-:W-:-:S13]  /*2730*/  PLOP3.LUT P0, PT, PT, PT, UP1, 0x80, 0x8 ;  /* 0x000000000008781c */ /* 0x000fda0003f0f018 */
[----:B------:R-:W-:Y:S02]  /*2740*/  @P0 LOP3.LUT R0, R5, 0xffff, RZ, 0xc0, !PT ;  /* 0x0000ffff05000812 */ /* 0x000fe400078ec0ff */
[----:B--2---:R-:W-:Y:S02]  /*2750*/  @P0 MOV R2, R4 ;  /* 0x0000000400020202 */ /* 0x004fe40000000f00 */
[----:B------:R-:W-:Y:S01]  /*2760*/  @P0 R2UR UR5, R0 ;  /* 0x00000000000502ca */ /* 0x000fe200000e0000 */
[----:B------:R-:W-:Y:S01]  /*2770*/  VIADD R0, R3, 0xd0 ;  /* 0x000000d003007836 */ /* 0x000fe20000000000 */
[----:B------:R-:W-:Y:S02]  /*2780*/  @P0 SHF.R.U32.HI R4, RZ, 0x10, R5 ;  /* 0x00000010ff040819 */ /* 0x000fe40000011605 */
[----:B------:R-:W-:Y:S02]  /*2790*/  @P0 R2UR UR7, R2 ;  /* 0x00000000020702ca */ /* 0x000fe400000e0000 */
[----:B------:R-:W-:-:S02]  /*27a0*/  PRMT R0, RZ, 0x654, R0 ;  /* 0x00000654ff007816 */ /* 0x000fc40000000000 */
[----:B------:R-:W-:Y:S02]  /*27b0*/  @P0 R2UR UR4, R4 ;  /* 0x00000000040402ca */ /* 0x000fe400000e0000 */
[----:B------:R1:W-:Y:S03]  /*27c0*/  SYNCS.ARRIVE.TRANS64.RED.A1T0 RZ, [R0+URZ], RZ ;  /* 0x000000ff00ff79a7 */ /* 0x0003e600081004ff */
[----:B------:R-:W-:-:S04]  /*27d0*/  @UP1 UMOV UR56, UR5 ;  /* 0x0000000500381c82 */ /* 0x000fc80008000000 */
[----:B------:R-:W-:-:S04]  /*27e0*/  @UP1 UMOV UR57, UR7 ;  /* 0x0000000700391c82 */ /* 0x000fc80008000000 */
[----:B------:R-:W-:Y:S01]  /*27f0*/  @UP1 UMOV UR36, UR4 ;  /* 0x0000000400241c82 */ /* 0x000fe20008000000 */
[----:B------:R-:W-:Y:S05]  /*2800*/  BRA.U !UP0, `(.L_x_45) ;  /* 0x0000000108d47547 */ /* 0x000fea000b800000 */
[----:B------:R-:W2:Y:S01]  /*2810*/  LDCU.128 UR16, c[0x0][0xf10] ;  /* 0x0001e200ff1077ac */ /* 0x000ea20008000c00 */
[----:B------:R-:W4:Y:S01]  /*2820*/  LDCU UR11, c[0x0][0xf20] ;  /* 0x0001e400ff0b77ac */ /* 0x000f220008000800 */
[----:B------:R-:W3:Y:S01]  /*2830*/  LDCU UR24, c[0x0][0xf0c] ;  /* 0x0001e180ff1877ac */ /* 0x000ee20008000800 */
[----:B------:R-:W1:Y:S01]  /*2840*/  LDCU.64 UR8, c[0x0][0xf28] ;  /* 0x0001e500ff0877ac */ /* 0x000e620008000a00 */
[----:B------:R-:W-:Y:S02]  /*2850*/  UISETP.NE.AND UP3, UPT, UR42, 0x1, UPT ;  /* 0x000000012a00788c */ /* 0x000fe4000bf65270 */
[----:B--2---:R-:W-:Y:S02]  /*2860*/  UIMAD.WIDE.U32 UR12, UR59, UR19, URZ ;  /* 0x000000133b0c72a5 */ /* 0x004fe4000f8e00ff */
[----:B------:R-:W-:Y:S02]  /*2870*/  UIMAD.WIDE.U32 UR4, UR60, UR16, URZ ;  /* 0x000000103c0472a5 */ /* 0x000fe4000f8e00ff */
[----:B------:R-:W-:-:S02]  /*2880*/  UISETP.NE.AND UP0, UPT, UR18, 0x1, UPT ;  /* 0x000000011200788c */ /* 0x000fc4000bf05270 */
[----:B------:R-:W-:Y:S01]  /*2890*/  UIMAD.WIDE.U32 UR22, UR56, UR19, URZ ;  /* 0x00000013381672a5 */ /* 0x000fe2000f8e00ff */
[----:B------:R-:W-:Y:S02]  /*28a0*/  UMOV UR12, UR13 ;  /* 0x0000000d000c7c82 */ /* 0x000fe40008000000 */
[----:B------:R-:W-:Y:S01]  /*28b0*/  UMOV UR4, UR5 ;  /* 0x0000000500047c82 */ /* 0x000fe20008000000 */
[----:B----4-:R-:W-:Y:S02]  /*28c0*/  USHF.R.U32.HI UR12, URZ, UR11, UR12 ;  /* 0x0000000bff0c7299 */ /* 0x010fe4000801160c */
[----:B---3--:R-:W-:Y:S02]  /*28d0*/  UISETP.NE.AND UP2, UPT, UR24, 0x1, UPT ;  /* 0x000000011800788c */ /* 0x008fe4000bf45270 */
[----:B------:R-:W-:Y:S02]  /*28e0*/  USHF.R.U32.HI UR4, URZ, UR17, UR4 ;  /* 0x00000011ff047299 */ /* 0x000fe40008011604 */
[----:B------:R-:W-:-:S02]  /*28f0*/  USEL UR5, UR59, UR12, !UP0 ;  /* 0x0000000c3b057287 */ /* 0x000fc4000c000000 */
[----:B------:R-:W-:Y:S02]  /*2900*/  USEL UR7, UR60, UR4, !UP2 ;  /* 0x000000043c077287 */ /* 0x000fe4000d000000 */
[----:B-1----:R-:W-:Y:S01]  /*2910*/  UIMAD.WIDE.U32 UR12, UR5, UR8, URZ ;  /* 0x00000008050c72a5 */ /* 0x002fe2000f8e00ff */
[----:B------:R-:W-:Y:S01]  /*2920*/  UMOV UR4, UR23 ;  /* 0x0000001700047c82 */ /* 0x000fe20008000000 */
[----:B------:R-:W-:Y:S02]  /*2930*/  UIMAD.WIDE.U32 UR20, UR57, UR16, URZ ;  /* 0x00000010391472a5 */ /* 0x000fe4000f8e00ff */
[----:B------:R-:W-:-:S03]  /*2940*/  UIMAD.WIDE.U32 UR22, UR7, UR8, URZ ;  /* 0x00000008071672a5 */ /* 0x000fc6000f8e00ff */
[----:B------:R-:W-:Y:S01]  /*2950*/  UMOV UR12, UR13 ;  /* 0x0000000d000c7c82 */ /* 0x000fe20008000000 */
[----:B------:R-:W-:Y:S02]  /*2960*/  USHF.R.U32.HI UR4, URZ, UR11, UR4 ;  /* 0x0000000bff047299 */ /* 0x000fe40008011604 */
[----:B------:R-:W-:Y:S01]  /*2970*/  @UP3 USHF.R.U32.HI UR5, URZ, UR9, UR12 ;  /* 0x00000009ff053299 */ /* 0x000fe2000801160c */
[----:B------:R-:W-:Y:S01]  /*2980*/  UMOV UR20, UR21 ;  /* 0x0000001500147c82 */ /* 0x000fe20008000000 */
[----:B------:R-:W-:Y:S01]  /*2990*/  UMOV UR22, UR23 ;  /* 0x0000001700167c82 */ /* 0x000fe20008000000 */
[----:B------:R-:W-:Y:S02]  /*29a0*/  USHF.R.U32.HI UR17, URZ, UR17, UR20 ;  /* 0x00000011ff117299 */ /* 0x000fe40008011614 */
[----:B------:R-:W-:Y:S02]  /*29b0*/  USEL UR4, UR56, UR4, !UP0 ;  /* 0x0000000438047287 */ /* 0x000fe4000c000000 */
[----:B------:R-:W-:-:S02]  /*29c0*/  @UP3 USHF.R.U32.HI UR7, URZ, UR9, UR22 ;  /* 0x00000009ff073299 */ /* 0x000fc40008011616 */
[----:B------:R-:W-:Y:S02]  /*29d0*/  UIMAD UR11, UR42, UR5, URZ ;  /* 0x000000052a0b72a4 */ /* 0x000fe4000f8e02ff */
[----:B------:R-:W-:Y:S02]  /*29e0*/  USEL UR5, UR57, UR17, !UP2 ;  /* 0x0000001139057287 */ /* 0x000fe4000d000000 */
[----:B------:R-:W-:Y:S02]  /*29f0*/  UIMAD UR12, UR42, UR7, URZ ;  /* 0x000000072a0c72a4 */ /* 0x000fe4000f8e02ff */
[----:B------:R-:W-:Y:S02]  /*2a00*/  UISETP.GE.AND UP0, UPT, UR4, UR11, UPT ;  /* 0x0000000b0400728c */ /* 0x000fe4000bf06270 */
[----:B------:R-:W-:Y:S02]  /*2a10*/  UIMAD.WIDE.U32 UR16, UR4, UR8, URZ ;  /* 0x00000008041072a5 */ /* 0x000fe4000f8e00ff */
[----:B------:R-:W-:-:S02]  /*2a20*/  UISETP.GE.OR UP0, UPT, UR5, UR12, UP0 ;  /* 0x0000000c0500728c */ /* 0x000fc40008706670 */
        /* <DEDUP_REMOVED lines=19> */
.L_x_45:
[----:B------:R-:W2:Y:S02]  /*2b60*/  LDCU UR4, c[0x0][0xf30] ;  /* 0x0001e600ff0477ac */ /* 0x000ea40008000800 */
[----:B--2---:R-:W-:-:S09]  /*2b70*/  UISETP.NE.AND UP0, UPT, UR4, 0x1, UPT ;  /* 0x000000010400788c */ /* 0x004fd2000bf05270 */
[----:B------:R-:W-:Y:S05]  /*2b80*/  BRA.U UP0, `(.L_x_46) ;  /* 0x0000000100447547 */ /* 0x000fea000b800000 */
[----:B------:R-:W2:Y:S01]  /*2b90*/  LDCU.128 UR16, c[0x0][0xf10] ;  /* 0x0001e200ff1077ac */ /* 0x000ea20008000c00 */
[----:B------:R-:W4:Y:S01]  /*2ba0*/  LDCU UR11, c[0x0][0xf0c] ;  /* 0x0001e180ff0b77ac */ /* 0x000f220008000800 */
[----:B------:R-:W1:Y:S01]  /*2bb0*/  LDCU UR7, c[0x0][0xf20] ;  /* 0x0001e400ff0777ac */ /* 0x000e620008000800 */
[----:B--2---:R-:W-:Y:S02]  /*2bc0*/  UIMAD.WIDE.U32 UR8, UR57, UR16, URZ ;  /* 0x00000010390872a5 */ /* 0x004fe4000f8e00ff */
[----:B------:R-:W-:Y:S02]  /*2bd0*/  UIMAD.WIDE.U32 UR4, UR56, UR19, URZ ;  /* 0x00000013380472a5 */ /* 0x000fe4000f8e00ff */
[----:B----4-:R-:W-:Y:S02]  /*2be0*/  UISETP.NE.AND UP2, UPT, UR11, 0x1, UPT ;  /* 0x000000010b00788c */ /* 0x010fe4000bf45270 */
[----:B------:R-:W-:Y:S01]  /*2bf0*/  UISETP.NE.AND UP0, UPT, UR18, 0x1, UPT ;  /* 0x000000011200788c */ /* 0x000fe2000bf05270 */
[----:B------:R-:W-:-:S02]  /*2c00*/  UMOV UR8, UR9 ;  /* 0x0000000900087c82 */ /* 0x000fc40008000000 */
[----:B------:R-:W-:Y:S01]  /*2c10*/  UMOV UR4, UR5 ;  /* 0x0000000500047c82 */ /* 0x000fe20008000000 */
[----:B------:R-:W-:Y:S02]  /*2c20*/  USHF.R.U32.HI UR17, URZ, UR17, UR8 ;  /* 0x00000011ff117299 */ /* 0x000fe40008011608 */
[----:B-1----:R-:W-:Y:S02]  /*2c30*/  USHF.R.U32.HI UR4, URZ, UR7, UR4 ;  /* 0x00000007ff047299 */ /* 0x002fe40008011604 */
[----:B------:R-:W-:Y:S02]  /*2c40*/  USEL UR5, UR57, UR17, !UP2 ;  /* 0x0000001139057287 */ /* 0x000fe4000d000000 */
[----:B------:R-:W-:-:S04]  /*2c50*/  USEL UR4, UR56, UR4, !UP0 ;  /* 0x0000000438047287 */ /* 0x000fc8000c000000 */
[----:B------:R-:W-:Y:S02]  /*2c60*/  UIADD3 UR7, UPT, UPT, UR5, -UR4, URZ ;  /* 0x8000000405077290 */ /* 0x000fe4000fffe0ff */
[----:B------:R-:W-:Y:S02]  /*2c70*/  UIADD3 UR4, UPT, UPT, -UR5, UR4, URZ ;  /* 0x0000000405047290 */ /* 0x000fe4000fffe1ff */
[----:B------:R-:W-:Y:S02]  /*2c80*/  UIMAD UR56, UR7, UR18, UR56 ;  /* 0x00000012073872a4 */ /* 0x000fe4000f8e0238 */
[----:B------:R-:W-:-:S12]  /*2c90*/  UIMAD UR57, UR4, UR11, UR57 ;  /* 0x0000000b043972a4 */ /* 0x000fd8000f8e0239 */
.L_x_46:
[----:B------:R-:W-:Y:S01]  /*2ca0*/  VIADD R11, R11, 0x1 ;  /* 0x000000010b0b7836 */ /* 0x000fe20000000000 */
[----:B------:R-:W-:Y:S02]  /*2cb0*/  R2UR UR5, R91 ;  /* 0x000000005b0572ca */ /* 0x000fe400000e0000 */
[----:B------:R-:W-:Y:S02]  /*2cc0*/  R2UR UR4, R92 ;  /* 0x000000005c0472ca */ /* 0x000fe400000e0000 */
[C---:B------:R-:W-:Y:S02]  /*2cd0*/  ISETP.NE.AND P0, PT, R11.reuse, 0x2, PT ;  /* 0x000000020b00780c */ /* 0x040fe40003f05270 */
[----:B------:R-:W-:Y:S02]  /*2ce0*/  PLOP3.LUT P2, PT, PT, PT, PT, 0x80, 0x8 ;  /* 0x000000000008781c */ /* 0x000fe40003f4f070 */
[----:B-1----:R-:W-:Y:S02]  /*2cf0*/  SEL R0, RZ, 0x1, P0 ;  /* 0x00000001ff007807 */ /* 0x002fe40000000000 */
[----:B------:R-:W-:-:S02]  /*2d00*/  SEL R11, R11, RZ, P0 ;  /* 0x000000ff0b0b7207 */ /* 0x000fc40000000000 */
[----:B------:R-:W-:Y:S01]  /*2d10*/  LOP3.LUT R10, R10, R0, RZ, 0x3c, !PT ;  /* 0x000000000a0a7212 */ /* 0x000fe200078e3cff */
[----:B------:R-:W-:Y:S02]  /*2d20*/  UIADD3 UR21, UPT, UPT, UR56, UR5, URZ ;  /* 0x0000000538157290 */ /* 0x000fe4000fffe0ff */
[----:B------:R-:W-:Y:S01]  /*2d30*/  UIADD3 UR20, UPT, UPT, UR57, UR4, URZ ;  /* 0x0000000439147290 */ /* 0x000fe2000fffe0ff */
[----:B------:R-:W-:Y:S11]  /*2d40*/  BRA.U UP1, `(.L_x_47) ;  /* 0xffffffed016c7547 */ /* 0x000ff6000b83ffff */
[----:B------:R-:W-:Y:S01]  /*2d50*/  UIADD3 UR7, UPT, UPT, UR6, 0x40, URZ ;  /* 0x0000004006077890 */ /* 0x000fe2000fffe0ff */
[----:B------:R-:W-:-:S03]  /*2d60*/  SHF.L.U32 R2, R12, 0x1f, RZ ;  /* 0x0000001f0c027819 */ /* 0x000fc600000006ff */
[----:B------:R-:W-:-:S09]  /*2d70*/  ULEA UR4, UR15, UR7, 0x3 ;  /* 0x000000070f047291 */ /* 0x000fd2000f8e18ff */
[----:B------:R-:W1:Y:S02]  /*2d80*/  SYNCS.PHASECHK.TRANS64.TRYWAIT P0, [UR4], R2 ;  /* 0x00000002ff0075a7 */ /* 0x000e640008001104 */
[----:B-1----:R-:W-:Y:S05]  /*2d90*/  @!P0 BRA `(.L_x_48) ;  /* 0x0000008800d88947 */ /* 0x002fea0003800000 */
.L_x_166:
[----:B------:R-:W-:-:S04]  /*2da0*/  UIADD3 UR4, UPT, UPT, UR15, 0x1, URZ ;  /* 0x000000010f047890 */ /* 0x000fc8000fffe0ff */
[----:B------:R-:W-:-:S04]  /*2db0*/  UISETP.NE.AND UP0, UPT, UR4, 0x8, UPT ;  /* 0x000000080400788c */ /* 0x000fc8000bf05270 */
[----:B------:R-:W-:Y:S02]  /*2dc0*/  USEL UR6, URZ, 0x1, UP0 ;  /* 0x00000001ff067887 */ /* 0x000fe40008000000 */
[----:B------:R-:W-:-:S04]  /*2dd0*/  USEL UR4, UR4, URZ, UP0 ;  /* 0x000000ff04047287 */ /* 0x000fc80008000000 */
[----:B------:R-:W-:Y:S01]  /*2de0*/  ULEA UR5, UR4, UR7, 0x3 ;  /* 0x0000000704057291 */ /* 0x000fe2000f8e18ff */
[----:B-1----:R-:W-:-:S04]  /*2df0*/  LOP3.LUT R2, R12, UR6, RZ, 0x3c, !PT ;  /* 0x000000060c027c12 */ /* 0x002fc8000f8e3cff */
[----:B------:R-:W-:-:S04]  /*2e00*/  SHF.L.U32 R3, R2, 0x1f, RZ ;  /* 0x0000001f02037819 */ /* 0x000fc800000006ff */
[----:B------:R-:W1:Y:S02]  /*2e10*/  SYNCS.PHASECHK.TRANS64.TRYWAIT P0, [UR5], R3 ;  /* 0x00000003ff0075a7 */ /* 0x000e640008001105 */
[----:B-1----:R-:W-:Y:S05]  /*2e20*/  @!P0 BRA `(.L_x_49) ;  /* 0x0000008800cc8947 */ /* 0x002fea0003800000 */
.L_x_168:
[----:B------:R-:W-:-:S04]  /*2e30*/  UIADD3 UR4, UPT, UPT, UR4, 0x1, URZ ;  /* 0x0000000104047890 */ /* 0x000fc8000fffe0ff */
[----:B------:R-:W-:-:S04]  /*2e40*/  UISETP.NE.AND UP0, UPT, UR4, 0x8, UPT ;  /* 0x000000080400788c */ /* 0x000fc8000bf05270 */
[----:B------:R-:W-:Y:S02]  /*2e50*/  USEL UR6, URZ, 0x1, UP0 ;  /* 0x00000001ff067887 */ /* 0x000fe40008000000 */
[----:B------:R-:W-:-:S04]  /*2e60*/  USEL UR4, UR4, URZ, UP0 ;  /* 0x000000ff04047287 */ /* 0x000fc80008000000 */
[----:B------:R-:W-:Y:S01]  /*2e70*/  ULEA UR5, UR4, UR7, 0x3 ;  /* 0x0000000704057291 */ /* 0x000fe2000f8e18ff */
[----:B------:R-:W-:-:S04]  /*2e80*/  LOP3.LUT R2, R2, UR6, RZ, 0x3c, !PT ;  /* 0x0000000602027c12 */ /* 0x000fc8000f8e3cff */
[----:B-1----:R-:W-:-:S04]  /*2e90*/  SHF.L.U32 R3, R2, 0x1f, RZ ;  /* 0x0000001f02037819 */ /* 0x002fc800000006ff */
[----:B------:R-:W1:Y:S02]  /*2ea0*/  SYNCS.PHASECHK.TRANS64.TRYWAIT P0, [UR5], R3 ;  /* 0x00000003ff0075a7 */ /* 0x000e640008001105 */
[----:B-1----:R-:W-:Y:S05]  /*2eb0*/  @!P0 BRA `(.L_x_50) ;  /* 0x0000008800c08947 */ /* 0x002fea0003800000 */
.L_x_170:
        /* <DEDUP_REMOVED lines=9> */
.L_x_172:
        /* <DEDUP_REMOVED lines=9> */
.L_x_174:
        /* <DEDUP_REMOVED lines=9> */
.L_x_176:
        /* <DEDUP_REMOVED lines=9> */
.L_x_178:
[----:B------:R-:W-:-:S04]  /*3100*/  UIADD3 UR4, UPT, UPT, UR4, 0x1, URZ ;  /* 0x0000000104047890 */ /* 0x000fc8000fffe0ff */
[----:B------:R-:W-:-:S04]  /*3110*/  UISETP.NE.AND UP0, UPT, UR4, 0x8, UPT ;  /* 0x000000080400788c */ /* 0x000fc8000bf05270 */
[----:B------:R-:W-:Y:S02]  /*3120*/  USEL UR5, URZ, 0x1, UP0 ;  /* 0x00000001ff057887 */ /* 0x000fe40008000000 */
[----:B------:R-:W-:-:S04]  /*3130*/  USEL UR4, UR4, URZ, UP0 ;  /* 0x000000ff04047287 */ /* 0x000fc80008000000 */
[----:B------:R-:W-:Y:S01]  /*3140*/  ULEA UR4, UR4, UR7, 0x3 ;  /* 0x0000000704047291 */ /* 0x000fe2000f8e18ff */
[----:B------:R-:W-:-:S04]  /*3150*/  LOP3.LUT R2, R2, UR5, RZ, 0x3c, !PT ;  /* 0x0000000502027c12 */ /* 0x000fc8000f8e3cff */
[----:B------:R-:W-:Y:S01]  /*3160*/  SHF.L.U32 R2, R2, 0x1f, RZ ;  /* 0x0000001f02027819 */ /* 0x000fe200000006ff */
[----:B-1----:R-:W-:-:S07]  /*3170*/  IMAD.U32 R0, RZ, RZ, UR4 ;  /* 0x00000004ff007e24 */ /* 0x002fce000f8e00ff */
.L_x_55:
[----:B-1----:R1:W2:Y:S02]  /*3180*/  SYNCS.PHASECHK.TRANS64.TRYWAIT P0, [R0+URZ], R2 ;  /* 0x00000002000075a7 */ /* 0x0022a400080011ff */
[----:B--2---:R-:W-:Y:S05]  /*3190*/  @!P0 NANOSLEEP.SYNCS 0x989680 ;  /* 0x009896800000895d */ /* 0x004fea0003900000 */
[----:B------:R-:W2:Y:S02]  /*31a0*/  @!P0 SYNCS.PHASECHK.TRANS64 P0, [R0+URZ], R2 ;  /* 0x00000002000085a7 */ /* 0x000ea400080010ff */
[----:B--2---:R-:W-:Y:S05]  /*31b0*/  @P0 EXIT ;  /* 0x000000000000094d */ /* 0x004fea0003800000 */
[----:B------:R-:W-:Y:S05]  /*31c0*/  BRA `(.L_x_55) ;  /* 0xfffffffc00ec7947 */ /* 0x000fea000383ffff */
.L_x_23:
[----:B------:R-:W-:-:S04]  /*31d0*/  UISETP.NE.AND UP0, UPT, UR58, URZ, UPT ;  /* 0x000000ff3a00728c */ /* 0x000fc8000bf05270 */
[----:B------:R-:W-:-:S09]  /*31e0*/  UISETP.NE.OR UP0, UPT, UR24, 0x1, UP0 ;  /* 0x000000011800788c */ /* 0x000fd20008705670 */
[----:B------:R-:W-:Y:S05]  /*31f0*/  BRA.U UP0, `(.L_x_56) ;  /* 0x0000000500487547 */ /* 0x000fea000b800000 */
[----:B------:R-:W-:Y:S01]  /*3200*/  ISETP.GE.U32.AND P2, PT, R0, 0x8, PT ;  /* 0x000000080000780c */ /* 0x000fe20003f46070 */
[----:B------:R-:W-:Y:S01]  /*3210*/  IMAD.MOV.U32 R12, RZ, RZ, 0x1 ;  /* 0x00000001ff0c7424 */ /* 0x000fe200078e00ff */
[----:B------:R-:W-:Y:S02]  /*3220*/  CS2R R10, SRZ ;  /* 0x00000000000a7805 */ /* 0x000fe4000001ff00 */
[----:B------:R-:W-:Y:S01]  /*3230*/  CS2R R8, SRZ ;  /* 0x0000000000087805 */ /* 0x000fe2000001ff00 */
[----:B------:R-:W-:Y:S01]  /*3240*/  UMOV UR6, 0x400 ;  /* 0x0000040000067882 */ /* 0x000fe20000000000 */
[----:B------:R-:W-:Y:S01]  /*3250*/  UMOV UR5, URZ ;  /* 0x000000ff00057c82 */ /* 0x000fe20008000000 */
[----:B------:R-:W-:-:S12]  /*3260*/  ULEA UR6, UR58, UR6, 0x18 ;  /* 0x000000063a067291 */ /* 0x000fd8000f8ec0ff */
.L_x_60:
[----:B------:R-:W-:Y:S02]  /*3270*/  LEA R2, R8, UR6, 0x3 ;  /* 0x0000000608027c11 */ /* 0x000fe4000f8e18ff */
[----:B------:R-:W-:-:S03]  /*3280*/  SHF.L.U32 R4, R9, 0x1f, RZ ;  /* 0x0000001f09047819 */ /* 0x000fc600000006ff */
[----:B------:R-:W-:Y:S01]  /*3290*/  VIADD R5, R2, 0x110 ;  /* 0x0000011002057836 */ /* 0x000fe20000000000 */
[----:B------:R-:W2:Y:S02]  /*32a0*/  SYNCS.PHASECHK.TRANS64.TRYWAIT P0, [R2+URZ+0x100], R4 ;  /* 0x00010004020075a7 */ /* 0x000ea400080011ff */
[----:B--2---:R-:W-:Y:S05]  /*32b0*/  @!P0 BRA `(.L_x_57) ;  /* 0x0000008800388947 */ /* 0x004fea0003800000 */
.L_x_179:
[----:B------:R-:W-:Y:S01]  /*32c0*/  ULEA UR4, UR5, UR6, 0x3 ;  /* 0x0000000605047291 */ /* 0x000fe2000f8e18ff */
[----:B--2---:R-:W-:Y:S01]  /*32d0*/  PRMT R2, RZ, 0x654, R5 ;  /* 0x00000654ff027816 */ /* 0x004fe20000000005 */
[----:B------:R-:W-:Y:S01]  /*32e0*/  @!P2 IMAD.MOV.U32 R4, RZ, RZ, 0x10 ;  /* 0x00000010ff04a424 */ /* 0x000fe200078e00ff */
[----:B------:R-:W-:Y:S01]  /*32f0*/  SHF.L.U32 R5, R12, 0x1f, RZ ;  /* 0x0000001f0c057819 */ /* 0x000fe200000006ff */
[----:B------:R-:W-:Y:S01]  /*3300*/  UIADD3 UR7, UPT, UPT, UR4, 0xc0, URZ ;  /* 0x000000c004077890 */ /* 0x000fe2000fffe0ff */
[----:B------:R2:W-:Y:S05]  /*3310*/  SYNCS.ARRIVE.TRANS64.RED.A1T0 RZ, [R2+URZ], RZ ;  /* 0x000000ff02ff79a7 */ /* 0x0005ea00081004ff */
[----:B------:R-:W-:Y:S01]  /*3320*/  IMAD.U32 R6, RZ, RZ, UR7 ;  /* 0x00000007ff067e24 */ /* 0x000fe2000f8e00ff */
[----:B------:R-:W3:Y:S04]  /*3330*/  SYNCS.PHASECHK.TRANS64.TRYWAIT P0, [UR4+0xd0], R5 ;  /* 0x0000d005ff0075a7 */ /* 0x000ee80008001104 */
[----:B------:R-:W-:Y:S01]  /*3340*/  PRMT R6, R0, 0x654, R6 ;  /* 0x0000065400067816 */ /* 0x000fe20000000006 */
[----:B--23--:R-:W-:Y:S06]  /*3350*/  @!P0 BRA `(.L_x_58) ;  /* 0x0000008800248947 */ /* 0x00cfec0003800000 */
.L_x_181:
[----:B------:R-:W-:Y:S01]  /*3360*/  ULEA UR8, UR5, UR6, 0x4 ;  /* 0x0000000605087291 */ /* 0x000fe2000f8e20ff */
[----:B------:R-:W-:Y:S01]  /*3370*/  SEL R3, R6, R3, !P2 ;  /* 0x0000000306037207 */ /* 0x000fe20005000000 */
[----:B------:R-:W-:Y:S01]  /*3380*/  UIADD3 UR9, UPT, UPT, UR4, 0xc0, URZ ;  /* 0x000000c004097890 */ /* 0x000fe2000fffe0ff */
[----:B--2---:R-:W-:Y:S01]  /*3390*/  LEA R2, R11, UR6, 0x3 ;  /* 0x000000060b027c11 */ /* 0x004fe2000f8e18ff */
[----:B------:R-:W-:Y:S01]  /*33a0*/  UIADD3 UR8, UPT, UPT, UR8, 0x130, URZ ;  /* 0x0000013008087890 */ /* 0x000fe2000fffe0ff */
[----:B------:R2:W-:Y:S01]  /*33b0*/  @!P2 SYNCS.ARRIVE.TRANS64.RED RZ, [R3+URZ], R4 ;  /* 0x0000000403ffa9a7 */ /* 0x0005e200080004ff */
[----:B------:R-:W-:Y:S01]  /*33c0*/  UIADD3 UR4, UPT, UPT, UR5, 0x1, URZ ;  /* 0x0000000105047890 */ /* 0x000fe2000fffe0ff */
[----:B------:R-:W-:-:S03]  /*33d0*/  VIADD R8, R8, 0x1 ;  /* 0x0000000108087836 */ /* 0x000fc60000000000 */
[----:B------:R-:W-:Y:S02]  /*33e0*/  UISETP.NE.AND UP0, UPT, UR4, 0x2, UPT ;  /* 0x000000020400788c */ /* 0x000fe4000bf05270 */
[----:B------:R-:W-:Y:S01]  /*33f0*/  ISETP.NE.AND P0, PT, R8, 0x2, PT ;  /* 0x000000020800780c */ /* 0x000fe20003f05270 */
[----:B------:R-:W-:Y:S06]  /*3400*/  UGETNEXTWORKID.BROADCAST [UR8], [UR9] ;  /* 0x00000000080073ca */ /* 0x000fec0008000100 */
[----:B------:R-:W-:Y:S02]  /*3410*/  USEL UR7, URZ, 0x1, UP0 ;  /* 0x00000001ff077887 */ /* 0x000fe40008000000 */
[----:B------:R-:W-:-:S04]  /*3420*/  USEL UR5, UR4, URZ, UP0 ;  /* 0x000000ff04057287 */ /* 0x000fc80008000000 */
[----:B------:R-:W-:Y:S02]  /*3430*/  LOP3.LUT R12, R12, UR7, RZ, 0x3c, !PT ;  /* 0x000000070c0c7c12 */ /* 0x000fe4000f8e3cff */
[----:B--2---:R-:W-:-:S04]  /*3440*/  SHF.L.U32 R4, R10, 0x1f, RZ ;  /* 0x0000001f0a047819 */ /* 0x004fc800000006ff */
[----:B------:R-:W2:Y:S02]  /*3450*/  SYNCS.PHASECHK.TRANS64.TRYWAIT P1, [R2+URZ+0xc0], R4 ;  /* 0x0000c004020075a7 */ /* 0x000ea400080211ff */
[----:B--2---:R-:W-:Y:S05]  /*3460*/  @!P1 BRA `(.L_x_59) ;  /* 0x0000008400f89947 */ /* 0x004fea0003800000 */
.L_x_182:
[C---:B--2---:R-:W-:Y:S01]  /*3470*/  LEA R4, R11.reuse, UR6, 0x4 ;  /* 0x000000060b047c11 */ /* 0x044fe2000f8e20ff */
[----:B------:R-:W-:Y:S01]  /*3480*/  VIADD R2, R2, 0xd0 ;  /* 0x000000d002027836 */ /* 0x000fe20000000000 */
[----:B------:R-:W-:Y:S01]  /*3490*/  SEL R8, R8, RZ, P0 ;  /* 0x000000ff08087207 */ /* 0x000fe20000000000 */
[----:B------:R-:W-:-:S03]  /*34a0*/  VIADD R11, R11, 0x1 ;  /* 0x000000010b0b7836 */ /* 0x000fc60000000000 */
[----:B------:R-:W2:Y:S01]  /*34b0*/  LDS.128 R4, [R4+0x130] ;  /* 0x0001300004047984 */ /* 0x000ea20000000c00 */
[----:B------:R-:W-:Y:S02]  /*34c0*/  PRMT R2, RZ, 0x654, R2 ;  /* 0x00000654ff027816 */ /* 0x000fe40000000002 */
[C---:B------:R-:W-:Y:S01]  /*34d0*/  ISETP.NE.AND P1, PT, R11.reuse, 0x2, PT ;  /* 0x000000020b00780c */ /* 0x040fe20003f25270 */
[----:B------:R-:W-:Y:S01]  /*34e0*/  @!PT LDS RZ, [RZ] ;  /* 0x00000000fffff984 */ /* 0x000fe20000000800 */
[----:B------:R-:W-:Y:S01]  /*34f0*/  @!PT LDS RZ, [RZ] ;  /* 0x00000000fffff984 */ /* 0x000fe20000000800 */
[----:B------:R-:W-:Y:S01]  /*3500*/  @!PT LDS RZ, [RZ] ;  /* 0x00000000fffff984 */ /* 0x000fe20000000800 */
[----:B------:R-:W-:Y:S01]  /*3510*/  @!PT LDS RZ, [RZ] ;  /* 0x00000000fffff984 */ /* 0x000fe20000000800 */
[----:B------:R3:W-:Y:S06]  /*3520*/  MEMBAR.ALL.CTA ;  /* 0x0000000000007992 */ /* 0x0007ec0000008000 */
[----:B---3--:R-:W3:Y:S01]  /*3530*/  FENCE.VIEW.ASYNC.S ;  /* 0x00000000000073c6 */ /* 0x008ee20000000000 */
[----:B------:R-:W-:Y:S01]  /*3540*/  SEL R11, R11, RZ, P1 ;  /* 0x000000ff0b0b7207 */ /* 0x000fe20000800000 */
[----:B---3--:R3:W-:Y:S01]  /*3550*/  SYNCS.ARRIVE.TRANS64.RED.A1T0 RZ, [R2+URZ], RZ ;  /* 0x000000ff02ff79a7 */ /* 0x0087e200081004ff */
[----:B--2---:R-:W-:-:S02]  /*3560*/  LOP3.LUT P3, RZ, R6, 0x1, RZ, 0xc0, !PT ;  /* 0x0000000106ff7812 */ /* 0x004fc4000786c0ff */
[----:B------:R-:W-:-:S04]  /*3570*/  SEL R4, RZ, 0x1, P1 ;  /* 0x00000001ff047807 */ /* 0x000fc80000800000 */
[----:B------:R-:W-:Y:S02]  /*3580*/  LOP3.LUT R10, R10, R4, RZ, 0x3c, !PT ;  /* 0x000000040a0a7212 */ /* 0x000fe400078e3cff */
[----:B---3--:R-:W-:-:S04]  /*3590*/  SEL R2, RZ, 0x1, P0 ;  /* 0x00000001ff027807 */ /* 0x008fc80000000000 */
[----:B------:R-:W-:Y:S01]  /*35a0*/  LOP3.LUT R9, R9, R2, RZ, 0x3c, !PT ;  /* 0x0000000209097212 */ /* 0x000fe200078e3cff */
[----:B------:R-:W-:Y:S06]  /*35b0*/  @P3 BRA `(.L_x_60) ;  /* 0xfffffffc002c3947 */ /* 0x000fec000383ffff */
[----:B------:R-:W-:Y:S01]  /*35c0*/  ULEA UR4, UR5, UR6, 0x3 ;  /* 0x0000000605047291 */ /* 0x000fe2000f8e18ff */
[----:B------:R-:W-:-:S08]  /*35d0*/  SHF.L.U32 R2, R12, 0x1f, RZ ;  /* 0x0000001f0c027819 */ /* 0x000fd000000006ff */
[----:B------:R-:W2:Y:S02]  /*35e0*/  SYNCS.PHASECHK.TRANS64 P0, [UR4+0xd0], R2 ;  /* 0x0000d002ff0075a7 */ /* 0x000ea40008001004 */
[----:B--2---:R-:W-:Y:S05]  /*35f0*/  @P0 BRA `(.L_x_61) ;  /* 0x0000000000080947 */ /* 0x004fea0003800000 */
[----:B------:R-:W2:Y:S02]  /*3600*/  SYNCS.PHASECHK.TRANS64.TRYWAIT P0, [UR4+0xd0], R2 ;  /* 0x0000d002ff0075a7 */ /* 0x000ea40008001104 */
[----:B--2---:R-:W-:Y:S05]  /*3610*/  @!P0 BRA `(.L_x_62) ;  /* 0x0000008400a08947 */ /* 0x004fea0003800000 */
.L_x_61:
[----:B------:R-:W-:-:S04]  /*3620*/  UIADD3 UR7, UPT, UPT, UR5, 0x1, URZ ;  /* 0x0000000105077890 */ /* 0x000fc8000fffe0ff */
[----:B------:R-:W-:-:S04]  /*3630*/  UISETP.NE.AND UP0, UPT, UR7, 0x2, UPT ;  /* 0x000000020700788c */ /* 0x000fc8000bf05270 */
[----:B------:R-:W-:Y:S02]  /*3640*/  USEL UR8, URZ, 0x1, UP0 ;  /* 0x00000001ff087887 */ /* 0x000fe40008000000 */
[----:B------:R-:W-:-:S04]  /*3650*/  USEL UR7, UR7, URZ, UP0 ;  /* 0x000000ff07077287 */ /* 0x000fc80008000000 */
[----:B------:R-:W-:Y:S01]  /*3660*/  ULEA UR7, UR7, UR6, 0x3 ;  /* 0x0000000607077291 */ /* 0x000fe2000f8e18ff */
[----:B--2---:R-:W-:-:S04]  /*3670*/  LOP3.LUT R2, R12, UR8, RZ, 0x3c, !PT ;  /* 0x000000080c027c12 */ /* 0x004fc8000f8e3cff */
[----:B------:R-:W-:-:S04]  /*3680*/  SHF.L.U32 R0, R2, 0x1f, RZ ;  /* 0x0000001f02007819 */ /* 0x000fc800000006ff */
[----:B------:R-:W2:Y:S02]  /*3690*/  SYNCS.PHASECHK.TRANS64 P0, [UR7+0xd0], R0 ;  /* 0x0000d000ff0075a7 */ /* 0x000ea40008001007 */
[----:B-12---:R-:W-:Y:S05]  /*36a0*/  @P0 EXIT ;  /* 0x000000000000094d */ /* 0x006fea0003800000 */
[----:B------:R-:W-:Y:S02]  /*36b0*/  SHF.L.U32 R2, R2, 0x1f, RZ ;  /* 0x0000001f02027819 */ /* 0x000fe400000006ff */
[----:B------:R-:W-:-:S07]  /*36c0*/  MOV R0, UR7 ;  /* 0x0000000700007c02 */ /* 0x000fce0008000f00 */
.L_x_63:
[----:B-1----:R1:W2:Y:S02]  /*36d0*/  SYNCS.PHASECHK.TRANS64.TRYWAIT P0, [R0+URZ+0xd0], R2 ;  /* 0x0000d002000075a7 */ /* 0x0022a400080011ff */
[----:B--2---:R-:W-:Y:S05]  /*36e0*/  @!P0 NANOSLEEP.SYNCS 0x989680 ;  /* 0x009896800000895d */ /* 0x004fea0003900000 */
[----:B------:R-:W2:Y:S02]  /*36f0*/  @!P0 SYNCS.PHASECHK.TRANS64 P0, [R0+URZ+0xd0], R2 ;  /* 0x0000d002000085a7 */ /* 0x000ea400080010ff */
[----:B--2---:R-:W-:Y:S05]  /*3700*/  @P0 EXIT ;  /* 0x000000000000094d */ /* 0x004fea0003800000 */
[----:B------:R-:W-:Y:S05]  /*3710*/  BRA `(.L_x_63) ;  /* 0xfffffffc00ec7947 */ /* 0x000fea000383ffff */
.L_x_56:
[----:B------:R-:W-:Y:S05]  /*3720*/  BRA.U UP5, `(.L_x_64) ;  /* 0x0000001505ac7547 */ /* 0x000fea000b800000 */
[----:B------:R-:W-:Y:S01]  /*3730*/  UMOV UR5, 0x40 ;  /* 0x0000004000057882 */ /* 0x000fe20000000000 */
[----:B------:R-:W-:Y:S01]  /*3740*/  NOP ;  /* 0x0000000000007918 */ /* 0x000fe20000000000 */
[----:B------:R-:W-:Y:S01]  /*3750*/  ULEA UR5, UR58, UR5, 0x18 ;  /* 0x000000053a057291 */ /* 0x000fe2000f8ec0ff */
[----:B------:R-:W-:Y:S02]  /*3760*/  UMOV UR6, 0x400 ;  /* 0x0000040000067882 */ /* 0x000fe40000000000 */
[----:B------:R-:W-:-:S06]  /*3770*/  ULEA UR6, UR58, UR6, 0x18 ;  /* 0x000000063a067291 */ /* 0x000fcc000f8ec0ff */
[----:B------:R-:W2:Y:S02]  /*3780*/  LDS.U8 R0, [UR5+0x1c] ;  /* 0x00001c05ff007984 */ /* 0x000ea40008000000 */
[----:B--2---:R-:W-:-:S13]  /*3790*/  ISETP.NE.AND P0, PT, R0, RZ, PT ;  /* 0x000000ff0000720c */ /* 0x004fda0003f05270 */
[----:B------:R-:W-:Y:S05]  /*37a0*/  @P0 BRA `(.L_x_65) ;  /* 0x0000000000580947 */ /* 0x000fea0003800000 */
[----:B------:R-:W-:-:S13]  /*37b0*/  ELECT P0, URZ, PT ;  /* 0x0000000000ff782f */ /* 0x000fda0003800000 */
[----:B------:R-:W-:Y:S05]  /*37c0*/  @!P0 BRA `(.L_x_66) ;  /* 0x0000000000608947 */ /* 0x000fea0003800000 */
[----:B------:R-:W-:Y:S01]  /*37d0*/  UMOV UR4, 0x10 ;  /* 0x0000001000047882 */ /* 0x000fe20000000000 */
[----:B------:R-:W-:Y:S01]  /*37e0*/  HFMA2 R0, -RZ, RZ, 0, 5.9604644775390625e-08 ;  /* 0x00000001ff007431 */ /* 0x000fe200000001ff */
[----:B------:R-:W-:-:S03]  /*37f0*/  MOV R3, 0xffff ;  /* 0x0000ffff00037802 */ /* 0x000fc60000000f00 */
[----:B------:R-:W-:Y:S04]  /*3800*/  DEPBAR.LE SB2, 0x36 ;  /* 0x0000ad800000791a */ /* 0x000fe80000000000 */
[----:B------:R-:W2:Y:S02]  /*3810*/  UTCATOMSWS.FIND_AND_SET.ALIGN UP0, UR4, UR4 ;  /* 0x00000004000475e3 */ /* 0x000ea40008000800 */
[----:B--2---:R-:W-:Y:S01]  /*3820*/  MOV R4, UR4 ;  /* 0x0000000400047c02 */ /* 0x004fe20008000f00 */
[----:B------:R-:W-:Y:S06]  /*3830*/  BRA.U UP0, `(.L_x_67) ;  /* 0x0000000100187547 */ /* 0x000fec000b800000 */
.L_x_68:
[----:B------:R-:W-:Y:S05]  /*3840*/  NANOSLEEP 0x64 ;  /* 0x000000640000795d */ /* 0x000fea0003800000 */
[----:B------:R-:W-:-:S05]  /*3850*/  UMOV UR4, 0x10 ;  /* 0x0000001000047882 */ /* 0x000fca0000000000 */
[----:B------:R-:W-:Y:S04]  /*3860*/  DEPBAR.LE SB2, 0x36 ;  /* 0x0000ad800000791a */ /* 0x000fe80000000000 */
[----:B------:R-:W2:Y:S02]  /*3870*/  UTCATOMSWS.FIND_AND_SET.ALIGN UP0, UR4, UR4 ;  /* 0x00000004000475e3 */ /* 0x000ea40008000800 */
[----:B--2---:R-:W-:Y:S01]  /*3880*/  MOV R4, UR4 ;  /* 0x0000000400047c02 */ /* 0x004fe20008000f00 */
[----:B------:R-:W-:Y:S05]  /*3890*/  BRA.U !UP0, `(.L_x_68) ;  /* 0xfffffffd08e87547 */ /* 0x000fea000b83ffff */
.L_x_67:
[-C--:B------:R-:W-:Y:S02]  /*38a0*/  SHF.L.U32 R3, R3, R4.reuse, RZ ;  /* 0x0000000403037219 */ /* 0x080fe400000006ff */
[----:B------:R-:W-:Y:S01]  /*38b0*/  SHF.L.U32 R0, R0, R4, RZ ;  /* 0x0000000400007219 */ /* 0x000fe200000006ff */
[----:B------:R-:W-:Y:S02]  /*38c0*/  IMAD.SHL.U32 R4, R4, 0x20, RZ ;  /* 0x0000002004047824 */ /* 0x000fe400078e00ff */
[----:B------:R2:W-:Y:S04]  /*38d0*/  ATOMS.OR RZ, [UR5+0x14], R3 ;  /* 0x00001403ffff798c */ /* 0x0005e8000b000005 */
[----:B------:R2:W-:Y:S04]  /*38e0*/  ATOMS.OR RZ, [UR5+0x18], R0 ;  /* 0x00001800ffff798c */ /* 0x0005e8000b000005 */
[----:B------:R2:W-:Y:S01]  /*38f0*/  STS [UR6+0x150], R4 ;  /* 0x00015004ff007988 */ /* 0x0005e20008000806 */
[----:B------:R-:W-:Y:S05]  /*3900*/  BRA `(.L_x_66) ;  /* 0x0000000000107947 */ /* 0x000fea0003800000 */
.L_x_65:
[----:B------:R-:W-:Y:S02]  /*3910*/  MOV R0, 0xffffffff ;  /* 0xffffffff00007802 */ /* 0x000fe40000000f00 */
[----:B------:R-:W-:-:S03]  /*3920*/  MOV R4, 0x3950 ;  /* 0x0000395000047802 */ /* 0x000fc60000000f00 */
[----:B------:R2:W-:Y:S04]  /*3930*/  STS [UR6+0x150], R0 ;  /* 0x00015000ff007988 */ /* 0x0005e80008000806 */
[----:B-12--5:R-:W-:Y:S05]  /*3940*/  CALL.REL.NOINC `($__internal_1_$__cuda_sm10x_tcgen05_guardrail_trap_phase_invalid_during_alloc) ;  /* 0x0000008800a07944 */ /* 0x026fea0003c00000 */
.L_x_66:
[----:B------:R-:W-:Y:S05]  /*3950*/  WARPSYNC.ALL ;  /* 0x0000000000007948 */ /* 0x000fea0003800000 */
[----:B------:R-:W3:Y:S01]  /*3960*/  S2UR UR35, SR_CgaCtaId ;  /* 0x00000000002379c3 */ /* 0x000ee20000008800 */
[----:B------:R-:W-:Y:S01]  /*3970*/  UMOV UR4, 0x400 ;  /* 0x0000040000047882 */ /* 0x000fe20000000000 */
[----:B------:R-:W-:-:S06]  /*3980*/  NOP ;  /* 0x0000000000007918 */ /* 0x000fcc0000000000 */
[----:B------:R-:W-:Y:S06]  /*3990*/  BAR.ARV 0x6, 0xa0 ;  /* 0x0182800000007b1d */ /* 0x000fec0000002000 */
[----:B------:R-:W4:Y:S01]  /*39a0*/  LDCU UR11, c[0x0][0x38c] ;  /* 0x00007180ff0b77ac */ /* 0x000f220008000800 */
[----:B------:R-:W-:Y:S01]  /*39b0*/  LOP3.LUT R2, R2, 0xffff, RZ, 0xc0, !PT ;  /* 0x0000ffff02027812 */ /* 0x000fe200078ec0ff */
[----:B------:R-:W-:Y:S01]  /*39c0*/  IMAD.MOV.U32 R10, RZ, RZ, 0x1 ;  /* 0x00000001ff0a7424 */ /* 0x000fe200078e00ff */
[----:B------:R-:W-:Y:S01]  /*39d0*/  CS2R R8, SRZ ;  /* 0x0000000000087805 */ /* 0x000fe2000001ff00 */
[----:B--2---:R-:W-:Y:S01]  /*39e0*/  IMAD.MOV.U32 R3, RZ, RZ, RZ ;  /* 0x000000ffff037224 */ /* 0x004fe200078e00ff */
[----:B------:R-:W-:Y:S01]  /*39f0*/  R2UR UR43, R2 ;  /* 0x00000000022b72ca */ /* 0x000fe200000e0000 */
[----:B------:R-:W2:Y:S01]  /*3a00*/  LDCU UR63, c[0x0][0x370] ;  /* 0x00006e00ff3f77ac */ /* 0x000ea20008000800 */
[----:B---3--:R-:W-:-:S02]  /*3a10*/  ULEA UR35, UR35, UR4, 0x18 ;  /* 0x0000000423237291 */ /* 0x008fc4000f8ec0ff */
[----:B------:R-:W-:Y:S02]  /*3a20*/  UISETP.GE.AND UP5, UPT, UR42, 0x1, UPT ;  /* 0x000000012a00788c */ /* 0x000fe4000bfa6270 */
[----:B------:R-:W-:Y:S02]  /*3a30*/  UIADD3 UR6, UPT, UPT, UR35, 0x3300, URZ ;  /* 0x0000330023067890 */ /* 0x000fe4000fffe0ff */
[----:B------:R-:W-:Y:S02]  /*3a40*/  UIADD3 UR5, UPT, UPT, UR35, 0x23300, URZ ;  /* 0x0002330023057890 */ /* 0x000fe4000fffe0ff */
[----:B----4-:R-:W-:Y:S01]  /*3a50*/  UIADD3 UR11, UPT, UPT, UR11, 0xff, URZ ;  /* 0x000000ff0b0b7890 */ /* 0x010fe2000fffe0ff */
[----:B------:R-:W3:Y:S01]  /*3a60*/  LDS R0, [UR35+0x150] ;  /* 0x00015023ff007984 */ /* 0x000ee20008000800 */
[----:B------:R-:W-:Y:S02]  /*3a70*/  UIADD3 UR4, UPT, UPT, UR35, 0x33300, URZ ;  /* 0x0003330023047890 */ /* 0x000fe4000fffe0ff */
[----:B------:R-:W-:-:S02]  /*3a80*/  UIADD3 UR7, UPT, UPT, UR35, 0x35300, URZ ;  /* 0x0003530023077890 */ /* 0x000fc4000fffe0ff */
[----:B------:R-:W-:Y:S02]  /*3a90*/  USHF.R.S32.HI UR9, URZ, 0x1f, UR11 ;  /* 0x0000001fff097899 */ /* 0x000fe4000801140b */
[----:B------:R-:W-:Y:S02]  /*3aa0*/  USHF.R.U32.HI UR10, URZ, 0x4, UR6 ;  /* 0x00000004ff0a7899 */ /* 0x000fe40008011606 */
[----:B------:R-:W-:Y:S02]  /*3ab0*/  USHF.R.U32.HI UR8, URZ, 0x4, UR5 ;  /* 0x00000004ff087899 */ /* 0x000fe40008011605 */
[----:B------:R-:W-:Y:S02]  /*3ac0*/  USHF.R.U32.HI UR6, URZ, 0x4, UR4 ;  /* 0x00000004ff067899 */ /* 0x000fe40008011604 */
[----:B------:R-:W-:Y:S02]  /*3ad0*/  USHF.R.U32.HI UR5, URZ, 0x4, UR7 ;  /* 0x00000004ff057899 */ /* 0x000fe40008011607 */
[----:B------:R-:W-:-:S02]  /*3ae0*/  ULEA.HI UR4, UR9, UR11, URZ, 0x8 ;  /* 0x0000000b09047291 */ /* 0x000fc4000f8f40ff */
[----:B------:R-:W-:Y:S02]  /*3af0*/  ULOP3.LUT UR6, UR6, 0x3fff, URZ, 0xc0, !UPT ;  /* 0x00003fff06067892 */ /* 0x000fe4000f8ec0ff */
[----:B------:R-:W-:Y:S02]  /*3b00*/  ULOP3.LUT UR5, UR5, 0x3fff, URZ, 0xc0, !UPT ;  /* 0x00003fff05057892 */ /* 0x000fe4000f8ec0ff */
[----:B------:R-:W-:Y:S02]  /*3b10*/  USHF.R.S32.HI UR64, URZ, 0x8, UR4 ;  /* 0x00000008ff407899 */ /* 0x000fe40008011404 */
[----:B------:R-:W-:Y:S02]  /*3b20*/  ULOP3.LUT UR56, UR6, 0x10000, URZ, 0xfc, !UPT ;  /* 0x0001000006387892 */ /* 0x000fe4000f8efcff */
[----:B------:R-:W-:Y:S02]  /*3b30*/  ULOP3.LUT UR57, UR5, 0x10000, URZ, 0xfc, !UPT ;  /* 0x0001000005397892 */ /* 0x000fe4000f8efcff */
[----:B------:R-:W-:-:S02]  /*3b40*/  UISETP.LT.AND UP0, UPT, UR64, 0x1, UPT ;  /* 0x000000014000788c */ /* 0x000fc4000bf01270 */
[----:B------:R-:W-:Y:S02]  /*3b50*/  ULOP3.LUT UR10, UR10, 0x3fff, URZ, 0xc0, !UPT ;  /* 0x00003fff0a0a7892 */ /* 0x000fe4000f8ec0ff */
[----:B------:R-:W-:Y:S02]  /*3b60*/  ULOP3.LUT UR8, UR8, 0x3fff, URZ, 0xc0, !UPT ;  /* 0x00003fff08087892 */ /* 0x000fe4000f8ec0ff */
[----:B------:R-:W-:Y:S01]  /*3b70*/  USEL UR69, UR64, 0x1, !UP0 ;  /* 0x0000000140457887 */ /* 0x000fe2000c000000 */
[----:B------:R-:W4:Y:S01]  /*3b80*/  LDCU UR62, c[0x0][0x374] ;  /* 0x00006e80ff3e77ac */ /* 0x000f220008000800 */
[----:B------:R-:W-:Y:S01]  /*3b90*/  ULOP3.LUT UR54, UR10, 0x10000, URZ, 0xfc, !UPT ;  /* 0x000100000a367892 */ /* 0x000fe2000f8efcff */
[----:B---3--:R-:W-:Y:S01]  /*3ba0*/  R2UR UR30, R0 ;  /* 0x00000000001e72ca */ /* 0x008fe200000e0000 */
[----:B------:R-:W-:Y:S02]  /*3bb0*/  ULOP3.LUT UR55, UR8, 0x10000, URZ, 0xfc, !UPT ;  /* 0x0001000008377892 */ /* 0x000fe4000f8efcff */
[----:B------:R-:W-:-:S02]  /*3bc0*/  UIADD3 UR69, UPT, UPT, -UR69, URZ, URZ ;  /* 0x000000ff45457290 */ /* 0x000fc4000fffe1ff */
[----:B------:R-:W-:Y:S01]  /*3bd0*/  UISETP.NE.AND UP4, UPT, UR42, 0x1, UPT ;  /* 0x000000012a00788c */ /* 0x000fe2000bf85270 */
[----:B------:R-:W-:Y:S01]  /*3be0*/  UMOV UR61, URZ ;  /* 0x000000ff003d7c82 */ /* 0x000fe20008000000 */
[----:B------:R-:W-:-:S06]  /*3bf0*/  UMOV UR33, URZ ;  /* 0x000000ff00217c82 */ /* 0x000fcc0008000000 */
[----:B------:R-:W-:Y:S02]  /*3c00*/  UIADD3 UR46, UPT, UPT, UR30, 0x80, URZ ;  /* 0x000000801e2e7890 */ /* 0x000fe4000fffe0ff */
[----:B------:R-:W-:Y:S02]  /*3c10*/  UIADD3 UR52, UPT, UPT, UR30, 0x84, URZ ;  /* 0x000000841e347890 */ /* 0x000fe4000fffe0ff */
[----:B------:R-:W-:Y:S02]  /*3c20*/  UIADD3 UR50, UPT, UPT, UR30, -0x7fffff80, URZ ;  /* 0x800000801e327890 */ /* 0x000fe4000fffe0ff */
[----:B------:R-:W-:Y:S02]  /*3c30*/  UIADD3 UR48, UPT, UPT, UR30, -0x7fffff7c, URZ ;  /* 0x800000841e307890 */ /* 0x000fe4000fffe0ff */
[----:B------:R-:W-:Y:S02]  /*3c40*/  USHF.R.U32.HI UR4, URZ, 0x11, UR46 ;  /* 0x00000011ff047899 */ /* 0x000fe4000801162e */
[----:B------:R-:W-:-:S02]  /*3c50*/  USHF.R.U32.HI UR7, URZ, 0x11, UR50 ;  /* 0x00000011ff077899 */ /* 0x000fc40008011632 */
[----:B------:R-:W-:Y:S02]  /*3c60*/  USHF.R.U32.HI UR6, URZ, 0x11, UR52 ;  /* 0x00000011ff067899 */ /* 0x000fe40008011634 */
[----:B------:R-:W-:Y:S02]  /*3c70*/  USHF.R.U32.HI UR5, URZ, 0x11, UR48 ;  /* 0x00000011ff057899 */ /* 0x000fe40008011630 */
[----:B------:R-:W-:Y:S02]  /*3c80*/  ULOP3.LUT UR4, UR4, 0x6000, URZ, 0xc0, !UPT ;  /* 0x0000600004047892 */ /* 0x000fe4000f8ec0ff */
[----:B------:R-:W-:Y:S02]  /*3c90*/  ULOP3.LUT UR7, UR7, 0x6000, URZ, 0xc0, !UPT ;  /* 0x0000600007077892 */ /* 0x000fe4000f8ec0ff */
[----:B------:R-:W-:Y:S02]  /*3ca0*/  ULOP3.LUT UR6, UR6, 0x6000, URZ, 0xc0, !UPT ;  /* 0x0000600006067892 */ /* 0x000fe4000f8ec0ff */
[----:B------:R-:W-:-:S02]  /*3cb0*/  ULOP3.LUT UR5, UR5, 0x6000, URZ, 0xc0, !UPT ;  /* 0x0000600005057892 */ /* 0x000fc4000f8ec0ff */
[----:B------:R-:W-:Y:S02]  /*3cc0*/  UIADD3 UR70, UPT, UPT, UR30, 0x88, URZ ;  /* 0x000000881e467890 */ /* 0x000fe4000fffe0ff */
[----:B------:R-:W-:Y:S02]  /*3cd0*/  ULOP3.LUT UR68, UR4, 0x890, URZ, 0xfc, !UPT ;  /* 0x0000089004447892 */ /* 0x000fe4000f8efcff */
[----:B------:R-:W-:Y:S02]  /*3ce0*/  ULOP3.LUT UR67, UR7, 0x890, URZ, 0xfc, !UPT ;  /* 0x0000089007437892 */ /* 0x000fe4000f8efcff */
[----:B------:R-:W-:Y:S02]  /*3cf0*/  ULOP3.LUT UR66, UR6, 0x890, URZ, 0xfc, !UPT ;  /* 0x0000089006427892 */ /* 0x000fe4000f8efcff */
[----:B--2-4-:R-:W-:-:S12]  /*3d00*/  ULOP3.LUT UR65, UR5, 0x890, URZ, 0xfc, !UPT ;  /* 0x0000089005417892 */ /* 0x014fd8000f8efcff */
.L_x_77:
[C---:B------:R-:W-:Y:S02]  /*3d10*/  LEA R2, R9.reuse, UR35, 0x3 ;  /* 0x0000002309027c11 */ /* 0x040fe4000f8e18ff */
[----:B------:R-:W-:Y:S02]  /*3d20*/  SHF.L.U32 R0, R8, 0x1f, RZ ;  /* 0x0000001f08007819 */ /* 0x000fe400000006ff */
[----:B------:R-:W-:Y:S02]  /*3d30*/  LEA R4, R9, UR35, 0x4 ;  /* 0x0000002309047c11 */ /* 0x000fe4000f8e20ff */
[----:B--2---:R-:W2:Y:S02]  /*3d40*/  SYNCS.PHASECHK.TRANS64.TRYWAIT P0, [R2+URZ+0xc0], R0 ;  /* 0x0000c000020075a7 */ /* 0x004ea400080011ff */
[----:B--2-4-:R-:W-:Y:S05]  /*3d50*/  @!P0 BRA `(.L_x_69) ;  /* 0x0000007c00e88947 */ /* 0x014fea0003800000 */
.L_x_184:
[----:B------:R-:W3:Y:S01]  /*3d60*/  LDS.128 R4, [R4+0x130] ;  /* 0x0001300004047984 */ /* 0x000ee20000000c00 */
[----:B------:R-:W-:Y:S01]  /*3d70*/  @!PT LDS RZ, [RZ] ;  /* 0x00000000fffff984 */ /* 0x000fe20000000800 */
[----:B------:R-:W-:Y:S01]  /*3d80*/  @!PT LDS RZ, [RZ] ;  /* 0x00000000fffff984 */ /* 0x000fe20000000800 */
[----:B------:R-:W-:Y:S01]  /*3d90*/  @!PT LDS RZ, [RZ] ;  /* 0x00000000fffff984 */ /* 0x000fe20000000800 */
[----:B------:R-:W-:Y:S01]  /*3da0*/  @!PT LDS RZ, [RZ] ;  /* 0x00000000fffff984 */ /* 0x000fe20000000800 */
[----:B------:R4:W-:Y:S06]  /*3db0*/  MEMBAR.ALL.CTA ;  /* 0x0000000000007992 */ /* 0x0009ec0000008000 */
[----:B----4-:R-:W4:Y:S01]  /*3dc0*/  FENCE.VIEW.ASYNC.S ;  /* 0x00000000000073c6 */ /* 0x010f220000000000 */
[----:B---3--:R-:W-:-:S13]  /*3dd0*/  LOP3.LUT P0, RZ, R6, 0x1, RZ, 0xc0, !PT ;  /* 0x0000000106ff7812 */ /* 0x008fda000780c0ff */
[----:B----4-:R-:W-:Y:S01]  /*3de0*/  VOTEU.ANY UP3, P0 ;  /* 0x0000000000ff7886 */ /* 0x010fe20000060100 */
[----:B------:R-:W-:-:S13]  /*3df0*/  PLOP3.LUT P0, PT, PT, PT, UP3, 0x80, 0x8 ;  /* 0x000000000008781c */ /* 0x000fda0003f0f038 */
[----:B--2---:R-:W-:Y:S02]  /*3e00*/  @P0 MOV R0, R4 ;  /* 0x0000000400000202 */ /* 0x004fe40000000f00 */
[----:B------:R-:W-:Y:S02]  /*3e10*/  @P0 LOP3.LUT R4, R5, 0xffff, RZ, 0xc0, !PT ;  /* 0x0000ffff05040812 */ /* 0x000fe400078ec0ff */
[----:B------:R-:W-:Y:S01]  /*3e20*/  @P0 R2UR UR5, R0 ;  /* 0x00000000000502ca */ /* 0x000fe200000e0000 */
[----:B------:R-:W-:Y:S01]  /*3e30*/  VIADD R0, R2, 0xd0 ;  /* 0x000000d002007836 */ /* 0x000fe20000000000 */
[----:B------:R-:W-:-:S04]  /*3e40*/  @P0 R2UR UR4, R4 ;  /* 0x00000000040402ca */ /* 0x000fc800000e0000 */
[----:B------:R-:W-:-:S04]  /*3e50*/  PRMT R0, RZ, 0x654, R0 ;  /* 0x00000654ff007816 */ /* 0x000fc80000000000 */
[----:B------:R2:W-:Y:S03]  /*3e60*/  SYNCS.ARRIVE.TRANS64.RED.A1T0 RZ, [R0+URZ], RZ ;  /* 0x000000ff00ff79a7 */ /* 0x0005e600081004ff */
[----:B------:R-:W-:Y:S02]  /*3e70*/  @UP3 UMOV UR60, UR5 ;  /* 0x00000005003c3c82 */ /* 0x000fe40008000000 */
[----:B------:R-:W-:Y:S01]  /*3e80*/  @UP3 UMOV UR58, UR4 ;  /* 0x00000004003a3c82 */ /* 0x000fe20008000000 */
[----:B------:R-:W-:Y:S05]  /*3e90*/  BRA.U !UP5, `(.L_x_70) ;  /* 0x000000010dd07547 */ /* 0x000fea000b800000 */
[----:B------:R-:W3:Y:S01]  /*3ea0*/  LDCU.128 UR12, c[0x0][0xf10] ;  /* 0x0001e200ff0c77ac */ /* 0x000ee20008000c00 */
[----:B------:R-:W4:Y:S01]  /*3eb0*/  LDCU UR22, c[0x0][0xf20] ;  /* 0x0001e400ff1677ac */ /* 0x000f220008000800 */
[----:B------:R-:W1:Y:S01]  /*3ec0*/  LDCU UR20, c[0x0][0xf0c] ;  /* 0x0001e180ff1477ac */ /* 0x000e620008000800 */
[----:B------:R-:W2:Y:S01]  /*3ed0*/  LDCU.64 UR8, c[0x0][0xf28] ;  /* 0x0001e500ff0877ac */ /* 0x000ea20008000a00 */
[----:B---3--:R-:W-:Y:S02]  /*3ee0*/  UIMAD.WIDE.U32 UR6, UR62, UR15, URZ ;  /* 0x0000000f3e0672a5 */ /* 0x008fe4000f8e00ff */
[----:B------:R-:W-:Y:S02]  /*3ef0*/  UIMAD.WIDE.U32 UR4, UR63, UR12, URZ ;  /* 0x0000000c3f0472a5 */ /* 0x000fe4000f8e00ff */
[----:B------:R-:W-:Y:S02]  /*3f00*/  UISETP.NE.AND UP0, UPT, UR14, 0x1, UPT ;  /* 0x000000010e00788c */ /* 0x000fe4000bf05270 */
[----:B------:R-:W-:Y:S01]  /*3f10*/  UIMAD.WIDE.U32 UR18, UR58, UR15, URZ ;  /* 0x0000000f3a1272a5 */ /* 0x000fe2000f8e00ff */
[----:B------:R-:W-:-:S02]  /*3f20*/  UMOV UR6, UR7 ;  /* 0x0000000700067c82 */ /* 0x000fc40008000000 */
[----:B------:R-:W-:Y:S01]  /*3f30*/  UMOV UR4, UR5 ;  /* 0x0000000500047c82 */ /* 0x000fe20008000000 */
[----:B----4-:R-:W-:Y:S02]  /*3f40*/  USHF.R.U32.HI UR6, URZ, UR22, UR6 ;  /* 0x00000016ff067299 */ /* 0x010fe40008011606 */
[----:B-1----:R-:W-:Y:S02]  /*3f50*/  UISETP.NE.AND UP1, UPT, UR20, 0x1, UPT ;  /* 0x000000011400788c */ /* 0x002fe4000bf25270 */
[----:B------:R-:W-:Y:S02]  /*3f60*/  USHF.R.U32.HI UR4, URZ, UR13, UR4 ;  /* 0x0000000dff047299 */ /* 0x000fe40008011604 */
[----:B------:R-:W-:Y:S02]  /*3f70*/  USEL UR5, UR62, UR6, !UP0 ;  /* 0x000000063e057287 */ /* 0x000fe4000c000000 */
[----:B------:R-:W-:Y:S02]  /*3f80*/  USEL UR6, UR63, UR4, !UP1 ;  /* 0x000000043f067287 */ /* 0x000fe4000c800000 */
[----:B--2---:R-:W-:Y:S01]  /*3f90*/  UIMAD.WIDE.U32 UR10, UR5, UR8, URZ ;  /* 0x00000008050a72a5 */ /* 0x004fe2000f8e00ff */
[----:B------:R-:W-:Y:S01]  /*3fa0*/  UMOV UR4, UR19 ;  /* 0x0000001300047c82 */ /* 0x000fe20008000000 */
[----:B------:R-:W-:-:S02]  /*3fb0*/  UIMAD.WIDE.U32 UR16, UR60, UR12, URZ ;  /* 0x0000000c3c1072a5 */ /* 0x000fc4000f8e00ff */
        /* <DEDUP_REMOVED lines=34> */
.L_x_70:
[----:B------:R-:W3:Y:S02]  /*41e0*/  LDCU UR4, c[0x0][0xf30] ;  /* 0x0001e600ff0477ac */ /* 0x000ee40008000800 */
[----:B---3--:R-:W-:-:S09]  /*41f0*/  UISETP.NE.AND UP0, UPT, UR4, 0x1, UPT ;  /* 0x000000010400788c */ /* 0x008fd2000bf05270 */
[----:B------:R-:W-:Y:S05]  /*4200*/  BRA.U UP0, `(.L_x_71) ;  /* 0x00000001003c7547 */ /* 0x000fea000b800000 */
[----:B------:R-:W3:Y:S01]  /*4210*/  LDCU.128 UR8, c[0x0][0xf10] ;  /* 0x0001e200ff0877ac */ /* 0x000ee20008000c00 */
[----:B------:R-:W4:Y:S01]  /*4220*/  LDCU UR12, c[0x0][0xf0c] ;  /* 0x0001e180ff0c77ac */ /* 0x000f220008000800 */
[----:B------:R-:W1:Y:S01]  /*4230*/  LDCU UR13, c[0x0][0xf20] ;  /* 0x0001e400ff0d77ac */ /* 0x000e620008000800 */
[----:B---3--:R-:W-:Y:S02]  /*4240*/  UIMAD.WIDE.U32 UR6, UR60, UR8, URZ ;  /* 0x000000083c0672a5 */ /* 0x008fe4000f8e00ff */
        /* <DEDUP_REMOVED lines=9> */
[----:B------:R-:W-:-:S04]  /*42e0*/  UIADD3 UR4, UPT, UPT, UR5, -UR4, URZ ;  /* 0x8000000405047290 */ /* 0x000fc8000fffe0ff */
[----:B------:R-:W-:-:S12]  /*42f0*/  UIMAD UR58, UR4, UR10, UR58 ;  /* 0x0000000a043a72a4 */ /* 0x000fd8000f8e023a */
.L_x_71:
[----:B------:R-:W3:Y:S01]  /*4300*/  LDCU UR4, c[0x0][0x38c] ;  /* 0x00007180ff0477ac */ /* 0x000ee20008000800 */
[----:B------:R-:W-:Y:S02]  /*4310*/  PLOP3.LUT P1, PT, PT, PT, PT, 0x80, 0x8 ;  /* 0x000000000008781c */ /* 0x000fe40003f2f070 */
[----:B------:R-:W-:Y:S01]  /*4320*/  SHF.L.U32 R2, R10, 0x1f, RZ ;  /* 0x0000001f0a027819 */ /* 0x000fe200000006ff */
[----:B------:R-:W-:Y:S02]  /*4330*/  ULEA UR59, UR61, UR35, 0x3 ;  /* 0x000000233d3b7291 */ /* 0x000fe4000f8e18ff */
[----:B------:R-:W-:Y:S02]  /*4340*/  ULEA UR29, UR61, UR30, 0x6 ;  /* 0x0000001e3d1d7291 */ /* 0x000fe4000f8e30ff */
[----:B---3--:R-:W-:-:S06]  /*4350*/  UISETP.GE.AND UP0, UPT, UR4, 0x1, UPT ;  /* 0x000000010400788c */ /* 0x008fcc000bf06270 */
[----:B------:R-:W-:-:S05]  /*4360*/  PLOP3.LUT P0, PT, PT, PT, UP0, 0x80, 0x8 ;  /* 0x000000000008781c */ /* 0x000fca0003f0f008 */
[----:B------:R-:W-:-:S08]  /*4370*/  @UP0 ULEA UR4, UR33, UR35, 0x3 ;  /* 0x0000002321040291 */ /* 0x000fd0000f8e18ff */
[----:B--2---:R-:W-:-:S04]  /*4380*/  @P0 SHF.L.U32 R0, R3, 0x1f, RZ ;  /* 0x0000001f03000819 */ /* 0x004fc800000006ff */
[----:B------:R2:W3:Y:S01]  /*4390*/  @P0 SYNCS.PHASECHK.TRANS64.TRYWAIT P1, [UR4], R0 ;  /* 0x00000000ff0005a7 */ /* 0x0004e20008021104 */
[----:B------:R-:W-:-:S04]  /*43a0*/  ULEA.HI UR4, UR21, UR21, URZ, 0x1 ;  /* 0x0000001515047291 */ /* 0x000fc8000f8f08ff */
[----:B------:R-:W-:-:S04]  /*43b0*/  ULOP3.LUT UR4, UR4, 0x7ffffffe, URZ, 0xc0, !UPT ;  /* 0x7ffffffe04047892 */ /* 0x000fc8000f8ec0ff */
[----:B------:R-:W-:-:S04]  /*43c0*/  UIADD3 UR4, UPT, UPT, -UR4, UR21, URZ ;  /* 0x0000001504047290 */ /* 0x000fc8000fffe1ff */
[----:B------:R-:W-:Y:S01]  /*43d0*/  ULEA UR47, UR4, UR70, 0x1 ;  /* 0x00000046042f7291 */ /* 0x000fe2000f8e08ff */
[----:B------:R-:W4:Y:S02]  /*43e0*/  SYNCS.PHASECHK.TRANS64.TRYWAIT P0, [UR59+0xf0], R2 ;  /* 0x0000f002ff0075a7 */ /* 0x000f24000800113b */
[----:B--234-:R-:W-:Y:S09]  /*43f0*/  @!P0 BRA `(.L_x_72) ;  /* 0x0000007800548947 */ /* 0x01cff20003800000 */
.L_x_186:
[----:B------:R-:W-:Y:S01]  /*4400*/  IADD3 R9, PT, PT, R9, 0x1, RZ ;  /* 0x0000000109097810 */ /* 0x000fe20007ffe0ff */
[----:B------:R-:W-:Y:S06]  /*4410*/  BRA.U !UP0, `(.L_x_73) ;  /* 0x0000000508507547 */ /* 0x000fec000b800000 */
[----:B------:R-:W-:Y:S02]  /*4420*/  USHF.R.U32.HI UR4, URZ, 0x1a, UR47 ;  /* 0x0000001aff047899 */ /* 0x000fe4000801162f */
[----:B------:R-:W-:Y:S02]  /*4430*/  ULOP3.LUT UR51, UR47, 0x80000000, URZ, 0x3c, !UPT ;  /* 0x800000002f337892 */ /* 0x000fe4000f8e3cff */
[----:B------:R-:W-:Y:S02]  /*4440*/  UIADD3 UR53, UPT, UPT, UR47, 0x4, URZ ;  /* 0x000000042f357890 */ /* 0x000fe4000fffe0ff */
[----:B------:R-:W-:Y:S02]  /*4450*/  UIADD3 UR49, UPT, UPT, UR47, -0x7ffffffc, URZ ;  /* 0x800000042f317890 */ /* 0x000fe4000fffe0ff */
[----:B------:R-:W-:Y:S02]  /*4460*/  ULOP3.LUT UR6, UR4, 0x30, URZ, 0xc0, !UPT ;  /* 0x0000003004067892 */ /* 0x000fe4000f8ec0ff */
[----:B------:R-:W-:-:S02]  /*4470*/  USHF.R.U32.HI UR5, URZ, 0x1a, UR51 ;  /* 0x0000001aff057899 */ /* 0x000fc40008011633 */
[----:B------:R-:W-:Y:S02]  /*4480*/  USHF.R.U32.HI UR4, URZ, 0x1a, UR53 ;  /* 0x0000001aff047899 */ /* 0x000fe40008011635 */
[----:B------:R-:W-:Y:S02]  /*4490*/  USHF.R.U32.HI UR7, URZ, 0x1a, UR49 ;  /* 0x0000001aff077899 */ /* 0x000fe40008011631 */
[----:B------:R-:W-:Y:S02]  /*44a0*/  ULOP3.LUT UR44, UR6, 0x480, URZ, 0xfc, !UPT ;  /* 0x00000480062c7892 */ /* 0x000fe4000f8efcff */
[----:B------:R-:W-:Y:S02]  /*44b0*/  ULOP3.LUT UR6, UR5, 0x30, URZ, 0xc0, !UPT ;  /* 0x0000003005067892 */ /* 0x000fe4000f8ec0ff */
[----:B------:R-:W-:Y:S02]  /*44c0*/  ULOP3.LUT UR5, UR4, 0x30, URZ, 0xc0, !UPT ;  /* 0x0000003004057892 */ /* 0x000fe4000f8ec0ff */
[----:B------:R-:W-:-:S02]  /*44d0*/  ULOP3.LUT UR4, UR7, 0x30, URZ, 0xc0, !UPT ;  /* 0x0000003007047892 */ /* 0x000fc4000f8ec0ff */
[----:B------:R-:W-:Y:S02]  /*44e0*/  ULOP3.LUT UR6, UR6, 0x480, URZ, 0xfc, !UPT ;  /* 0x0000048006067892 */ /* 0x000fe4000f8efcff */
[----:B------:R-:W-:Y:S02]  /*44f0*/  ULOP3.LUT UR5, UR5, 0x480, URZ, 0xfc, !UPT ;  /* 0x0000048005057892 */ /* 0x000fe4000f8efcff */
[----:B------:R-:W-:Y:S02]  /*4500*/  ULOP3.LUT UR4, UR4, 0x480, URZ, 0xfc, !UPT ;  /* 0x0000048004047892 */ /* 0x000fe4000f8efcff */
[----:B------:R-:W-:Y:S01]  /*4510*/  UPRMT UR45, UR44, 0x5410, UR68 ;  /* 0x000054102c2d7896 */ /* 0x000fe20008000044 */
[----:B------:R-:W-:Y:S01]  /*4520*/  UMOV UR28, URZ ;  /* 0x000000ff001c7c82 */ /* 0x000fe20008000000 */
[----:B------:R-:W-:Y:S01]  /*4530*/  UMOV UR32, UR69 ;  /* 0x0000004500207c82 */ /* 0x000fe20008000000 */
[----:B------:R-:W-:Y:S01]  /*4540*/  UMOV UR31, UR64 ;  /* 0x00000040001f7c82 */ /* 0x000fe20008000000 */
[----:B------:R-:W-:Y:S01]  /*4550*/  UMOV UR11, UR33 ;  /* 0x00000021000b7c82 */ /* 0x000fe20008000000 */
[----:B------:R-:W-:-:S02]  /*4560*/  UPRMT UR41, UR6, 0x5410, UR67 ;  /* 0x0000541006297896 */ /* 0x000fc40008000043 */
[----:B------:R-:W-:Y:S02]  /*4570*/  UPRMT UR39, UR5, 0x5410, UR66 ;  /* 0x0000541005277896 */ /* 0x000fe40008000042 */
[----:B------:R-:W-:Y:S01]  /*4580*/  UPRMT UR37, UR4, 0x5410, UR65 ;  /* 0x0000541004257896 */ /* 0x000fe20008000041 */
[----:B------:R-:W-:Y:S01]  /*4590*/  UMOV UR44, URZ ;  /* 0x000000ff002c7c82 */ /* 0x000fe20008000000 */
[----:B------:R-:W-:Y:S01]  /*45a0*/  UMOV UR40, URZ ;  /* 0x000000ff00287c82 */ /* 0x000fe20008000000 */
[----:B------:R-:W-:Y:S01]  /*45b0*/  UMOV UR38, URZ ;  /* 0x000000ff00267c82 */ /* 0x000fe20008000000 */
[----:B-1----:R-:W-:-:S08]  /*45c0*/  UMOV UR36, URZ ;  /* 0x000000ff00247c82 */ /* 0x002fd00008000000 */
.L_x_76:
[----:B------:R-:W-:Y:S02]  /*45d0*/  UIADD3 UR32, UPT, UPT, UR32, 0x1, URZ ;  /* 0x0000000120207890 */ /* 0x000fe4000fffe0ff */
[----:B---3--:R-:W-:Y:S02]  /*45e0*/  ULEA UR7, UR11, UR35, 0x3 ;  /* 0x000000230b077291 */ /* 0x008fe4000f8e18ff */
[----:B------:R-:W-:Y:S01]  /*45f0*/  UISETP.NE.AND UP2, UPT, UR32, URZ, UPT ;  /* 0x000000ff2000728c */ /* 0x000fe2000bf45270 */
[----:B----4-:R-:W-:Y:S10]  /*4600*/  @P1 BRA `(.L_x_74) ;  /* 0x00000000000c1947 */ /* 0x010ff40003800000 */
[----:B--2---:R-:W-:Y:S04]  /*4610*/  SHF.L.U32 R2, R3, 0x1f, RZ ;  /* 0x0000001f03027819 */ /* 0x004fe800000006ff */
[----:B------:R-:W1:Y:S02]  /*4620*/  SYNCS.PHASECHK.TRANS64.TRYWAIT P0, [UR7], R2 ;  /* 0x00000002ff0075a7 */ /* 0x000e640008001107 */
[----:B-1----:R-:W-:Y:S05]  /*4630*/  @!P0 BRA `(.L_x_75) ;  /* 0x0000007400dc8947 */ /* 0x002fea0003800000 */
.L_x_74:
[----:B------:R-:W-:Y:S01]  /*4640*/  UISETP.NE.AND UP0, UPT, UR31, 0x1, UPT ;  /* 0x000000011f00788c */ /* 0x000fe2000bf05270 */
[----:B------:R-:W-:Y:S01]  /*4650*/  PLOP3.LUT P1, PT, PT, PT, PT, 0x80, 0x8 ;  /* 0x000000000008781c */ /* 0x000fe20003f2f070 */
[----:B------:R-:W-:Y:S02]  /*4660*/  UIADD3 UR4, UPT, UPT, UR11, 0x1, URZ ;  /* 0x000000010b047890 */ /* 0x000fe4000fffe0ff */
[----:B------:R-:W-:Y:S02]  /*4670*/  ULEA UR10, UR11, UR56, 0x6 ;  /* 0x000000380b0a7291 */ /* 0x000fe4000f8e30ff */
[----:B------:R-:W-:Y:S01]  /*4680*/  UISETP.NE.AND UP1, UPT, UR4, 0x8, UPT ;  /* 0x000000080400788c */ /* 0x000fe2000bf25270 */
[----:B------:R-:W-:Y:S01]  /*4690*/  PLOP3.LUT P0, PT, PT, PT, UP0, 0x80, 0x8 ;  /* 0x000000000008781c */ /* 0x000fe20003f0f008 */
[----:B------:R-:W-:Y:S02]  /*46a0*/  ULEA UR8, UR11, UR57, 0x6 ;  /* 0x000000390b087291 */ /* 0x000fe4000f8e30ff */
[----:B------:R-:W-:Y:S02]  /*46b0*/  USEL UR5, URZ, 0x1, UP1 ;  /* 0x00000001ff057887 */ /* 0x000fe40008800000 */
[----:B------:R-:W-:Y:S02]  /*46c0*/  USEL UR33, UR4, URZ, UP1 ;  /* 0x000000ff04217287 */ /* 0x000fe40008800000 */
[----:B------:R-:W-:Y:S02]  /*46d0*/  ULEA UR6, UR11, UR55, 0x9 ;  /* 0x000000370b067291 */ /* 0x000fe4000f8e48ff */
[----:B------:R-:W-:Y:S01]  /*46e0*/  @UP0 ULEA UR4, UR33, UR35, 0x3 ;  /* 0x0000002321040291 */ /* 0x000fe2000f8e18ff */
[----:B------:R-:W-:Y:S01]  /*46f0*/  LOP3.LUT R3, R3, UR5, RZ, 0x3c, !PT ;  /* 0x0000000503037c12 */ /* 0x000fe2000f8e3cff */
[----:B------:R-:W-:Y:S02]  /*4700*/  UIADD3 UR26, UPT, UPT, UR10, 0x20, URZ ;  /* 0x000000200a1a7890 */ /* 0x000fe4000fffe0ff */
[----:B------:R-:W-:Y:S01]  /*4710*/  UISETP.NE.U32.AND UP0, UPT, UR28, URZ, UPT ;  /* 0x000000ff1c00728c */ /* 0x000fe2000bf05070 */
[----:B-12---:R-:W-:Y:S01]  /*4720*/  @P0 SHF.L.U32 R0, R3, 0x1f, RZ ;  /* 0x0000001f03000819 */ /* 0x006fe200000006ff */
[----:B------:R-:W-:Y:S02]  /*4730*/  UIADD3 UR24, UPT, UPT, UR8, 0x20, URZ ;  /* 0x0000002008187890 */ /* 0x000fe4000fffe0ff */
[----:B------:R-:W-:Y:S01]  /*4740*/  UIADD3 UR22, UPT, UPT, UR6, 0x2, URZ ;  /* 0x0000000206167890 */ /* 0x000fe2000fffe0ff */
[----:B------:R3:W4:Y:S01]  /*4750*/  @P0 SYNCS.PHASECHK.TRANS64.TRYWAIT P1, [UR4], R0 ;  /* 0x00000000ff0005a7 */ /* 0x0007220008021104 */
[----:B------:R-:W-:Y:S02]  /*4760*/  ULEA UR4, UR11, UR54, 0xa ;  /* 0x000000360b047291 */ /* 0x000fe4000f8e50ff */
[----:B------:R-:W-:Y:S02]  /*4770*/  UIADD3 UR18, UPT, UPT, UR6, 0x4, URZ ;  /* 0x0000000406127890 */ /* 0x000fe4000fffe0ff */
[----:B------:R-:W-:Y:S02]  /*4780*/  UIADD3 UR20, UPT, UPT, UR4, 0x2, URZ ;  /* 0x0000000204147890 */ /* 0x000fe4000fffe0ff */
[----:B------:R-:W-:Y:S02]  /*4790*/  UIADD3 UR16, UPT, UPT, UR4, 0x4, URZ ;  /* 0x0000000404107890 */ /* 0x000fe4000fffe0ff */
[----:B------:R-:W-:Y:S02]  /*47a0*/  UIADD3 UR14, UPT, UPT, UR6, 0x6, URZ ;  /* 0x00000006060e7890 */ /* 0x000fe4000fffe0ff */
[----:B------:R-:W-:Y:S02]  /*47b0*/  UIADD3 UR12, UPT, UPT, UR4, 0x6, URZ ;  /* 0x00000006040c7890 */ /* 0x000fe4000fffe0ff */
[----:B------:R-:W-:Y:S02]  /*47c0*/  UIADD3 UR34, UPT, UPT, UR7, 0x40, URZ ;  /* 0x0000004007227890 */ /* 0x000fe4000fffe0ff */
[----:B------:R-:W-:Y:S01]  /*47d0*/  UIADD3 UR31, UPT, UPT, UR31, -0x1, URZ ;  /* 0xffffffff1f1f7890 */ /* 0x000fe2000fffe0ff */
[----:B------:R-:W-:Y:S01]  /*47e0*/  UMOV UR11, 0x4008 ;  /* 0x00004008000b7882 */ /* 0x000fe20000000000 */
[----:B------:R-:W-:Y:S01]  /*47f0*/  UMOV UR27, 0x4008 ;  /* 0x00004008001b7882 */ /* 0x000fe20000000000 */
[----:B------:R1:W-:Y:S01]  /*4800*/  UTCCP.T.S.4x32dp128bit tmem[UR30+0x80], gdesc[UR10] ;  /* 0x0000800a1e0079e7 */ /* 0x0003e20009100000 */
[----:B------:R3:W-:Y:S01]  /*4810*/  UTCCP.T.S.4x32dp128bit tmem[UR30+0x84], gdesc[UR26] ;  /* 0x0000841a1e0079e7 */ /* 0x0007e20009100000 */
[----:B------:R-:W-:Y:S01]  /*4820*/  UMOV UR9, 0x4008 ;  /* 0x0000400800097882 */ /* 0x000fe20000000000 */
[----:B------:R-:W-:Y:S01]  /*4830*/  UMOV UR25, 0x4008 ;  /* 0x0000400800197882 */ /* 0x000fe20000000000 */
[----:B------:R3:W-:Y:S01]  /*4840*/  UTCCP.T.S.4x32dp128bit tmem[UR30+0x88], gdesc[UR8] ;  /* 0x000088081e0079e7 */ /* 0x0007e20009100000 */
[----:B------:R3:W-:Y:S01]  /*4850*/  UTCCP.T.S.4x32dp128bit tmem[UR30+0x8c], gdesc[UR24] ;  /* 0x00008c181e0079e7 */ /* 0x0007e20009100000 */
[----:B------:R-:W-:Y:S01]  /*4860*/  UMOV UR7, 0x40004040 ;  /* 0x4000404000077882 */ /* 0x000fe20000000000 */
[----:B------:R-:W-:Y:S01]  /*4870*/  UMOV UR5, 0x40004040 ;  /* 0x4000404000057882 */ /* 0x000fe20000000000 */
[----:B------:R-:W-:Y:S01]  /*4880*/  UMOV UR23, 0x40004040 ;  /* 0x4000404000177882 */ /* 0x000fe20000000000 */
[----:B------:R3:W-:Y:S01]  /*4890*/  UTCOMMA gdesc[UR4], gdesc[UR6], tmem[UR29], tmem[UR44], idesc[UR45], tmem[UR46], UP0 ;  /* 0xc02e2c06040075ea */ /* 0x0007e2000800001d */
[----:B------:R-:W-:Y:S01]  /*48a0*/  UMOV UR21, 0x40004040 ;  /* 0x4000404000157882 */ /* 0x000fe20000000000 */
[----:B------:R-:W-:Y:S01]  /*48b0*/  UMOV UR19, 0x40004040 ;  /* 0x4000404000137882 */ /* 0x000fe20000000000 */
[----:B------:R3:W-:Y:S01]  /*48c0*/  UTCOMMA gdesc[UR20], gdesc[UR22], tmem[UR29], tmem[UR40], idesc[UR41], tmem[UR50], UPT ;  /* 0xc0322816140075ea */ /* 0x0007e2000b80001d */
[----:B------:R-:W-:Y:S01]  /*48d0*/  UMOV UR17, 0x40004040 ;  /* 0x4000404000117882 */ /* 0x000fe20000000000 */
[----:B------:R-:W-:Y:S01]  /*48e0*/  UMOV UR15, 0x40004040 ;  /* 0x40004040000f7882 */ /* 0x000fe20000000000 */
[----:B------:R3:W-:Y:S01]  /*48f0*/  UTCOMMA gdesc[UR16], gdesc[UR18], tmem[UR29], tmem[UR38], idesc[UR39], tmem[UR52], UPT ;  /* 0xc0342612100075ea */ /* 0x0007e2000b80001d */
[----:B------:R-:W-:Y:S01]  /*4900*/  UMOV UR13, 0x40004040 ;  /* 0x40004040000d7882 */ /* 0x000fe20000000000 */
[----:B------:R-:W-:Y:S01]  /*4910*/  UMOV UR28, 0x1 ;  /* 0x00000001001c7882 */ /* 0x000fe20000000000 */
[----:B------:R3:W-:Y:S01]  /*4920*/  UTCOMMA gdesc[UR12], gdesc[UR14], tmem[UR29], tmem[UR36], idesc[UR37], tmem[UR48], UPT ;  /* 0xc030240e0c0075ea */ /* 0x0007e2000b80001d */
[----:B------:R3:W-:Y:S01]  /*4930*/  UTCBAR.MULTICAST [UR34], URZ, UR43 ;  /* 0x000000ff220073e9 */ /* 0x0007e2000800082b */
[----:B-1----:R-:W-:Y:S01]  /*4940*/  UMOV UR11, UR33 ;  /* 0x00000021000b7c82 */ /* 0x002fe20008000000 */
[----:B------:R-:W-:Y:S05]  /*4950*/  BRA.U UP2, `(.L_x_76) ;  /* 0xfffffffd021c7547 */ /* 0x000fea000b83ffff */
.L_x_73:
[----:B---3--:R-:W-:Y:S01]  /*4960*/  UIADD3 UR5, UPT, UPT, UR59, 0xe0, URZ ;  /* 0x000000e03b057890 */ /* 0x008fe2000fffe0ff */
[----:B------:R-:W-:Y:S01]  /*4970*/  R2UR UR6, R91 ;  /* 0x000000005b0672ca */ /* 0x000fe200000e0000 */
[----:B------:R-:W-:Y:S01]  /*4980*/  UIADD3 UR4, UPT, UPT, UR61, 0x1, URZ ;  /* 0x000000013d047890 */ /* 0x000fe2000fffe0ff */
[----:B------:R-:W-:-:S03]  /*4990*/  ISETP.NE.AND P0, PT, R9, 0x2, PT ;  /* 0x000000020900780c */ /* 0x000fc60003f05270 */
[----:B------:R-:W-:Y:S01]  /*49a0*/  UISETP.NE.AND UP0, UPT, UR4, 0x2, UPT ;  /* 0x000000020400788c */ /* 0x000fe2000bf05270 */
[----:B--2---:R-:W-:Y:S02]  /*49b0*/  SEL R0, RZ, 0x1, P0 ;  /* 0x00000001ff007807 */ /* 0x004fe40000000000 */
[----:B------:R2:W-:Y:S01]  /*49c0*/  UTCBAR [UR5], URZ ;  /* 0x000000ff050073e9 */ /* 0x0005e200080000ff */
[----:B------:R-:W-:Y:S01]  /*49d0*/  SEL R9, R9, RZ, P0 ;  /* 0x000000ff09097207 */ /* 0x000fe20000000000 */
[----:B------:R-:W-:Y:S01]  /*49e0*/  USEL UR61, UR4, URZ, UP0 ;  /* 0x000000ff043d7287 */ /* 0x000fe20008000000 */
[----:B------:R-:W-:Y:S02]  /*49f0*/  LOP3.LUT R8, R8, R0, RZ, 0x3c, !PT ;  /* 0x0000000008087212 */ /* 0x000fe400078e3cff */
[----:B------:R-:W-:Y:S02]  /*4a00*/  UIADD3 UR21, UPT, UPT, UR58, UR6, URZ ;  /* 0x000000063a157290 */ /* 0x000fe4000fffe0ff */
[----:B------:R-:W-:-:S06]  /*4a10*/  USEL UR6, URZ, 0x1, UP0 ;  /* 0x00000001ff067887 */ /* 0x000fcc0008000000 */
[----:B------:R-:W-:Y:S01]  /*4a20*/  LOP3.LUT R10, R10, UR6, RZ, 0x3c, !PT ;  /* 0x000000060a0a7c12 */ /* 0x000fe2000f8e3cff */
[----:B------:R-:W-:Y:S06]  /*4a30*/  BRA.U UP3, `(.L_x_77) ;  /* 0xfffffff103b47547 */ /* 0x000fec000b83ffff */
[----:B------:R-:W3:Y:S01]  /*4a40*/  S2UR UR7, SR_CgaCtaId ;  /* 0x00000000000779c3 */ /* 0x000ee20000008800 */
[----:B------:R-:W-:Y:S01]  /*4a50*/  ELECT P0, URZ, PT ;  /* 0x0000000000ff782f */ /* 0x000fe20003800000 */
[----:B------:R-:W-:Y:S01]  /*4a60*/  IMAD.MOV.U32 R0, RZ, RZ, 0x1 ;  /* 0x00000001ff007424 */ /* 0x000fe200078e00ff */
[----:B------:R-:W-:Y:S01]  /*4a70*/  UIADD3 UR35, UPT, UPT, UR35, 0xf0, URZ ;  /* 0x000000f023237890 */ /* 0x000fe2000fffe0ff */
[----:B------:R-:W-:Y:S01]  /*4a80*/  SHF.L.U32 R2, R10, 0x1f, RZ ;  /* 0x0000001f0a027819 */ /* 0x000fe200000006ff */
[----:B------:R-:W-:-:S03]  /*4a90*/  UMOV UR4, 0x40 ;  /* 0x0000004000047882 */ /* 0x000fc60000000000 */
[----:B------:R-:W-:Y:S01]  /*4aa0*/  UVIRTCOUNT.DEALLOC.SMPOOL 0x80 ;  /* 0x000000800000784c */ /* 0x000fe20000000000 */
[----:B---3--:R-:W-:Y:S02]  /*4ab0*/  ULEA UR7, UR7, UR4, 0x18 ;  /* 0x0000000407077291 */ /* 0x008fe4000f8ec0ff */
[----:B------:R-:W-:-:S07]  /*4ac0*/  ULEA UR4, UR61, UR35, 0x3 ;  /* 0x000000233d047291 */ /* 0x000fce000f8e18ff */
[----:B------:R3:W-:Y:S02]  /*4ad0*/  @P0 STS.U8 [UR7+0x1c], R0 ;  /* 0x00001c00ff000988 */ /* 0x0007e40008000007 */
[----:B------:R-:W1:Y:S02]  /*4ae0*/  SYNCS.PHASECHK.TRANS64.TRYWAIT P0, [UR4], R2 ;  /* 0x00000002ff0075a7 */ /* 0x000e640008001104 */
[----:B-1-3--:R-:W-:Y:S05]  /*4af0*/  @!P0 BRA `(.L_x_78) ;  /* 0x0000007000c48947 */ /* 0x00afea0003800000 */
.L_x_189:
[----:B------:R-:W-:-:S04]  /*4b00*/  UIADD3 UR4, UPT, UPT, UR61, 0x1, URZ ;  /* 0x000000013d047890 */ /* 0x000fc8000fffe0ff */
[----:B------:R-:W-:-:S04]  /*4b10*/  UISETP.NE.AND UP0, UPT, UR4, 0x2, UPT ;  /* 0x000000020400788c */ /* 0x000fc8000bf05270 */
[----:B--2---:R-:W-:Y:S02]  /*4b20*/  USEL UR5, URZ, 0x1, UP0 ;  /* 0x00000001ff057887 */ /* 0x004fe40008000000 */
[----:B------:R-:W-:-:S04]  /*4b30*/  USEL UR4, UR4, URZ, UP0 ;  /* 0x000000ff04047287 */ /* 0x000fc80008000000 */
[----:B------:R-:W-:Y:S01]  /*4b40*/  ULEA UR4, UR4, UR35, 0x3 ;  /* 0x0000002304047291 */ /* 0x000fe2000f8e18ff */
[----:B-1----:R-:W-:-:S04]  /*4b50*/  LOP3.LUT R2, R10, UR5, RZ, 0x3c, !PT ;  /* 0x000000050a027c12 */ /* 0x002fc8000f8e3cff */
[----:B------:R-:W-:-:S04]  /*4b60*/  SHF.L.U32 R2, R2, 0x1f, RZ ;  /* 0x0000001f02027819 */ /* 0x000fc800000006ff */
[----:B------:R-:W1:Y:S02]  /*4b70*/  SYNCS.PHASECHK.TRANS64.TRYWAIT P0, [UR4], R2 ;  /* 0x00000002ff0075a7 */ /* 0x000e640008001104 */
[----:B-1----:R-:W-:Y:S05]  /*4b80*/  @!P0 BRA `(.L_x_79) ;  /* 0x0000007000b88947 */ /* 0x002fea0003800000 */
.L_x_191:
[----:B------:R-:W-:Y:S01]  /*4b90*/  NOP ;  /* 0x0000000000007918 */ /* 0x000fe20000000000 */
[----:B-1----:R-:W1:Y:S01]  /*4ba0*/  LDS R0, [UR7+0x14] ;  /* 0x00001407ff007984 */ /* 0x002e620008000800 */
[----:B------:R-:W-:Y:S01]  /*4bb0*/  ULOP3.LUT UR4, UR30, 0xffff, URZ, 0xc0, !UPT ;  /* 0x0000ffff1e047892 */ /* 0x000fe2000f8ec0ff */
[----:B------:R-:W-:Y:S01]  /*4bc0*/  UMOV UR5, 0xffff ;  /* 0x0000ffff00057882 */ /* 0x000fe20000000000 */
[----:B------:R-:W-:Y:S02]  /*4bd0*/  UMOV UR6, 0x1 ;  /* 0x0000000100067882 */ /* 0x000fe40000000000 */
[----:B------:R-:W-:-:S04]  /*4be0*/  USHF.R.U32.HI UR4, URZ, 0x5, UR4 ;  /* 0x00000005ff047899 */ /* 0x000fc80008011604 */
[----:B------:R-:W-:Y:S02]  /*4bf0*/  USHF.L.U32 UR5, UR5, UR4, URZ ;  /* 0x0000000405057299 */ /* 0x000fe400080006ff */
[----:B------:R-:W-:-:S04]  /*4c00*/  USHF.L.U32 UR4, UR6, UR4, URZ ;  /* 0x0000000406047299 */ /* 0x000fc800080006ff */
[----:B-1----:R-:W-:-:S04]  /*4c10*/  LOP3.LUT R0, R0, UR5, RZ, 0xc0, !PT ;  /* 0x0000000500007c12 */ /* 0x002fc8000f8ec0ff */
[----:B------:R-:W-:-:S13]  /*4c20*/  ISETP.NE.AND P0, PT, R0, UR5, PT ;  /* 0x0000000500007c0c */ /* 0x000fda000bf05270 */
[----:B------:R-:W-:Y:S05]  /*4c30*/  @P0 BRA `(.L_x_80) ;  /* 0x0000000000580947 */ /* 0x000fea0003800000 */
[----:B------:R-:W1:Y:S02]  /*4c40*/  LDS R0, [UR7+0x18] ;  /* 0x00001807ff007984 */ /* 0x000e640008000800 */
[----:B-1----:R-:W-:-:S04]  /*4c50*/  LOP3.LUT R0, R0, UR4, RZ, 0xc0, !PT ;  /* 0x0000000400007c12 */ /* 0x002fc8000f8ec0ff */
[----:B------:R-:W-:-:S13]  /*4c60*/  ISETP.NE.AND P0, PT, R0, UR4, PT ;  /* 0x0000000400007c0c */ /* 0x000fda000bf05270 */
[----:B------:R-:W-:Y:S05]  /*4c70*/  @P0 BRA `(.L_x_81) ;  /* 0x00000000003c0947 */ /* 0x000fea0003800000 */
[----:B------:R-:W1:Y:S01]  /*4c80*/  S2R R2, SR_LANEID ;  /* 0x0000000000027919 */ /* 0x000e620000000000 */
[----:B------:R-:W-:-:S06]  /*4c90*/  ULOP3.LUT UR5, URZ, UR5, URZ, 0x33, !UPT ;  /* 0x00000005ff057292 */ /* 0x000fcc000f8e33ff */
[----:B------:R-:W-:-:S04]  /*4ca0*/  IMAD.U32 R0, RZ, RZ, UR5 ;  /* 0x00000005ff007e24 */ /* 0x000fc8000f8e00ff */
[----:B------:R2:W3:Y:S02]  /*4cb0*/  REDUX UR8, R0 ;  /* 0x00000000000873c4 */ /* 0x0004e40000000000 */
[----:B------:R1:W-:Y:S01]  /*4cc0*/  UTCATOMSWS.AND URZ, UR5 ;  /* 0x0000000500ff79e3 */ /* 0x0003e20008000000 */
[----:B--2---:R-:W-:Y:S01]  /*4cd0*/  LOP3.LUT R0, RZ, UR4, RZ, 0x33, !PT ;  /* 0x00000004ff007c12 */ /* 0x004fe2000f8e33ff */
[----:B------:R-:W-:Y:S02]  /*4ce0*/  VOTEU.ANY UR4, UPT, PT ;  /* 0x0000000000047886 */ /* 0x000fe400038e0100 */
[----:B------:R-:W-:Y:S02]  /*4cf0*/  UFLO.U32 UR4, UR4 ;  /* 0x00000004000472bd */ /* 0x000fe400080e0000 */
[----:B------:R-:W2:Y:S04]  /*4d00*/  REDUX UR6, R0 ;  /* 0x00000000000673c4 */ /* 0x000ea80000000000 */
[----:B-1----:R-:W-:-:S02]  /*4d10*/  ISETP.EQ.U32.AND P0, PT, R2, UR4, PT ;  /* 0x0000000402007c0c */ /* 0x002fc4000bf02070 */
[----:B---3--:R-:W-:-:S11]  /*4d20*/  MOV R2, UR8 ;  /* 0x0000000800027c02 */ /* 0x008fd60008000f00 */
[----:B------:R1:W-:Y:S01]  /*4d30*/  @P0 ATOMS.AND RZ, [UR7+0x14], R2 ;  /* 0x00001402ffff098c */ /* 0x0003e2000a800007 */
[----:B--2---:R-:W-:-:S05]  /*4d40*/  IMAD.U32 R0, RZ, RZ, UR6 ;  /* 0x00000006ff007e24 */ /* 0x004fca000f8e00ff */
[----:B------:R1:W-:Y:S01]  /*4d50*/  @P0 ATOMS.AND RZ, [UR7+0x18], R0 ;  /* 0x00001800ffff098c */ /* 0x0003e2000a800007 */
[----:B------:R-:W-:Y:S05]  /*4d60*/  BRA `(.L_x_82) ;  /* 0x0000000000147947 */ /* 0x000fea0003800000 */
.L_x_81:
[----:B------:R-:W-:Y:S02]  /*4d70*/  MOV R2, 0x4d90 ;  /* 0x00004d9000027802 */ /* 0x000fe40000000f00 */
[----:B----45:R-:W-:Y:S05]  /*4d80*/  CALL.REL.NOINC `($__internal_0_$__cuda_sm10x_tcgen05_guardrail_trap_col_being_dealloced_not_returned_by_alloc) ;  /* 0x0000007400847944 */ /* 0x030fea0003c00000 */
[----:B------:R-:W-:Y:S05]  /*4d90*/  BRA `(.L_x_82) ;  /* 0x0000000000087947 */ /* 0x000fea0003800000 */
.L_x_80:
[----:B------:R-:W-:Y:S02]  /*4da0*/  MOV R2, 0x4dc0 ;  /* 0x00004dc000027802 */ /* 0x000fe40000000f00 */
[----:B----45:R-:W-:Y:S05]  /*4db0*/  CALL.REL.NOINC `($__internal_2_$__cuda_sm10x_tcgen05_guardrail_trap_unallocated_columns_being_dealloced) ;  /* 0x0000007400907944 */ /* 0x030fea0003c00000 */
.L_x_82:
[----:B------:R-:W-:Y:S01]  /*4dc0*/  NOP ;  /* 0x0000000000007918 */ /* 0x000fe20000000000 */
[----:B------:R-:W-:Y:S05]  /*4dd0*/  EXIT ;  /* 0x000000000000794d */ /* 0x000fea0003800000 */
.L_x_64:
[----:B------:R-:W-:-:S09]  /*4de0*/  UISETP.NE.OR UP0, UPT, UR24, 0x3, !UP4 ;  /* 0x000000031800788c */ /* 0x000fd2000e705670 */
[----:B------:R-:W-:Y:S05]  /*4df0*/  BRA.U UP0, `(.L_x_83) ;  /* 0x0000001500607547 */ /* 0x000fea000b800000 */
[----:B------:R-:W2:Y:S01]  /*4e00*/  LDCU UR37, c[0x0][0x370] ;  /* 0x00006e00ff2577ac */ /* 0x000ea20008000800 */
[----:B------:R-:W3:Y:S01]  /*4e10*/  LDC.64 R16, c[0x0][0x348] ;  /* 0x0000d200ff107b82 */ /* 0x000ee20000000a00 */
[----:B------:R-:W-:Y:S02]  /*4e20*/  HFMA2 R13, -RZ, RZ, 0, 0 ;  /* 0x00000000ff0d7431 */ /* 0x000fe400000001ff */
[----:B------:R-:W-:Y:S01]  /*4e30*/  IMAD.MOV.U32 R15, RZ, RZ, 0x1 ;  /* 0x00000001ff0f7424 */ /* 0x000fe200078e00ff */
[----:B------:R-:W2:Y:S01]  /*4e40*/  LDCU.128 UR32, c[0x0][0xf10] ;  /* 0x0001e200ff2077ac */ /* 0x000ea20008000c00 */
[----:B------:R-:W-:Y:S01]  /*4e50*/  IMAD.MOV.U32 R14, RZ, RZ, RZ ;  /* 0x000000ffff0e7224 */ /* 0x000fe200078e00ff */
[----:B------:R-:W-:Y:S01]  /*4e60*/  MOV R7, 0x1000 ;  /* 0x0000100000077802 */ /* 0x000fe20000000f00 */
[----:B------:R-:W4:Y:S01]  /*4e70*/  LDCU UR31, c[0x0][0x374] ;  /* 0x00006e80ff1f77ac */ /* 0x000f220008000800 */
[----:B------:R-:W1:Y:S01]  /*4e80*/  LDC.64 R2, c[0x0][0xc88] ;  /* 0x00032200ff027b82 */ /* 0x000e620000000a00 */
[----:B------:R-:W4:Y:S01]  /*4e90*/  LDCU UR15, c[0x0][0xf0c] ;  /* 0x0001e180ff0f77ac */ /* 0x000f220008000800 */
[----:B------:R-:W4:Y:S06]  /*4ea0*/  LDCU UR43, c[0x0][0xf20] ;  /* 0x0001e400ff2b77ac */ /* 0x000f2c0008000800 */
[----:B------:R-:W1:Y:S01]  /*4eb0*/  LDC.64 R4, c[0x0][0xc90] ;  /* 0x00032400ff047b82 */ /* 0x000e620000000a00 */
[----:B------:R-:W3:Y:S01]  /*4ec0*/  LDCU UR4, c[0x0][0xf30] ;  /* 0x0001e600ff0477ac */ /* 0x000ee20008000800 */
[----:B--2---:R-:W-:-:S02]  /*4ed0*/  UIMAD.WIDE.U32 UR8, UR37, UR32, URZ ;  /* 0x00000020250872a5 */ /* 0x004fc4000f8e00ff */
[----:B----4-:R-:W-:Y:S01]  /*4ee0*/  UIMAD.WIDE.U32 UR6, UR31, UR35, URZ ;  /* 0x000000231f0672a5 */ /* 0x010fe2000f8e00ff */
[----:B------:R-:W-:Y:S01]  /*4ef0*/  UMOV UR29, 0x400 ;  /* 0x00000400001d7882 */ /* 0x000fe20000000000 */
[----:B------:R-:W-:-:S03]  /*4f00*/  UPLOP3.LUT UP1, UPT, UPT, UPT, UPT, 0x40, 0x4 ;  /* 0x000000000004789c */ /* 0x000fc60003f2e870 */
[----:B------:R-:W-:Y:S01]  /*4f10*/  UMOV UR8, UR9 ;  /* 0x0000000900087c82 */ /* 0x000fe20008000000 */
[----:B------:R-:W-:Y:S01]  /*4f20*/  UISETP.GE.AND UP0, UPT, UR42, 0x1, UPT ;  /* 0x000000012a00788c */ /* 0x000fe2000bf06270 */
[----:B------:R-:W-:Y:S01]  /*4f30*/  UMOV UR6, UR7 ;  /* 0x0000000700067c82 */ /* 0x000fe20008000000 */
[----:B------:R-:W-:Y:S01]  /*4f40*/  UISETP.NE.AND UP4, UPT, UR42, 0x1, UPT ;  /* 0x000000012a00788c */ /* 0x000fe2000bf85270 */
[----:B------:R-:W2:Y:S01]  /*4f50*/  LDCU.64 UR22, c[0x0][0xf28] ;  /* 0x0001e500ff1677ac */ /* 0x000ea20008000a00 */
[----:B------:R-:W-:Y:S02]  /*4f60*/  ULEA UR29, UR58, UR29, 0x18 ;  /* 0x0000001d3a1d7291 */ /* 0x000fe4000f8ec0ff */
[----:B------:R-:W-:Y:S02]  /*4f70*/  UISETP.NE.AND UP6, UPT, UR15, 0x1, UPT ;  /* 0x000000010f00788c */ /* 0x000fe4000bfc5270 */
[----:B------:R-:W-:Y:S02]  /*4f80*/  UISETP.NE.AND UP5, UPT, UR34, 0x1, UPT ;  /* 0x000000012200788c */ /* 0x000fe4000bfa5270 */
[----:B------:R-:W-:-:S02]  /*4f90*/  USHF.R.U32.HI UR41, URZ, UR33, UR8 ;  /* 0x00000021ff297299 */ /* 0x000fc40008011608 */
[----:B------:R-:W-:Y:S02]  /*4fa0*/  USHF.R.U32.HI UR40, URZ, UR43, UR6 ;  /* 0x0000002bff287299 */ /* 0x000fe40008011606 */
[----:B---3--:R-:W-:Y:S01]  /*4fb0*/  UISETP.NE.AND UP3, UPT, UR4, 0x1, UPT ;  /* 0x000000010400788c */ /* 0x008fe2000bf65270 */
[----:B------:R-:W-:-:S10]  /*4fc0*/  UMOV UR12, URZ ;  /* 0x000000ff000c7c82 */ /* 0x000fd40008000000 */
.L_x_94:
[C---:B------:R-:W-:Y:S02]  /*4fd0*/  LEA R12, R14.reuse, UR29, 0x3 ;  /* 0x0000001d0e0c7c11 */ /* 0x040fe4000f8e18ff */
[----:B------:R-:W-:Y:S02]  /*4fe0*/  SHF.L.U32 R0, R13, 0x1f, RZ ;  /* 0x0000001f0d007819 */ /* 0x000fe400000006ff */
[----:B------:R-:W-:Y:S02]  /*4ff0*/  LEA R8, R14, UR29, 0x4 ;  /* 0x0000001d0e087c11 */ /* 0x000fe4000f8e20ff */
[----:B------:R-:W3:Y:S02]  /*5000*/  SYNCS.PHASECHK.TRANS64.TRYWAIT P0, [R12+URZ+0xc0], R0 ;  /* 0x0000c0000c0075a7 */ /* 0x000ee400080011ff */
[----:B---34-:R-:W-:Y:S05]  /*5010*/  @!P0 BRA `(.L_x_84) ;  /* 0x0000006c00ac8947 */ /* 0x018fea0003800000 */
.L_x_192:
        /* <DEDUP_REMOVED lines=8> */
[----:B----4-:R-:W-:Y:S11]  /*50a0*/  LOP3.LUT P0, RZ, R10, 0x1, RZ, 0xc0, !PT ;  /* 0x000000010aff7812 */ /* 0x010ff6000780c0ff */
[----:B------:R-:W-:Y:S02]  /*50b0*/  @!UPT UIADD3 URZ, UPT, UPT, URZ, URZ, URZ ;  /* 0x000000fffffff290 */ /* 0x000fe4000fffe0ff */
[----:B-1----:R-:W-:Y:S01]  /*50c0*/  VOTEU.ANY UP2, P0 ;  /* 0x0000000000ff7886 */ /* 0x002fe20000040100 */
[----:B------:R-:W-:Y:S11]  /*50d0*/  PLOP3.LUT P0, PT, PT, PT, UP2, 0x80, 0x8 ;  /* 0x000000000008781c */ /* 0x000ff60003f0f028 */
[----:B------:R-:W-:Y:S02]  /*50e0*/  @!UPT UIADD3 URZ, UPT, UPT, URZ, URZ, URZ ;  /* 0x000000fffffff290 */ /* 0x000fe4000fffe0ff */
[----:B---3--:R-:W-:Y:S02]  /*50f0*/  @P0 SHF.R.U32.HI R0, RZ, 0x10, R9 ;  /* 0x00000010ff000819 */ /* 0x008fe40000011609 */
[----:B------:R-:W-:Y:S02]  /*5100*/  @P0 MOV R6, R8 ;  /* 0x0000000800060202 */ /* 0x000fe40000000f00 */
[----:B------:R-:W-:Y:S01]  /*5110*/  @P0 R2UR UR4, R0 ;  /* 0x00000000000402ca */ /* 0x000fe200000e0000 */
[----:B------:R-:W-:Y:S01]  /*5120*/  VIADD R0, R12, 0xd0 ;  /* 0x000000d00c007836 */ /* 0x000fe20000000000 */
[----:B------:R-:W-:Y:S02]  /*5130*/  @P0 LOP3.LUT R8, R9, 0xffff, RZ, 0xc0, !PT ;  /* 0x0000ffff09080812 */ /* 0x000fe400078ec0ff */
[----:B------:R-:W-:Y:S02]  /*5140*/  @P0 R2UR UR6, R6 ;  /* 0x00000000060602ca */ /* 0x000fe400000e0000 */
[----:B------:R-:W-:Y:S02]  /*5150*/  PRMT R0, RZ, 0x654, R0 ;  /* 0x00000654ff007816 */ /* 0x000fe40000000000 */
[----:B------:R-:W-:Y:S02]  /*5160*/  @P0 R2UR UR5, R8 ;  /* 0x00000000080502ca */ /* 0x000fe400000e0000 */
[----:B------:R1:W-:Y:S03]  /*5170*/  SYNCS.ARRIVE.TRANS64.RED.A1T0 RZ, [R0+URZ], RZ ;  /* 0x000000ff00ff79a7 */ /* 0x0003e600081004ff */
[----:B------:R-:W-:Y:S04]  /*5180*/  @UP2 UMOV UR30, UR4 ;  /* 0x00000004001e2c82 */ /* 0x000fe80008000000 */
[----:B------:R-:W-:Y:S04]  /*5190*/  @UP2 UMOV UR14, UR6 ;  /* 0x00000006000e2c82 */ /* 0x000fe80008000000 */
[----:B------:R-:W-:Y:S01]  /*51a0*/  @UP2 UMOV UR13, UR5 ;  /* 0x00000005000d2c82 */ /* 0x000fe20008000000 */
[----:B------:R-:W-:Y:S05]  /*51b0*/  BRA.U !UP0, `(.L_x_85) ;  /* 0x0000000108a47547 */ /* 0x000fea000b800000 */
[----:B------:R-:W-:Y:S02]  /*51c0*/  UIMAD.WIDE.U32 UR8, UR13, UR35, URZ ;  /* 0x000000230d0872a5 */ /* 0x000fe4000f8e00ff */
[----:B------:R-:W-:Y:S02]  /*51d0*/  UIMAD.WIDE.U32 UR10, UR14, UR32, URZ ;  /* 0x000000200e0a72a5 */ /* 0x000fe4000f8e00ff */
[----:B------:R-:W-:Y:S02]  /*51e0*/  USEL UR4, UR31, UR40, !UP5 ;  /* 0x000000281f047287 */ /* 0x000fe4000e800000 */
[----:B------:R-:W-:Y:S02]  /*51f0*/  USEL UR7, UR37, UR41, !UP6 ;  /* 0x0000002925077287 */ /* 0x000fe4000f000000 */
[----:B--2---:R-:W-:Y:S02]  /*5200*/  UIMAD.WIDE.U32 UR16, UR4, UR22, URZ ;  /* 0x00000016041072a5 */ /* 0x004fe4000f8e00ff */
[----:B------:R-:W-:Y:S01]  /*5210*/  UIMAD.WIDE.U32 UR18, UR7, UR22, URZ ;  /* 0x00000016071272a5 */ /* 0x000fe2000f8e00ff */
[----:B------:R-:W-:Y:S02]  /*5220*/  UMOV UR5, UR9 ;  /* 0x0000000900057c82 */ /* 0x000fe40008000000 */
[----:B------:R-:W-:Y:S03]  /*5230*/  USHF.R.U32.HI UR6, URZ, UR43, UR5 ;  /* 0x0000002bff067299 */ /* 0x000fe60008011605 */
[----:B------:R-:W-:Y:S01]  /*5240*/  UMOV UR5, UR11 ;  /* 0x0000000b00057c82 */ /* 0x000fe20008000000 */
[----:B------:R-:W-:Y:S02]  /*5250*/  USEL UR6, UR13, UR6, !UP5 ;  /* 0x000000060d067287 */ /* 0x000fe4000e800000 */
[----:B------:R-:W-:Y:S02]  /*5260*/  USHF.R.U32.HI UR8, URZ, UR33, UR5 ;  /* 0x00000021ff087299 */ /* 0x000fe40008011605 */
[----:B------:R-:W-:Y:S01]  /*5270*/  UIMAD.WIDE.U32 UR10, UR6, UR22, URZ ;  /* 0x00000016060a72a5 */ /* 0x000fe2000f8e00ff */
[----:B------:R-:W-:Y:S02]  /*5280*/  UMOV UR5, UR17 ;  /* 0x0000001100057c82 */ /* 0x000fe40008000000 */
[----:B------:R-:W-:Y:S03]  /*5290*/  @UP4 USHF.R.U32.HI UR4, URZ, UR23, UR5 ;  /* 0x00000017ff044299 */ /* 0x000fe60008011605 */
[----:B------:R-:W-:Y:S01]  /*52a0*/  UMOV UR5, UR19 ;  /* 0x0000001300057c82 */ /* 0x000fe20008000000 */
[----:B------:R-:W-:Y:S02]  /*52b0*/  UIMAD UR4, UR42, UR4, URZ ;  /* 0x000000042a0472a4 */ /* 0x000fe4000f8e02ff */
[----:B------:R-:W-:Y:S02]  /*52c0*/  @UP4 USHF.R.U32.HI UR7, URZ, UR23, UR5 ;  /* 0x00000017ff074299 */ /* 0x000fe40008011605 */
[----:B------:R-:W-:Y:S02]  /*52d0*/  USEL UR5, UR14, UR8, !UP6 ;  /* 0x000000080e057287 */ /* 0x000fe4000f000000 */
[----:B------:R-:W-:Y:S02]  /*52e0*/  UIMAD UR8, UR42, UR7, URZ ;  /* 0x000000072a0872a4 */ /* 0x000fe4000f8e02ff */
[----:B------:R-:W-:Y:S03]  /*52f0*/  UISETP.GE.AND UP0, UPT, UR6, UR4, UPT ;  /* 0x000000040600728c */ /* 0x000fe6000bf06270 */
[----:B------:R-:W-:Y:S01]  /*5300*/  UMOV UR4, UR11 ;  /* 0x0000000b00047c82 */ /* 0x000fe20008000000 */
[----:B------:R-:W-:Y:S02]  /*5310*/  UISETP.GE.OR UP0, UPT, UR5, UR8, UP0 ;  /* 0x000000080500728c */ /* 0x000fe40008706670 */
[----:B------:R-:W-:Y:S02]  /*5320*/  USHF.R.U32.HI UR4, URZ, UR23, UR4 ;  /* 0x00000017ff047299 */ /* 0x000fe40008011604 */
[----:B------:R-:W-:Y:S02]  /*5330*/  UIMAD.WIDE.U32 UR8, UR5, UR22, URZ ;  /* 0x00000016050872a5 */ /* 0x000fe4000f8e00ff */
[----:B------:R-:W-:Y:S04]  /*5340*/  USEL UR10, UR6, UR4, !UP4 ;  /* 0x00000004060a7287 */ /* 0x000fe8000e000000 */
[----:B------:R-:W-:Y:S01]  /*5350*/  UIADD3 UR11, UPT, UPT, -UR10, URZ, URZ ;  /* 0x000000ff0a0b7290 */ /* 0x000fe2000fffe1ff */
[----:B------:R-:W-:Y:S02]  /*5360*/  @!UP0 UMOV UR4, UR9 ;  /* 0x0000000900048c82 */ /* 0x000fe40008000000 */
[----:B------:R-:W-:Y:S02]  /*5370*/  @!UP0 USHF.R.U32.HI UR4, URZ, UR23, UR4 ;  /* 0x00000017ff048299 */ /* 0x000fe40008011604 */
[----:B------:R-:W-:Y:S02]  /*5380*/  UIMAD UR8, UR42, UR11, UR6 ;  /* 0x0000000b2a0872a4 */ /* 0x000fe4000f8e0206 */
[----:B------:R-:W-:Y:S04]  /*5390*/  @!UP0 USEL UR4, UR5, UR4, !UP4 ;  /* 0x0000000405048287 */ /* 0x000fe8000e000000 */
[----:B------:R-:W-:Y:S02]  /*53a0*/  @!UP0 UIMAD UR7, UR7, UR8, UR4 ;  /* 0x00000008070782a4 */ /* 0x000fe4000f8e0204 */
[----:B------:R-:W-:Y:S02]  /*53b0*/  @!UP0 UIADD3 UR9, UPT, UPT, UR10, -UR4, URZ ;  /* 0x800000040a098290 */ /* 0x000fe4000fffe0ff */
[----:B------:R-:W-:Y:S02]  /*53c0*/  UIADD3 UR8, UPT, UPT, -UR6, URZ, URZ ;  /* 0x000000ff06087290 */ /* 0x000fe4000fffe1ff */
[----:B------:R-:W-:Y:S02]  /*53d0*/  UIADD3 UR4, UPT, UPT, -UR5, URZ, URZ ;  /* 0x000000ff05047290 */ /* 0x000fe4000fffe1ff */
[----:B------:R-:W-:Y:S03]  /*53e0*/  @!UP0 UIMAD UR6, UR9, UR42, UR5 ;  /* 0x0000002a090682a4 */ /* 0x000fe6000f8e0205 */
[----:B------:R-:W-:Y:S01]  /*53f0*/  @!UP0 UMOV UR5, UR7 ;  /* 0x0000000700058c82 */ /* 0x000fe20008000000 */
[----:B------:R-:W-:Y:S02]  /*5400*/  UIMAD UR7, UR15, UR4, UR14 ;  /* 0x000000040f0772a4 */ /* 0x000fe4000f8e020e */
[----:B------:R-:W-:Y:S02]  /*5410*/  UIMAD UR4, UR34, UR8, UR13 ;  /* 0x00000008220472a4 */ /* 0x000fe4000f8e020d */
[----:B------:R-:W-:Y:S02]  /*5420*/  UIMAD UR14, UR5, UR15, UR7 ;  /* 0x0000000f050e72a4 */ /* 0x000fe4000f8e0207 */
[----:B------:R-:W-:Y:S11]  /*5430*/  UIMAD UR13, UR6, UR34, UR4 ;  /* 0x00000022060d72a4 */ /* 0x000ff6000f8e0204 */
[----:B------:R-:W-:Y:S01]  /*5440*/  @!UPT UIADD3 URZ, UPT, UPT, URZ, URZ, URZ ;  /* 0x000000fffffff290 */ /* 0x000fe2000fffe0ff */
.L_x_85:
[----:B------:R-:W3:Y:S01]  /*5450*/  @!UP3 LDCU.128 UR8, c[0x0][0xf10] ;  /* 0x0001e200ff08b7ac */ /* 0x000ee20008000c00 */
[C---:B------:R-:W-:Y:S02]  /*5460*/  ISETP.NE.U32.AND P1, PT, R4.reuse, RZ, PT ;  /* 0x000000ff0400720c */ /* 0x040fe40003f25070 */
[----:B------:R-:W-:Y:S02]  /*5470*/  ISETP.NE.U32.AND P0, PT, R4, RZ, PT ;  /* 0x000000ff0400720c */ /* 0x000fe40003f05070 */
[C---:B------:R-:W-:Y:S02]  /*5480*/  ISETP.NE.AND.EX P1, PT, R5.reuse, RZ, PT, P1 ;  /* 0x000000ff0500720c */ /* 0x040fe40003f25310 */
[----:B------:R-:W-:Y:S01]  /*5490*/  ISETP.NE.AND.EX P0, PT, R5, RZ, PT, P0 ;  /* 0x000000ff0500720c */ /* 0x000fe20003f05300 */
[----:B------:R-:W4:Y:S01]  /*54a0*/  @!UP3 LDCU UR5, c[0x0][0xf0c] ;  /* 0x0001e180ff05b7ac */ /* 0x000f220008000800 */
[----:B------:R-:W-:Y:S02]  /*54b0*/  USHF.L.U32 UR26, UR21, 0x6, URZ ;  /* 0x00000006151a7899 */ /* 0x000fe400080006ff */
[----:B------:R-:W-:Y:S02]  /*54c0*/  USHF.L.U32 UR27, UR20, 0x7, URZ ;  /* 0x00000007141b7899 */ /* 0x000fe400080006ff */
[----:B---3--:R-:W-:Y:S07]  /*54d0*/  UIMAD.WIDE.U32 UR6, UR14, UR8, URZ ;  /* 0x000000080e0672a5 */ /* 0x008fee000f8e00ff */
[----:B------:R-:W-:Y:S01]  /*54e0*/  @!UP3 UMOV UR4, UR7 ;  /* 0x000000070004bc82 */ /* 0x000fe20008000000 */
[----:B----4-:R-:W-:Y:S02]  /*54f0*/  @!UP3 UISETP.NE.AND UP0, UPT, UR5, 0x1, UPT ;  /* 0x000000010500b88c */ /* 0x010fe4000bf05270 */
[----:B------:R-:W-:Y:S02]  /*5500*/  @!UP3 USHF.R.U32.HI UR4, URZ, UR9, UR4 ;  /* 0x00000009ff04b299 */ /* 0x000fe40008011604 */
[----:B------:R-:W-:Y:S02]  /*5510*/  UIMAD.WIDE.U32 UR6, UR13, UR11, URZ ;  /* 0x0000000b0d0672a5 */ /* 0x000fe4000f8e00ff */
[----:B------:R-:W-:Y:S02]  /*5520*/  @!UP3 USEL UR8, UR14, UR4, !UP0 ;  /* 0x000000040e08b287 */ /* 0x000fe4000c000000 */
[----:B------:R-:W-:Y:S03]  /*5530*/  @!UP3 UISETP.NE.AND UP0, UPT, UR10, 0x1, UPT ;  /* 0x000000010a00b88c */ /* 0x000fe6000bf05270 */
[----:B------:R-:W-:Y:S02]  /*5540*/  @!UP3 UMOV UR6, UR7 ;  /* 0x000000070006bc82 */ /* 0x000fe40008000000 */
[----:B------:R-:W3:Y:S02]  /*5550*/  @!UP3 LDCU UR4, c[0x0][0xf20] ;  /* 0x0001e400ff04b7ac */ /* 0x000ee40008000800 */
[----:B---3--:R-:W-:Y:S04]  /*5560*/  @!UP3 USHF.R.U32.HI UR6, URZ, UR4, UR6 ;  /* 0x00000004ff06b299 */ /* 0x008fe80008011606 */
[----:B------:R-:W-:Y:S04]  /*5570*/  @!UP3 USEL UR6, UR13, UR6, !UP0 ;  /* 0x000000060d06b287 */ /* 0x000fe8000c000000 */
[----:B------:R-:W-:Y:S02]  /*5580*/  @!UP3 UIADD3 UR4, UPT, UPT, -UR8, UR6, URZ ;  /* 0x000000060804b290 */ /* 0x000fe4000fffe1ff */
[----:B------:R-:W-:Y:S02]  /*5590*/  @!UP3 UIADD3 UR6, UPT, UPT, UR8, -UR6, URZ ;  /* 0x800000060806b290 */ /* 0x000fe4000fffe0ff */
[----:B------:R-:W-:Y:S02]  /*55a0*/  @!UP3 UIMAD UR14, UR4, UR5, UR14 ;  /* 0x00000005040eb2a4 */ /* 0x000fe4000f8e020e */
[----:B------:R-:W-:Y:S01]  /*55b0*/  @!UP3 UIMAD UR13, UR6, UR10, UR13 ;  /* 0x0000000a060db2a4 */ /* 0x000fe2000f8e020d */
[----:B------:R-:W-:Y:S11]  /*55c0*/  BRA.U UP1, `(.L_x_86) ;  /* 0x0000000101107547 */ /* 0x000ff6000b800000 */
[----:B------:R-:W-:Y:S04]  /*55d0*/  MOV R6, UR51 ;  /* 0x0000003300067c02 */ /* 0x000fe80008000f00 */
[----:B------:R-:W-:Y:S04]  /*55e0*/  SHF.L.U32 R6, R6, 0x1f, RZ ;  /* 0x0000001f06067819 */ /* 0x000fe800000006ff */
[----:B------:R-:W3:Y:S02]  /*55f0*/  SYNCS.PHASECHK.TRANS64.TRYWAIT P2, [UR29+0xb8], R6 ;  /* 0x0000b806ff0075a7 */ /* 0x000ee4000804111d */
[----:B---3--:R-:W-:Y:S05]  /*5600*/  @!P2 BRA `(.L_x_87) ;  /* 0x000000680044a947 */ /* 0x008fea0003800000 */
.L_x_86:
[----:B------:R-:W-:Y:S05]  /*5610*/  @!P1 BRA `(.L_x_88) ;  /* 0x0000000000309947 */ /* 0x000fea0003800000 */
[----:B------:R-:W-:Y:S01]  /*5620*/  ISETP.NE.U32.AND P1, PT, R2, RZ, PT ;  /* 0x000000ff0200720c */ /* 0x000fe20003f25070 */
[----:B------:R-:W3:Y:S01]  /*5630*/  LDCU.64 UR4, c[0x0][0x358] ;  /* 0x00006b00ff0477ac */ /* 0x000ee20008000a00 */
[----:B------:R-:W-:Y:S02]  /*5640*/  IMAD.MOV.U32 R85, RZ, RZ, 0x1 ;  /* 0x00000001ff557424 */ /* 0x000fe400078e00ff */
[----:B------:R-:W-:Y:S11]  /*5650*/  ISETP.NE.AND.EX P1, PT, R3, RZ, PT, P1 ;  /* 0x000000ff0300720c */ /* 0x000ff60003f25310 */
[----:B------:R-:W-:Y:S02]  /*5660*/  @!UPT UIADD3 URZ, UPT, UPT, URZ, URZ, URZ ;  /* 0x000000fffffff290 */ /* 0x000fe4000fffe0ff */
[----:B------:R-:W4:Y:S01]  /*5670*/  @P1 LDC.64 R8, c[0x0][0xc88] ;  /* 0x00032200ff081b82 */ /* 0x000f220000000a00 */
[----:B-1----:R-:W-:Y:S04]  /*5680*/  @P1 IMAD R0, R4, UR36, RZ ;  /* 0x0000002404001c24 */ /* 0x002fe8000f8e02ff */
[----:B----4-:R-:W-:Y:S04]  /*5690*/  @P1 IMAD.WIDE R8, R0, 0x4, R8 ;  /* 0x0000000400081825 */ /* 0x010fe800078e0208 */
[----:B------:R-:W-:Y:S01]  /*56a0*/  HFMA2 R0, -RZ, RZ, 0, 5.9604644775390625e-08 ;  /* 0x00000001ff007431 */ /* 0x000fe200000001ff */
[----:B---3-5:R3:W5:Y:S04]  /*56b0*/  @P1 LDG.E R45, desc[UR4][R8.64] ;  /* 0x00000004082d1981 */ /* 0x028768000c1e1900 */
[----:B------:R-:W-:Y:S01]  /*56c0*/  @!P1 PRMT R85, R0, 0x7610, R85 ;  /* 0x0000761000559816 */ /* 0x000fe20000000055 */
[----:B---3--:R-:W4:Y:S06]  /*56d0*/  @!P1 LDC R45, c[0x0][0xc80] ;  /* 0x00032000ff2d9b82 */ /* 0x008f2c0000000800 */
.L_x_88:
[----:B----45:R-:W-:Y:S01]  /*56e0*/  @!P0 FSETP.EQ.AND P1, PT, R45, RZ, PT ;  /* 0x000000ff2d00820b */ /* 0x030fe20003f22000 */
[----:B------:R-:W-:Y:S01]  /*56f0*/  @!UPT UIADD3 URZ, UPT, UPT, URZ, URZ, URZ ;  /* 0x000000fffffff290 */ /* 0x000fe2000fffe0ff */
[----:B------:R-:W-:Y:S11]  /*5700*/  @!P0 BRA `(.L_x_89) ;  /* 0x0000000000188947 */ /* 0x000ff60003800000 */
[----:B------:R-:W-:Y:S02]  /*5710*/  LOP3.LUT P0, RZ, R85, 0xff, RZ, 0xc0, !PT ;  /* 0x000000ff55ff7812 */ /* 0x000fe4000780c0ff */
[----:B------:R-:W-:Y:S04]  /*5720*/  ISETP.NE.U32.AND P1, PT, R2, RZ, PT ;  /* 0x000000ff0200720c */ /* 0x000fe80003f25070 */
[----:B------:R-:W-:Y:S04]  /*5730*/  ISETP.NE.AND.EX P1, PT, R3, RZ, PT, P1 ;  /* 0x000000ff0300720c */ /* 0x000fe80003f25310 */
[----:B------:R-:W-:Y:S03]  /*5740*/  PLOP3.LUT P1, PT, P1, PT, PT, 0x8, 0x80 ;  /* 0x000000000080781c */ /* 0x000fe60000f2e170 */
[----:B------:R-:W-:Y:S11]  /*5750*/  @P0 FSETP.EQ.AND P1, PT, R45, RZ, PT ;  /* 0x000000ff2d00020b */ /* 0x000ff60003f22000 */
[----:B------:R-:W-:Y:S02]  /*5760*/  @!UPT UIADD3 URZ, UPT, UPT, URZ, URZ, URZ ;  /* 0x000000fffffff290 */ /* 0x000fe4000fffe0ff */
.L_x_89:
[----:B------:R-:W-:Y:S01]  /*5770*/  ULEA UR4, UR12, UR29, 0x3 ;  /* 0x0000001d0c047291 */ /* 0x000fe2000f8e18ff */
[----:B------:R-:W-:Y:S02]  /*5780*/  SHF.L.U32 R9, R15, 0x1f, RZ ;  /* 0x0000001f0f097819 */ /* 0x000fe400000006ff */
[----:B------:R-:W-:Y:S04]  /*5790*/  ELECT P0, URZ, PT ;  /* 0x0000000000ff782f */ /* 0x000fe80003800000 */
[----:B------:R-:W-:Y:S02]  /*57a0*/  PLOP3.LUT P1, PT, P1, P0, PT, 0xf2, 0x2f ;  /* 0x00000000002f781c */ /* 0x000fe40000f21e72 */
[----:B------:R-:W3:Y:S11]  /*57b0*/  SYNCS.PHASECHK.TRANS64.TRYWAIT P2, [UR4+0x98], R9 ;  /* 0x00009809ff0075a7 */ /* 0x000ef60008041104 */
[----:B------:R-:W-:Y:S05]  /*57c0*/  @!P1 IADD3 R8, P0, PT, R16, 0x980, RZ ;  /* 0x0000098010089810 */ /* 0x000fea0007f1e0ff */
[----:B-1----:R-:W-:Y:S01]  /*57d0*/  @!P1 IMAD.X R6, RZ, RZ, R17, P0 ;  /* 0x000000ffff069224 */ /* 0x002fe200000e0611 */
[----:B---3--:R-:W-:Y:S07]  /*57e0*/  @!P2 BRA `(.L_x_90) ;  /* 0x0000006400e4a947 */ /* 0x008fee0003800000 */
.L_x_195:
[----:B------:R-:W-:Y:S01]  /*57f0*/  @!P1 R2UR UR7, R6 ;  /* 0x00000000060792ca */ /* 0x000fe200000e0000 */
[----:B------:R-:W-:Y:S01]  /*5800*/  UIADD3 UR5, UPT, UPT, UR12, 0x1, URZ ;  /* 0x000000010c057890 */ /* 0x000fe2000fffe0ff */
[----:B------:R-:W-:Y:S01]  /*5810*/  @!P1 R2UR UR6, R8 ;  /* 0x00000000080692ca */ /* 0x000fe200000e0000 */
[----:B------:R-:W-:Y:S01]  /*5820*/  UIADD3 UR25, UPT, UPT, UR4, 0x80, URZ ;  /* 0x0000008004197890 */ /* 0x000fe2000fffe0ff */
[----:B-1----:R-:W-:Y:S01]  /*5830*/  @!P1 IMAD.MOV.U32 R0, RZ, RZ, 0x1000 ;  /* 0x00001000ff009424 */ /* 0x002fe200078e00ff */
[----:B------:R-:W-:Y:S01]  /*5840*/  UISETP.NE.AND UP0, UPT, UR5, 0x3, UPT ;  /* 0x000000030500788c */ /* 0x000fe2000bf05270 */
[----:B------:R-:W-:Y:S01]  /*5850*/  UMOV UR18, 0x0 ;  /* 0x0000000000127882 */ /* 0x000fe20000000000 */
[----:B------:R-:W-:Y:S02]  /*5860*/  UMOV UR19, 0x10000000 ;  /* 0x1000000000137882 */ /* 0x000fe40000000000 */
[----:B------:R-:W-:Y:S02]  /*5870*/  USEL UR5, UR5, URZ, UP0 ;  /* 0x000000ff05057287 */ /* 0x000fe40008000000 */
[----:B------:R-:W-:Y:S02]  /*5880*/  USEL UR9, URZ, 0x1, UP0 ;  /* 0x00000001ff097887 */ /* 0x000fe40008000000 */
[----:B------:R-:W-:Y:S01]  /*5890*/  IMAD.U32 R9, RZ, RZ, UR7 ;  /* 0x00000007ff097e24 */ /* 0x000fe2000f8e00ff */
[----:B------:R-:W-:Y:S01]  /*58a0*/  VOTEU.ALL UP0, P1 ;  /* 0x0000000000ff7886 */ /* 0x000fe20000800000 */
[----:B------:R-:W-:Y:S01]  /*58b0*/  IMAD.U32 R8, RZ, RZ, UR6 ;  /* 0x00000006ff087e24 */ /* 0x000fe2000f8e00ff */
[----:B------:R-:W-:Y:S01]  /*58c0*/  UMOV UR28, UR36 ;  /* 0x00000024001c7c82 */ /* 0x000fe20008000000 */
[----:B------:R-:W-:Y:S01]  /*58d0*/  UMOV UR11, UR27 ;  /* 0x0000001b000b7c82 */ /* 0x000fe20008000000 */
[----:B------:R-:W-:Y:S01]  /*58e0*/  @!P1 R2UR UR17, R9 ;  /* 0x00000000091192ca */ /* 0x000fe200000e0000 */
[----:B------:R-:W-:Y:S01]  /*58f0*/  @!UP0 ULEA UR6, UR12, UR29, 0xc ;  /* 0x0000001d0c068291 */ /* 0x000fe2000f8e60ff */
[----:B------:R-:W-:Y:S01]  /*5900*/  @!P1 R2UR UR16, R8 ;  /* 0x00000000081092ca */ /* 0x000fe200000e0000 */
[----:B------:R-:W-:Y:S01]  /*5910*/  @!UP0 UIADD3 UR10, UPT, UPT, UR26, 0x20, URZ ;  /* 0x000000201a0a8890 */ /* 0x000fe2000fffe0ff */
[----:B------:R-:W-:Y:S01]  /*5920*/  LOP3.LUT R9, R15, UR9, RZ, 0x3c, !PT ;  /* 0x000000090f097c12 */ /* 0x000fe2000f8e3cff */
[----:B------:R-:W-:Y:S01]  /*5930*/  @!UP0 UIADD3 UR24, UPT, UPT, UR6, 0x200, URZ ;  /* 0x0000020006188890 */ /* 0x000fe2000fffe0ff */
[----:B------:R-:W-:Y:S01]  /*5940*/  @!P1 IADD3 R8, P0, PT, R16, 0x980, RZ ;  /* 0x0000098010089810 */ /* 0x000fe20007f1e0ff */
[----:B------:R-:W-:Y:S01]  /*5950*/  @!UP0 UIADD3 UR8, UPT, UPT, UR6, 0xa00, URZ ;  /* 0x00000a0006088890 */ /* 0x000fe2000fffe0ff */
[----:B------:R-:W-:Y:S01]  /*5960*/  SHF.L.U32 R10, R9, 0x1f, RZ ;  /* 0x0000001f090a7819 */ /* 0x000fe200000006ff */
[----:B------:R-:W-:Y:S01]  /*5970*/  VOTEU.ALL UP0, P1 ;  /* 0x0000000000ff7886 */ /* 0x000fe20000800000 */
[----:B------:R-:W-:Y:S01]  /*5980*/  UMOV UR12, UR36 ;  /* 0x00000024000c7c82 */ /* 0x000fe20008000000 */
[----:B------:R-:W-:Y:S01]  /*5990*/  UMOV UR9, UR25 ;  /* 0x0000001900097c82 */ /* 0x000fe20008000000 */
[----:B------:R-:W-:Y:S01]  /*59a0*/  UPRMT UR6, UR58, 0x654, UR25 ;  /* 0x000006543a067896 */ /* 0x000fe20008000019 */
[----:B------:R-:W-:Y:S01]  /*59b0*/  @!P1 IMAD.X R6, RZ, RZ, R17, P0 ;  /* 0x000000ffff069224 */ /* 0x000fe200000e0611 */
[----:B------:R-:W-:Y:S01]  /*59c0*/  ULEA UR7, UR5, UR29, 0x3 ;  /* 0x0000001d05077291 */ /* 0x000fe2000f8e18ff */
[----:B------:R1:W-:Y:S01]  /*59d0*/  @!UP0 UTMALDG.3D [UR24], [UR16], desc[UR18] ;  /* 0x00001218100085b4 */ /* 0x0003e20008011000 */
[----:B------:R-:W-:Y:S05]  /*59e0*/  VOTEU.ALL UP0, P1 ;  /* 0x0000000000ff7886 */ /* 0x000fea0000800000 */
[----:B------:R1:W-:Y:S01]  /*59f0*/  @!UP0 UTMALDG.3D [UR8], [UR16], desc[UR18] ;  /* 0x00001208100085b4 */ /* 0x0003e20008011000 */
[----:B------:R1:W-:Y:S01]  /*5a00*/  @!P1 SYNCS.ARRIVE.TRANS64.RED.A0TR RZ, [UR4+0x80], R0 ;  /* 0x00008000ffff99a7 */ /* 0x0003e20008300404 */
[----:B------:R-:W-:Y:S01]  /*5a10*/  SYNCS.ARRIVE.TRANS64.RED.A1T0 RZ, [UR6], RZ ;  /* 0x000000ffffff79a7 */ /* 0x000fe20008100406 */
[----:B------:R-:W3:Y:S02]  /*5a20*/  SYNCS.PHASECHK.TRANS64.TRYWAIT P2, [UR7+0x98], R10 ;  /* 0x0000980aff0075a7 */ /* 0x000ee40008041107 */
[----:B-1-3--:R-:W-:Y:S05]  /*5a30*/  @!P2 BRA `(.L_x_91) ;  /* 0x000000640068a947 */ /* 0x00afea0003800000 */
.L_x_197:
[----:B------:R-:W-:Y:S01]  /*5a40*/  @!P1 R2UR UR6, R8 ;  /* 0x00000000080692ca */ /* 0x000fe200000e0000 */
[----:B------:R-:W-:Y:S01]  /*5a50*/  UIADD3 UR4, UPT, UPT, UR5, 0x1, URZ ;  /* 0x0000000105047890 */ /* 0x000fe2000fffe0ff */
[----:B------:R-:W-:Y:S01]  /*5a60*/  @!P1 R2UR UR8, R6 ;  /* 0x00000000060892ca */ /* 0x000fe200000e0000 */
[----:B------:R-:W-:Y:S01]  /*5a70*/  UIADD3 UR17, UPT, UPT, UR7, 0x80, URZ ;  /* 0x0000008007117890 */ /* 0x000fe2000fffe0ff */
[----:B-1----:R-:W-:Y:S01]  /*5a80*/  @!P1 IMAD.MOV.U32 R0, RZ, RZ, 0x1000 ;  /* 0x00001000ff009424 */ /* 0x002fe200078e00ff */
[----:B------:R-:W-:Y:S01]  /*5a90*/  UISETP.NE.AND UP0, UPT, UR4, 0x3, UPT ;  /* 0x000000030400788c */ /* 0x000fe2000bf05270 */
[----:B------:R-:W-:Y:S01]  /*5aa0*/  @!P1 IADD3 R8, P0, PT, R16, 0x980, RZ ;  /* 0x0000098010089810 */ /* 0x000fe20007f1e0ff */
[----:B------:R-:W-:Y:S01]  /*5ab0*/  UMOV UR38, 0x0 ;  /* 0x0000000000267882 */ /* 0x000fe20000000000 */
[----:B------:R-:W-:Y:S01]  /*5ac0*/  UMOV UR39, 0x10000000 ;  /* 0x1000000000277882 */ /* 0x000fe20000000000 */
[----:B------:R-:W-:Y:S01]  /*5ad0*/  USEL UR9, URZ, 0x1, UP0 ;  /* 0x00000001ff097887 */ /* 0x000fe20008000000 */
[----:B------:R-:W-:Y:S01]  /*5ae0*/  UMOV UR18, UR26 ;  /* 0x0000001a00127c82 */ /* 0x000fe20008000000 */
[----:B------:R-:W-:Y:S02]  /*5af0*/  UMOV UR20, UR36 ;  /* 0x0000002400147c82 */ /* 0x000fe40008000000 */
[----:B------:R-:W-:Y:S01]  /*5b00*/  IMAD.U32 R10, RZ, RZ, UR6 ;  /* 0x00000006ff0a7e24 */ /* 0x000fe2000f8e00ff */
[----:B------:R-:W-:Y:S01]  /*5b10*/  USEL UR6, UR4, URZ, UP0 ;  /* 0x000000ff04067287 */ /* 0x000fe20008000000 */
[----:B------:R-:W-:Y:S01]  /*5b20*/  IMAD.U32 R11, RZ, RZ, UR8 ;  /* 0x00000008ff0b7e24 */ /* 0x000fe2000f8e00ff */
[----:B------:R-:W-:Y:S01]  /*5b30*/  VOTEU.ALL UP0, P1 ;  /* 0x0000000000ff7886 */ /* 0x000fe20000800000 */
[----:B------:R-:W-:Y:S01]  /*5b40*/  LOP3.LUT R9, R9, UR9, RZ, 0x3c, !PT ;  /* 0x0000000909097c12 */ /* 0x000fe2000f8e3cff */
[----:B------:R-:W-:Y:S01]  /*5b50*/  UMOV UR12, UR36 ;  /* 0x00000024000c7c82 */ /* 0x000fe20008000000 */
[----:B------:R-:W-:Y:S01]  /*5b60*/  @!P1 R2UR UR24, R10 ;  /* 0x000000000a1892ca */ /* 0x000fe200000e0000 */
[----:B------:R-:W-:Y:S01]  /*5b70*/  UMOV UR9, UR17 ;  /* 0x0000001100097c82 */ /* 0x000fe20008000000 */
[----:B------:R-:W-:Y:S01]  /*5b80*/  @!P1 R2UR UR25, R11 ;  /* 0x000000000b1992ca */ /* 0x000fe200000e0000 */
[----:B------:R-:W-:Y:S01]  /*5b90*/  @!UP0 ULEA UR5, UR5, UR29, 0xc ;  /* 0x0000001d05058291 */ /* 0x000fe2000f8e60ff */
[----:B------:R-:W-:Y:S01]  /*5ba0*/  SHF.L.U32 R10, R9, 0x1f, RZ ;  /* 0x0000001f090a7819 */ /* 0x000fe200000006ff */
[----:B------:R-:W-:Y:S01]  /*5bb0*/  @!UP0 UIADD3 UR19, UPT, UPT, UR27, 0x40, URZ ;  /* 0x000000401b138890 */ /* 0x000fe2000fffe0ff */
[----:B------:R-:W-:Y:S01]  /*5bc0*/  @!P1 IMAD.X R6, RZ, RZ, R17, P0 ;  /* 0x000000ffff069224 */ /* 0x000fe200000e0611 */
[----:B------:R-:W-:Y:S02]  /*5bd0*/  @!UP0 UIADD3 UR16, UPT, UPT, UR5, 0x200, URZ ;  /* 0x0000020005108890 */ /* 0x000fe4000fffe0ff */
[----:B------:R-:W-:Y:S02]  /*5be0*/  @!UP0 UIADD3 UR8, UPT, UPT, UR5, 0xa00, URZ ;  /* 0x00000a0005088890 */ /* 0x000fe4000fffe0ff */
[----:B------:R-:W-:Y:S01]  /*5bf0*/  @!UP0 UIADD3 UR10, UPT, UPT, UR26, 0x20, URZ ;  /* 0x000000201a0a8890 */ /* 0x000fe2000fffe0ff */
[----:B------:R-:W-:Y:S01]  /*5c00*/  VOTEU.ALL UP0, P1 ;  /* 0x0000000000ff7886 */ /* 0x000fe20000800000 */
[----:B------:R-:W-:Y:S01]  /*5c10*/  UMOV UR11, UR19 ;  /* 0x00000013000b7c82 */ /* 0x000fe20008000000 */
[----:B------:R-:W-:Y:S02]  /*5c20*/  UPRMT UR4, UR58, 0x654, UR17 ;  /* 0x000006543a047896 */ /* 0x000fe40008000011 */
        /* <DEDUP_REMOVED lines=8> */
.L_x_199:
[----:B------:R-:W-:Y:S01]  /*5cb0*/  @!P1 R2UR UR7, R6 ;  /* 0x00000000060792ca */ /* 0x000fe200000e0000 */
[----:B------:R-:W-:Y:S01]  /*5cc0*/  UIADD3 UR4, UPT, UPT, UR6, 0x1, URZ ;  /* 0x0000000106047890 */ /* 0x000fe2000fffe0ff */
[----:B------:R-:W-:Y:S01]  /*5cd0*/  @!P1 R2UR UR8, R8 ;  /* 0x00000000080892ca */ /* 0x000fe200000e0000 */
[----:B------:R-:W-:Y:S01]  /*5ce0*/  UIADD3 UR18, UPT, UPT, UR26, 0x10, URZ ;  /* 0x000000101a127890 */ /* 0x000fe2000fffe0ff */
[----:B-1----:R-:W-:Y:S01]  /*5cf0*/  @!P1 IMAD.MOV.U32 R0, RZ, RZ, 0x1000 ;  /* 0x00001000ff009424 */ /* 0x002fe200078e00ff */
[----:B------:R-:W-:Y:S01]  /*5d00*/  UISETP.NE.AND UP0, UPT, UR4, 0x3, UPT ;  /* 0x000000030400788c */ /* 0x000fe2000bf05270 */
[----:B------:R-:W-:Y:S01]  /*5d10*/  VIADD R14, R14, 0x1 ;  /* 0x000000010e0e7836 */ /* 0x000fe20000000000 */
[----:B------:R-:W-:Y:S02]  /*5d20*/  UIADD3 UR17, UPT, UPT, UR5, 0x80, URZ ;  /* 0x0000008005117890 */ /* 0x000fe4000fffe0ff */
[----:B------:R-:W-:Y:S01]  /*5d30*/  USEL UR21, UR4, URZ, UP0 ;  /* 0x000000ff04157287 */ /* 0x000fe20008000000 */
[----:B------:R-:W-:Y:S01]  /*5d40*/  UMOV UR38, 0x0 ;  /* 0x0000000000267882 */ /* 0x000fe20000000000 */
[----:B------:R-:W-:Y:S02]  /*5d50*/  UMOV UR39, 0x10000000 ;  /* 0x1000000000277882 */ /* 0x000fe40000000000 */
[----:B------:R-:W-:Y:S01]  /*5d60*/  IMAD.U32 R11, RZ, RZ, UR7 ;  /* 0x00000007ff0b7e24 */ /* 0x000fe2000f8e00ff */
[----:B------:R-:W-:Y:S01]  /*5d70*/  USEL UR7, URZ, 0x1, UP0 ;  /* 0x00000001ff077887 */ /* 0x000fe20008000000 */
[----:B------:R-:W-:Y:S01]  /*5d80*/  IMAD.U32 R10, RZ, RZ, UR8 ;  /* 0x00000008ff0a7e24 */ /* 0x000fe2000f8e00ff */
[----:B------:R-:W-:Y:S01]  /*5d90*/  VOTEU.ALL UP0, P1 ;  /* 0x0000000000ff7886 */ /* 0x000fe20000800000 */
[----:B------:R-:W-:Y:S01]  /*5da0*/  UMOV UR19, UR27 ;  /* 0x0000001b00137c82 */ /* 0x000fe20008000000 */
[----:B------:R-:W-:Y:S01]  /*5db0*/  @!P1 R2UR UR25, R11 ;  /* 0x000000000b1992ca */ /* 0x000fe200000e0000 */
[----:B------:R-:W-:Y:S01]  /*5dc0*/  UMOV UR20, UR36 ;  /* 0x0000002400147c82 */ /* 0x000fe20008000000 */
[----:B------:R-:W-:Y:S01]  /*5dd0*/  @!P1 R2UR UR24, R10 ;  /* 0x000000000a1892ca */ /* 0x000fe200000e0000 */
[----:B------:R-:W-:Y:S01]  /*5de0*/  @!UP0 ULEA UR4, UR6, UR29, 0xc ;  /* 0x0000001d06048291 */ /* 0x000fe2000f8e60ff */
[----:B------:R-:W-:Y:S01]  /*5df0*/  LOP3.LUT R9, R9, UR7, RZ, 0x3c, !PT ;  /* 0x0000000709097c12 */ /* 0x000fe2000f8e3cff */
[----:B------:R-:W-:Y:S02]  /*5e00*/  @!UP0 UIADD3 UR10, UPT, UPT, UR26, 0x30, URZ ;  /* 0x000000301a0a8890 */ /* 0x000fe4000fffe0ff */
[----:B------:R-:W-:Y:S01]  /*5e10*/  @!UP0 UIADD3 UR16, UPT, UPT, UR4, 0x200, URZ ;  /* 0x0000020004108890 */ /* 0x000fe2000fffe0ff */
[----:B------:R-:W-:Y:S01]  /*5e20*/  SHF.L.U32 R6, R9, 0x1f, RZ ;  /* 0x0000001f09067819 */ /* 0x000fe200000006ff */
[----:B------:R-:W-:Y:S01]  /*5e30*/  @!UP0 UIADD3 UR8, UPT, UPT, UR4, 0xa00, URZ ;  /* 0x00000a0004088890 */ /* 0x000fe2000fffe0ff */
[----:B------:R-:W-:Y:S01]  /*5e40*/  VOTEU.ALL UP0, P1 ;  /* 0x0000000000ff7886 */ /* 0x000fe20000800000 */
[----:B------:R-:W-:Y:S01]  /*5e50*/  UMOV UR11, UR27 ;  /* 0x0000001b000b7c82 */ /* 0x000fe20008000000 */
[----:B------:R-:W-:Y:S01]  /*5e60*/  UMOV UR12, UR36 ;  /* 0x00000024000c7c82 */ /* 0x000fe20008000000 */
[----:B------:R-:W-:Y:S01]  /*5e70*/  UMOV UR9, UR17 ;  /* 0x0000001100097c82 */ /* 0x000fe20008000000 */
[----:B------:R-:W-:Y:S02]  /*5e80*/  UPRMT UR6, UR58, 0x654, UR17 ;  /* 0x000006543a067896 */ /* 0x000fe40008000011 */
[----:B------:R1:W-:Y:S01]  /*5e90*/  @!UP0 UTMALDG.3D [UR16], [UR24], desc[UR38] ;  /* 0x00002610180085b4 */ /* 0x0003e20008011000 */
[----:B------:R-:W-:Y:S01]  /*5ea0*/  VOTEU.ALL UP0, P1 ;  /* 0x0000000000ff7886 */ /* 0x000fe20000800000 */
[----:B------:R-:W-:Y:S04]  /*5eb0*/  ULEA UR4, UR21, UR29, 0x3 ;  /* 0x0000001d15047291 */ /* 0x000fe8000f8e18ff */
[----:B------:R1:W-:Y:S01]  /*5ec0*/  @!UP0 UTMALDG.3D [UR8], [UR24], desc[UR38] ;  /* 0x00002608180085b4 */ /* 0x0003e20008011000 */
[----:B------:R1:W-:Y:S01]  /*5ed0*/  @!P1 SYNCS.ARRIVE.TRANS64.RED.A0TR RZ, [UR5+0x80], R0 ;  /* 0x00008000ffff99a7 */ /* 0x0003e20008300405 */
[----:B------:R-:W-:Y:S03]  /*5ee0*/  SYNCS.ARRIVE.TRANS64.RED.A1T0 RZ, [UR6], RZ ;  /* 0x000000ffffff79a7 */ /* 0x000fe60008100406 */
[----:B------:R-:W3:Y:S02]  /*5ef0*/  SYNCS.PHASECHK.TRANS64.TRYWAIT P0, [UR4+0x98], R6 ;  /* 0x00009806ff0075a7 */ /* 0x000ee40008001104 */
[----:B-1-3--:R-:W-:Y:S05]  /*5f00*/  @!P0 BRA `(.L_x_93) ;  /* 0x0000006000648947 */ /* 0x00afea0003800000 */
.L_x_201:
[----:B------:R-:W-:Y:S01]  /*5f10*/  UIADD3 UR17, UPT, UPT, UR4, 0x80, URZ ;  /* 0x0000008004117890 */ /* 0x000fe2000fffe0ff */
[----:B-1----:R-:W-:Y:S01]  /*5f20*/  @!P1 IADD3 R6, P0, PT, R16, 0x980, RZ ;  /* 0x0000098010069810 */ /* 0x002fe20007f1e0ff */
[----:B------:R-:W-:Y:S01]  /*5f30*/  UPLOP3.LUT UP1, UPT, UPT, UPT, UPT, 0x80, 0x8 ;  /* 0x000000000008789c */ /* 0x000fe20003f2f070 */
[----:B------:R-:W-:Y:S01]  /*5f40*/  R2UR UR38, R91 ;  /* 0x000000005b2672ca */ /* 0x000fe200000e0000 */
[----:B------:R-:W-:Y:S01]  /*5f50*/  UMOV UR24, 0x0 ;  /* 0x0000000000187882 */ /* 0x000fe20000000000 */
[----:B------:R-:W-:Y:S01]  /*5f60*/  @!P1 R2UR UR6, R6 ;  /* 0x00000000060692ca */ /* 0x000fe200000e0000 */
[----:B------:R-:W-:Y:S01]  /*5f70*/  @!P1 IMAD.X R0, RZ, RZ, R17, P0 ;  /* 0x000000ffff009224 */ /* 0x000fe200000e0611 */
[----:B------:R-:W-:Y:S01]  /*5f80*/  UMOV UR25, 0x10000000 ;  /* 0x1000000000197882 */ /* 0x000fe20000000000 */
[----:B------:R-:W-:Y:S01]  /*5f90*/  UMOV UR20, UR36 ;  /* 0x0000002400147c82 */ /* 0x000fe20008000000 */
[----:B------:R-:W-:Y:S01]  /*5fa0*/  UMOV UR12, UR36 ;  /* 0x00000024000c7c82 */ /* 0x000fe20008000000 */
[----:B------:R-:W-:Y:S01]  /*5fb0*/  UMOV UR9, UR17 ;  /* 0x0000001100097c82 */ /* 0x000fe20008000000 */
[----:B------:R-:W-:Y:S01]  /*5fc0*/  @!P1 R2UR UR5, R0 ;  /* 0x00000000000592ca */ /* 0x000fe200000e0000 */
[----:B------:R-:W-:Y:S01]  /*5fd0*/  VOTEU.ALL UP0, P1 ;  /* 0x0000000000ff7886 */ /* 0x000fe20000800000 */
[----:B------:R-:W-:Y:S01]  /*5fe0*/  R2UR UR28, R92 ;  /* 0x000000005c1c72ca */ /* 0x000fe200000e0000 */
[----:B------:R-:W-:Y:S01]  /*5ff0*/  UMOV UR36, UR30 ;  /* 0x0000001e00247c82 */ /* 0x000fe20008000000 */
[C---:B------:R-:W-:Y:S02]  /*6000*/  ISETP.NE.AND P0, PT, R14.reuse, 0x2, PT ;  /* 0x000000020e00780c */ /* 0x040fe40003f05270 */
[----:B------:R-:W-:Y:S01]  /*6010*/  @!UP0 UIADD3 UR19, UPT, UPT, UR27, 0x40, URZ ;  /* 0x000000401b138890 */ /* 0x000fe2000fffe0ff */
[----:B------:R-:W-:Y:S01]  /*6020*/  IMAD.U32 R10, RZ, RZ, UR6 ;  /* 0x00000006ff0a7e24 */ /* 0x000fe2000f8e00ff */
[----:B------:R-:W-:Y:S01]  /*6030*/  @!UP0 UIADD3 UR10, UPT, UPT, UR26, 0x30, URZ ;  /* 0x000000301a0a8890 */ /* 0x000fe2000fffe0ff */
[----:B------:R-:W-:Y:S02]  /*6040*/  SEL R0, RZ, 0x1, P0 ;  /* 0x00000001ff007807 */ /* 0x000fe40000000000 */
[----:B------:R-:W-:Y:S02]  /*6050*/  SEL R14, R14, RZ, P0 ;  /* 0x000000ff0e0e7207 */ /* 0x000fe40000000000 */
[----:B------:R-:W-:Y:S01]  /*6060*/  IMAD.U32 R11, RZ, RZ, UR5 ;  /* 0x00000005ff0b7e24 */ /* 0x000fe2000f8e00ff */
[----:B------:R-:W-:Y:S01]  /*6070*/  @!P1 R2UR UR6, R10 ;  /* 0x000000000a0692ca */ /* 0x000fe200000e0000 */
[----:B------:R-:W-:Y:S01]  /*6080*/  @!UP0 ULEA UR5, UR21, UR29, 0xc ;  /* 0x0000001d15058291 */ /* 0x000fe2000f8e60ff */
[----:B------:R-:W-:Y:S01]  /*6090*/  LOP3.LUT R13, R13, R0, RZ, 0x3c, !PT ;  /* 0x000000000d0d7212 */ /* 0x000fe200078e3cff */
[----:B------:R-:W-:Y:S01]  /*60a0*/  UMOV UR11, UR19 ;  /* 0x00000013000b7c82 */ /* 0x000fe20008000000 */
[----:B------:R-:W-:Y:S01]  /*60b0*/  @!P1 R2UR UR7, R11 ;  /* 0x000000000b0792ca */ /* 0x000fe200000e0000 */
[----:B------:R-:W-:Y:S02]  /*60c0*/  @!UP0 UIADD3 UR16, UPT, UPT, UR5, 0x200, URZ ;  /* 0x0000020005108890 */ /* 0x000fe4000fffe0ff */
[----:B------:R-:W-:Y:S01]  /*60d0*/  @!UP0 UIADD3 UR8, UPT, UPT, UR5, 0xa00, URZ ;  /* 0x00000a0005088890 */ /* 0x000fe2000fffe0ff */
[----:B------:R-:W-:Y:S01]  /*60e0*/  VOTEU.ALL UP0, P1 ;  /* 0x0000000000ff7886 */ /* 0x000fe20000800000 */
[----:B------:R-:W-:Y:S08]  /*60f0*/  UPRMT UR5, UR58, 0x654, UR17 ;  /* 0x000006543a057896 */ /* 0x000ff00008000011 */
[----:B------:R1:W-:Y:S01]  /*6100*/  @!UP0 UTMALDG.3D [UR16], [UR6], desc[UR24] ;  /* 0x00001810060085b4 */ /* 0x0003e20008011000 */
[----:B------:R-:W-:Y:S05]  /*6110*/  VOTEU.ALL UP0, P1 ;  /* 0x0000000000ff7886 */ /* 0x000fea0000800000 */
[----:B------:R3:W-:Y:S01]  /*6120*/  @!UP0 UTMALDG.3D [UR8], [UR6], desc[UR24] ;  /* 0x00001808060085b4 */ /* 0x0007e20008011000 */
[----:B------:R4:W-:Y:S01]  /*6130*/  @!P1 SYNCS.ARRIVE.TRANS64.RED.A0TR RZ, [UR4+0x80], R7 ;  /* 0x00008007ffff99a7 */ /* 0x0009e20008300404 */
[----:B------:R-:W-:Y:S02]  /*6140*/  UIADD3 UR4, UPT, UPT, UR21, 0x1, URZ ;  /* 0x0000000115047890 */ /* 0x000fe4000fffe0ff */
[----:B------:R-:W-:Y:S02]  /*6150*/  UIADD3 UR21, UPT, UPT, UR13, UR38, URZ ;  /* 0x000000260d157290 */ /* 0x000fe4000fffe0ff */
[----:B------:R-:W-:Y:S01]  /*6160*/  UISETP.NE.AND UP0, UPT, UR4, 0x3, UPT ;  /* 0x000000030400788c */ /* 0x000fe2000bf05270 */
[----:B------:R-:W-:Y:S03]  /*6170*/  SYNCS.ARRIVE.TRANS64.RED.A1T0 RZ, [UR5], RZ ;  /* 0x000000ffffff79a7 */ /* 0x000fe60008100405 */
[----:B------:R-:W-:Y:S06]  /*6180*/  USEL UR5, URZ, 0x1, UP0 ;  /* 0x00000001ff057887 */ /* 0x000fec0008000000 */
[----:B------:R-:W-:Y:S01]  /*6190*/  LOP3.LUT R15, R9, UR5, RZ, 0x3c, !PT ;  /* 0x00000005090f7c12 */ /* 0x000fe2000f8e3cff */
[----:B-1----:R-:W-:Y:S02]  /*61a0*/  UIADD3 UR20, UPT, UPT, UR14, UR28, URZ ;  /* 0x0000001c0e147290 */ /* 0x002fe4000fffe0ff */
[----:B---3--:R-:W-:Y:S01]  /*61b0*/  USEL UR12, UR4, URZ, UP0 ;  /* 0x000000ff040c7287 */ /* 0x008fe20008000000 */
[----:B------:R-:W-:Y:S11]  /*61c0*/  BRA.U UP2, `(.L_x_94) ;  /* 0xffffffed02807547 */ /* 0x000ff6000b83ffff */
[----:B------:R-:W-:Y:S01]  /*61d0*/  UIADD3 UR29, UPT, UPT, UR29, 0x98, URZ ;  /* 0x000000981d1d7890 */ /* 0x000fe2000fffe0ff */
[----:B------:R-:W-:-:S03]  /*61e0*/  SHF.L.U32 R2, R15, 0x1f, RZ ;  /* 0x0000001f0f027819 */ /* 0x000fc600000006ff */
[----:B------:R-:W-:-:S09]  /*61f0*/  ULEA UR4, UR12, UR29, 0x3 ;  /* 0x0000001d0c047291 */ /* 0x000fd2000f8e18ff */
[----:B------:R-:W1:Y:S02]  /*6200*/  SYNCS.PHASECHK.TRANS64.TRYWAIT P0, [UR4], R2 ;  /* 0x00000002ff0075a7 */ /* 0x000e640008001104 */
[----:B-1----:R-:W-:Y:S05]  /*6210*/  @!P0 BRA `(.L_x_95) ;  /* 0x0000005c00b88947 */ /* 0x002fea0003800000 */
.L_x_203:
        /* <DEDUP_REMOVED lines=9> */
.L_x_205:
[----:B------:R-:W-:-:S04]  /*62b0*/  UIADD3 UR4, UPT, UPT, UR4, 0x1, URZ ;  /* 0x0000000104047890 */ /* 0x000fc8000fffe0ff */
[----:B------:R-:W-:-:S04]  /*62c0*/  UISETP.NE.AND UP0, UPT, UR4, 0x3, UPT ;  /* 0x000000030400788c */ /* 0x000fc8000bf05270 */
[----:B------:R-:W-:Y:S02]  /*62d0*/  USEL UR5, URZ, 0x1, UP0 ;  /* 0x00000001ff057887 */ /* 0x000fe40008000000 */
[----:B------:R-:W-:-:S04]  /*62e0*/  USEL UR4, UR4, URZ, UP0 ;  /* 0x000000ff04047287 */ /* 0x000fc80008000000 */
[----:B------:R-:W-:Y:S01]  /*62f0*/  ULEA UR4, UR4, UR29, 0x3 ;  /* 0x0000001d04047291 */ /* 0x000fe2000f8e18ff */
[----:B-1----:R-:W-:-:S04]  /*6300*/  LOP3.LUT R2, R15, UR5, RZ, 0x3c, !PT ;  /* 0x000000050f027c12 */ /* 0x002fc8000f8e3cff */
[----:B------:R-:W-:Y:S01]  /*6310*/  SHF.L.U32 R2, R2, 0x1f, RZ ;  /* 0x0000001f02027819 */ /* 0x000fe200000006ff */
[----:B------:R-:W-:-:S07]  /*6320*/  IMAD.U32 R0, RZ, RZ, UR4 ;  /* 0x00000004ff007e24 */ /* 0x000fce000f8e00ff */
.L_x_97:
[----:B-1----:R1:W3:Y:S02]  /*6330*/  SYNCS.PHASECHK.TRANS64.TRYWAIT P0, [R0+URZ], R2 ;  /* 0x00000002000075a7 */ /* 0x0022e400080011ff */
[----:B---3--:R-:W-:Y:S05]  /*6340*/  @!P0 NANOSLEEP.SYNCS 0x989680 ;  /* 0x009896800000895d */ /* 0x008fea0003900000 */
[----:B------:R-:W3:Y:S02]  /*6350*/  @!P0 SYNCS.PHASECHK.TRANS64 P0, [R0+URZ], R2 ;  /* 0x00000002000085a7 */ /* 0x000ee400080010ff */
[----:B--23--:R-:W-:Y:S05]  /*6360*/  @P0 EXIT ;  /* 0x000000000000094d */ /* 0x00cfea0003800000 */
[----:B------:R-:W-:Y:S05]  /*6370*/  BRA `(.L_x_97) ;  /* 0xfffffffc00ec7947 */ /* 0x000fea000383ffff */
.L_x_83:
[----:B------:R-:W-:-:S06]  /*6380*/  UISETP.GE.AND UP0, UPT, UR24, 0x4, UPT ;  /* 0x000000041800788c */ /* 0x000fcc000bf06270 */
[----:B------:R-:W-:-:S13]  /*6390*/  PLOP3.LUT P0, PT, PT, PT, UP0, 0x80, 0x8 ;  /* 0x000000000008781c */ /* 0x000fda0003f0f008 */
[----:B-1----:R-:W-:Y:S05]  /*63a0*/  @!P0 EXIT ;  /* 0x000000000000894d */ /* 0x002fea0003800000 */
[----:B------:R-:W-:Y:S01]  /*63b0*/  BAR.SYNC.DEFER_BLOCKING 0x6, 0xa0 ;  /* 0x0182800000007b1d */ /* 0x000fe20000010000 */
[C---:B------:R-:W-:Y:S01]  /*63c0*/  IMAD.SHL.U32 R83, R81.reuse, 0x10, RZ ;  /* 0x0000001051537824 */ /* 0x040fe200078e00ff */
[C---:B------:R-:W-:Y:S01]  /*63d0*/  LOP3.LUT R84, R86.reuse, 0x3, RZ, 0xc0, !PT ;  /* 0x0000000356547812 */ /* 0x040fe200078ec0ff */
[C---:B------:R-:W-:Y:S01]  /*63e0*/  IMAD.SHL.U32 R82, R81.reuse, 0x2, RZ ;  /* 0x0000000251527824 */ /* 0x040fe200078e00ff */
[----:B------:R-:W-:Y:S01]  /*63f0*/  CS2R R78, SRZ ;  /* 0x00000000004e7805 */ /* 0x000fe2000001ff00 */
[----:B------:R-:W-:Y:S01]  /*6400*/  IMAD.SHL.U32 R2, R86, 0x200, RZ ;  /* 0x0000020056027824 */ /* 0x000fe200078e00ff */
[----:B------:R-:W-:Y:S01]  /*6410*/  UMOV UR4, 0x400 ;  /* 0x0000040000047882 */ /* 0x000fe20000000000 */
[----:B------:R-:W1:Y:S01]  /*6420*/  LDCU.64 UR6, c[0x0][0xc88] ;  /* 0x00019100ff0677ac */ /* 0x000e620008000a00 */
[----:B------:R-:W2:Y:S01]  /*6430*/  LDC.64 R74, c[0x0][0xcb0] ;  /* 0x00032c00ff4a7b82 */ /* 0x000ea20000000a00 */
[----:B------:R-:W-:Y:S01]  /*6440*/  IMAD.U32 R81, R81, 0x10000, RZ ;  /* 0x0001000051517824 */ /* 0x000fe200078e00ff */
[C---:B------:R-:W-:Y:S01]  /*6450*/  LOP3.LUT R6, R83.reuse, 0x40, RZ, 0xc0, !PT ;  /* 0x0000004053067812 */ /* 0x040fe200078ec0ff */
[----:B------:R-:W-:Y:S01]  /*6460*/  ULEA UR4, UR58, UR4, 0x18 ;  /* 0x000000043a047291 */ /* 0x000fe2000f8ec0ff */
[----:B------:R-:W-:Y:S01]  /*6470*/  LOP3.LUT R3, R83, 0x1b0, RZ, 0xc0, !PT ;  /* 0x000001b053037812 */ /* 0x000fe200078ec0ff */
[----:B------:R-:W-:Y:S01]  /*6480*/  IMAD.MOV.U32 R80, RZ, RZ, RZ ;  /* 0x000000ffff507224 */ /* 0x000fe200078e00ff */
[----:B------:R-:W-:Y:S01]  /*6490*/  LOP3.LUT R82, R6, 0x8, R82, 0xf8, !PT ;  /* 0x0000000806527812 */ /* 0x000fe200078ef852 */
[----:B------:R-:W-:Y:S01]  /*64a0*/  IMAD.MOV.U32 R77, RZ, RZ, RZ ;  /* 0x000000ffff4d7224 */ /* 0x000fe200078e00ff */
[----:B------:R-:W3:Y:S01]  /*64b0*/  LDC.64 R72, c[0x0][0xca8] ;  /* 0x00032a00ff487b82 */ /* 0x000ee20000000a00 */
[----:B------:R-:W-:Y:S01]  /*64c0*/  LOP3.LUT R2, R3, 0x200, R2, 0xf8, !PT ;  /* 0x0000020003027812 */ /* 0x000fe200078ef802 */
[----:B------:R-:W4:Y:S01]  /*64d0*/  LDCU UR59, c[0x0][0x370] ;  /* 0x00006e00ff3b77ac */ /* 0x000f220008000800 */
[----:B------:R-:W-:-:S02]  /*64e0*/  LOP3.LUT R81, R81, 0x200000, RZ, 0xc0, !PT ;  /* 0x0020000051517812 */ /* 0x000fc400078ec0ff */
[----:B------:R-:W-:Y:S01]  /*64f0*/  LOP3.LUT P0, RZ, R83, 0x40, RZ, 0xc0, !PT ;  /* 0x0000004053ff7812 */ /* 0x000fe2000780c0ff */
[----:B------:R-:W2:Y:S01]  /*6500*/  LDCU UR43, c[0x0][0xf0c] ;  /* 0x0001e180ff2b77ac */ /* 0x000ea20008000800 */
[----:B------:R-:W-:Y:S01]  /*6510*/  LOP3.LUT R82, R2, R82, RZ, 0xfc, !PT ;  /* 0x0000005202527212 */ /* 0x000fe200078efcff */
[----:B------:R-:W4:Y:S01]  /*6520*/  LDS R0, [UR4+0x150] ;  /* 0x00015004ff007984 */ /* 0x000f220008000800 */
[----:B-1----:R-:W-:Y:S01]  /*6530*/  IMAD.U32 R88, RZ, RZ, UR6 ;  /* 0x00000006ff587e24 */ /* 0x002fe2000f8e00ff */
[----:B------:R-:W-:Y:S01]  /*6540*/  UIADD3 UR4, UPT, UPT, UR4, 0x200, URZ ;  /* 0x0000020004047890 */ /* 0x000fe2000fffe0ff */
[----:B------:R-:W-:Y:S01]  /*6550*/  IMAD.U32 R87, RZ, RZ, UR7 ;  /* 0x00000007ff577e24 */ /* 0x000fe2000f8e00ff */
[----:B------:R-:W1:Y:S01]  /*6560*/  LDCU.64 UR6, c[0x0][0xc90] ;  /* 0x00019200ff0677ac */ /* 0x000e620008000a00 */
[----:B------:R-:W-:-:S03]  /*6570*/  P2R R2, PR, RZ, 0x1 ;  /* 0x00000001ff027803 */ /* 0x000fc60000000000 */
[----:B------:R-:W-:Y:S01]  /*6580*/  MOV R94, UR4 ;  /* 0x00000004005e7c02 */ /* 0x000fe20008000f00 */
[----:B------:R-:W2:Y:S01]  /*6590*/  LDCU UR39, c[0x0][0xf30] ;  /* 0x0001e600ff2777ac */ /* 0x000ea20008000800 */
[----:B------:R-:W2:Y:S01]  /*65a0*/  LDCU.64 UR40, c[0x0][0xf28] ;  /* 0x0001e500ff2877ac */ /* 0x000ea20008000a00 */
[----:B------:R-:W2:Y:S01]  /*65b0*/  LDCU.128 UR60, c[0x0][0xf10] ;  /* 0x0001e200ff3c77ac */ /* 0x000ea20008000c00 */
[----:B------:R-:W2:Y:S01]  /*65c0*/  LDCU UR58, c[0x0][0x374] ;  /* 0x00006e80ff3a77ac */ /* 0x000ea20008000800 */
[----:B-1----:R-:W-:Y:S01]  /*65d0*/  MOV R90, UR6 ;  /* 0x00000006005a7c02 */ /* 0x002fe20008000f00 */
[----:B------:R-:W-:Y:S01]  /*65e0*/  IMAD.U32 R89, RZ, RZ, UR7 ;  /* 0x00000007ff597e24 */ /* 0x000fe2000f8e00ff */
[----:B------:R-:W-:Y:S01]  /*65f0*/  UMOV UR57, 0x1 ;  /* 0x0000000100397882 */ /* 0x000fe20000000000 */
[----:B------:R-:W-:Y:S01]  /*6600*/  UMOV UR45, URZ ;  /* 0x000000ff002d7c82 */ /* 0x000fe20008000000 */
[----:B------:R-:W-:Y:S01]  /*6610*/  UMOV UR56, URZ ;  /* 0x000000ff00387c82 */ /* 0x000fe20008000000 */
[----:B------:R-:W-:Y:S01]  /*6620*/  UMOV UR52, URZ ;  /* 0x000000ff00347c82 */ /* 0x000fe20008000000 */
[----:B--234-:R-:W-:-:S07]  /*6630*/  IMAD.IADD R81, R0, 0x1, R81 ;  /* 0x0000000100517824 */ /* 0x01cfce00078e0251 */
.L_x_156:
[----:B-1----:R-:W1:Y:S01]  /*6640*/  S2UR UR44, SR_CgaCtaId ;  /* 0x00000000002c79c3 */ /* 0x002e620000008800 */
[----:B------:R-:W-:Y:S01]  /*6650*/  UMOV UR4, 0x400 ;  /* 0x0000040000047882 */ /* 0x000fe20000000000 */
[----:B------:R-:W-:Y:S01]  /*6660*/  SHF.L.U32 R2, R78, 0x1f, RZ ;  /* 0x0000001f4e027819 */ /* 0x000fe200000006ff */
[----:B-1----:R-:W-:Y:S06]  /*6670*/  ULEA UR44, UR44, UR4, 0x18 ;  /* 0x000000042c2c7291 */ /* 0x002fec000f8ec0ff */
[C---:B------:R-:W-:Y:S02]  /*6680*/  LEA R0, R77.reuse, UR44, 0x3 ;  /* 0x0000002c4d007c11 */ /* 0x040fe4000f8e18ff */
[----:B------:R-:W-:Y:S02]  /*6690*/  LEA R4, R77, UR44, 0x4 ;  /* 0x0000002c4d047c11 */ /* 0x000fe4000f8e20ff */
[----:B------:R-:W1:Y:S02]  /*66a0*/  SYNCS.PHASECHK.TRANS64.TRYWAIT P0, [R0+URZ+0xc0], R2 ;  /* 0x0000c002000075a7 */ /* 0x000e6400080011ff */
[----:B-1----:R-:W-:Y:S05]  /*66b0*/  @!P0 BRA `(.L_x_98) ;  /* 0x0000005800c08947 */ /* 0x002fea0003800000 */
.L_x_206:
[----:B------:R-:W-:Y:S01]  /*66c0*/  R2UR UR7, R93 ;  /* 0x000000005d0772ca */ /* 0x000fe200000e0000 */
[----:B------:R-:W2:Y:S01]  /*66d0*/  LDS.128 R4, [R4+0x130] ;  /* 0x0001300004047984 */ /* 0x000ea20000000c00 */
[----:B-1----:R-:W-:Y:S01]  /*66e0*/  VIADD R0, R0, 0xd0 ;  /* 0x000000d000007836 */ /* 0x002fe20000000000 */
[----:B------:R-:W-:Y:S04]  /*66f0*/  UISETP.GE.AND UP0, UPT, UR42, 0x1, UPT ;  /* 0x000000012a00788c */ /* 0x000fe8000bf06270 */
[----:B------:R-:W-:Y:S01]  /*6700*/  PRMT R0, RZ, 0x654, R0 ;  /* 0x00000654ff007816 */ /* 0x000fe20000000000 */
[----:B------:R-:W-:Y:S01]  /*6710*/  @!PT LDS RZ, [RZ] ;  /* 0x00000000fffff984 */ /* 0x000fe20000000800 */
[----:B------:R-:W-:Y:S01]  /*6720*/  @!PT LDS RZ, [RZ] ;  /* 0x00000000fffff984 */ /* 0x000fe20000000800 */
[----:B------:R-:W-:Y:S01]  /*6730*/  @!PT LDS RZ, [RZ] ;  /* 0x00000000fffff984 */ /* 0x000fe20000000800 */
[----:B------:R-:W-:Y:S01]  /*6740*/  @!PT LDS RZ, [RZ] ;  /* 0x00000000fffff984 */ /* 0x000fe20000000800 */
[----:B------:R1:W-:Y:S06]  /*6750*/  MEMBAR.ALL.CTA ;  /* 0x0000000000007992 */ /* 0x0003ec0000008000 */
[----:B-1----:R-:W1:Y:S02]  /*6760*/  FENCE.VIEW.ASYNC.S ;  /* 0x00000000000073c6 */ /* 0x002e640000000000 */
[----:B-1----:R1:W-:Y:S01]  /*6770*/  SYNCS.ARRIVE.TRANS64.RED.A1T0 RZ, [R0+URZ], RZ ;  /* 0x000000ff00ff79a7 */ /* 0x0023e200081004ff */
[----:B--2---:R-:W-:Y:S11]  /*6780*/  LOP3.LUT P0, RZ, R6, 0x1, RZ, 0xc0, !PT ;  /* 0x0000000106ff7812 */ /* 0x004ff6000780c0ff */
[----:B------:R-:W-:Y:S02]  /*6790*/  @!UPT UIADD3 URZ, UPT, UPT, URZ, URZ, URZ ;  /* 0x000000fffffff290 */ /* 0x000fe4000fffe0ff */
[----:B------:R-:W-:Y:S01]  /*67a0*/  VOTEU.ANY UP1, P0 ;  /* 0x0000000000ff7886 */ /* 0x000fe20000020100 */
[----:B------:R-:W-:Y:S01]  /*67b0*/  PLOP3.LUT P0, PT, PT, PT, UP1, 0x80, 0x8 ;  /* 0x000000000008781c */ /* 0x000fe20003f0f018 */
[----:B------:R-:W-:Y:S06]  /*67c0*/  UP2UR UR4, UPR, URZ, 0x2 ;  /* 0x00000002ff047883 */ /* 0x000fec0008000000 */
[----:B------:R-:W-:Y:S06]  /*67d0*/  IMAD.U32 R95, RZ, RZ, UR4 ;  /* 0x00000004ff5f7e24 */ /* 0x000fec000f8e00ff */
[----:B------:R-:W-:Y:S02]  /*67e0*/  @P0 SHF.R.U32.HI R2, RZ, 0x10, R5 ;  /* 0x00000010ff020819 */ /* 0x000fe40000011605 */
[----:B------:R-:W-:Y:S02]  /*67f0*/  @P0 MOV R3, R4 ;  /* 0x0000000400030202 */ /* 0x000fe40000000f00 */
[----:B------:R-:W-:Y:S02]  /*6800*/  @P0 R2UR UR4, R2 ;  /* 0x00000000020402ca */ /* 0x000fe400000e0000 */
[----:B------:R-:W-:Y:S02]  /*6810*/  @P0 LOP3.LUT R4, R5, 0xffff, RZ, 0xc0, !PT ;  /* 0x0000ffff05040812 */ /* 0x000fe400078ec0ff */
[----:B------:R-:W-:Y:S02]  /*6820*/  @P0 R2UR UR6, R3 ;  /* 0x00000000030602ca */ /* 0x000fe400000e0000 */
[----:B------:R-:W-:Y:S07]  /*6830*/  @P0 R2UR UR5, R4 ;  /* 0x00000000040502ca */ /* 0x000fee00000e0000 */
[----:B------:R-:W-:Y:S02]  /*6840*/  @UP1 UMOV UR7, UR4 ;  /* 0x0000000400071c82 */ /* 0x000fe40008000000 */
[----:B------:R-:W-:Y:S02]  /*6850*/  IMAD.U32 R93, RZ, RZ, UR7 ;  /* 0x00000007ff5d7e24 */ /* 0x000fe4000f8e00ff */
[----:B------:R-:W-:Y:S02]  /*6860*/  @UP1 UMOV UR38, UR6 ;  /* 0x0000000600261c82 */ /* 0x000fe40008000000 */
[----:B------:R-:W-:Y:S01]  /*6870*/  @UP1 UMOV UR37, UR5 ;  /* 0x0000000500251c82 */ /* 0x000fe20008000000 */
[----:B-1----:R-:W-:Y:S05]  /*6880*/  BRA.U !UP0, `(.L_x_99) ;  /* 0x0000000108cc7547 */ /* 0x002fea000b800000 */
[----:B------:R-:W1:Y:S01]  /*6890*/  LDCU UR12, c[0x0][0xf20] ;  /* 0x0001e400ff0c77ac */ /* 0x000e620008000800 */
[----:B------:R-:W-:Y:S02]  /*68a0*/  UIMAD.WIDE.U32 UR4, UR58, UR63, URZ ;  /* 0x0000003f3a0472a5 */ /* 0x000fe4000f8e00ff */
[----:B------:R-:W-:Y:S02]  /*68b0*/  UIMAD.WIDE.U32 UR6, UR59, UR60, URZ ;  /* 0x0000003c3b0672a5 */ /* 0x000fe4000f8e00ff */
[----:B------:R-:W-:Y:S02]  /*68c0*/  UISETP.NE.AND UP0, UPT, UR62, 0x1, UPT ;  /* 0x000000013e00788c */ /* 0x000fe4000bf05270 */
[----:B------:R-:W-:Y:S02]  /*68d0*/  UIMAD.WIDE.U32 UR8, UR37, UR63, URZ ;  /* 0x0000003f250872a5 */ /* 0x000fe4000f8e00ff */
[----:B------:R-:W-:Y:S02]  /*68e0*/  UIMAD.WIDE.U32 UR10, UR38, UR60, URZ ;  /* 0x0000003c260a72a5 */ /* 0x000fe4000f8e00ff */
[----:B------:R-:W-:Y:S02]  /*68f0*/  UISETP.NE.AND UP1, UPT, UR43, 0x1, UPT ;  /* 0x000000012b00788c */ /* 0x000fe4000bf25270 */
[----:B------:R-:W-:Y:S01]  /*6900*/  UISETP.NE.AND UP2, UPT, UR42, 0x1, UPT ;  /* 0x000000012a00788c */ /* 0x000fe2000bf45270 */
[----:B------:R-:W-:Y:S02]  /*6910*/  UMOV UR4, UR5 ;  /* 0x0000000500047c82 */ /* 0x000fe40008000000 */
[----:B-1----:R-:W-:Y:S03]  /*6920*/  USHF.R.U32.HI UR5, URZ, UR12, UR4 ;  /* 0x0000000cff057299 */ /* 0x002fe60008011604 */
[----:B------:R-:W-:Y:S02]  /*6930*/  UMOV UR4, UR7 ;  /* 0x0000000700047c82 */ /* 0x000fe40008000000 */
[----:B------:R-:W-:Y:S02]  /*6940*/  USHF.R.U32.HI UR7, URZ, UR61, UR4 ;  /* 0x0000003dff077299 */ /* 0x000fe40008011604 */
[----:B------:R-:W-:Y:S02]  /*6950*/  USEL UR4, UR58, UR5, !UP0 ;  /* 0x000000053a047287 */ /* 0x000fe4000c000000 */
[----:B------:R-:W-:Y:S01]  /*6960*/  USEL UR7, UR59, UR7, !UP1 ;  /* 0x000000073b077287 */ /* 0x000fe2000c800000 */
[----:B------:R-:W-:Y:S01]  /*6970*/  UMOV UR5, UR9 ;  /* 0x0000000900057c82 */ /* 0x000fe20008000000 */
[----:B------:R-:W-:Y:S02]  /*6980*/  UIMAD.WIDE.U32 UR8, UR4, UR40, URZ ;  /* 0x00000028040872a5 */ /* 0x000fe4000f8e00ff */
[----:B------:R-:W-:Y:S03]  /*6990*/  USHF.R.U32.HI UR6, URZ, UR12, UR5 ;  /* 0x0000000cff067299 */ /* 0x000fe60008011605 */
[----:B------:R-:W-:Y:S01]  /*69a0*/  UMOV UR5, UR11 ;  /* 0x0000000b00057c82 */ /* 0x000fe20008000000 */
[----:B------:R-:W-:Y:S02]  /*69b0*/  UIMAD.WIDE.U32 UR10, UR7, UR40, URZ ;  /* 0x00000028070a72a5 */ /* 0x000fe4000f8e00ff */
[----:B------:R-:W-:Y:S02]  /*69c0*/  USHF.R.U32.HI UR12, URZ, UR61, UR5 ;  /* 0x0000003dff0c7299 */ /* 0x000fe40008011605 */
[----:B------:R-:W-:Y:S01]  /*69d0*/  USEL UR6, UR37, UR6, !UP0 ;  /* 0x0000000625067287 */ /* 0x000fe2000c000000 */
[----:B------:R-:W-:Y:S02]  /*69e0*/  UMOV UR5, UR9 ;  /* 0x0000000900057c82 */ /* 0x000fe40008000000 */
[----:B------:R-:W-:Y:S01]  /*69f0*/  UMOV UR10, UR11 ;  /* 0x0000000b000a7c82 */ /* 0x000fe20008000000 */
[----:B------:R-:W-:Y:S02]  /*6a00*/  @UP2 USHF.R.U32.HI UR4, URZ, UR41, UR5 ;  /* 0x00000029ff042299 */ /* 0x000fe40008011605 */
[----:B------:R-:W-:Y:S02]  /*6a10*/  @UP2 USHF.R.U32.HI UR7, URZ, UR41, UR10 ;  /* 0x00000029ff072299 */ /* 0x000fe4000801160a */
[----:B------:R-:W-:Y:S02]  /*6a20*/  UIMAD UR4, UR42, UR4, URZ ;  /* 0x000000042a0472a4 */ /* 0x000fe4000f8e02ff */
[----:B------:R-:W-:Y:S02]  /*6a30*/  UIMAD.WIDE.U32 UR10, UR6, UR40, URZ ;  /* 0x00000028060a72a5 */ /* 0x000fe4000f8e00ff */
[----:B------:R-:W-:Y:S02]  /*6a40*/  USEL UR5, UR38, UR12, !UP1 ;  /* 0x0000000c26057287 */ /* 0x000fe4000c800000 */
[----:B------:R-:W-:Y:S02]  /*6a50*/  UIMAD UR8, UR42, UR7, URZ ;  /* 0x000000072a0872a4 */ /* 0x000fe4000f8e02ff */
[----:B------:R-:W-:Y:S03]  /*6a60*/  UISETP.GE.AND UP0, UPT, UR6, UR4, UPT ;  /* 0x000000040600728c */ /* 0x000fe6000bf06270 */
[----:B------:R-:W-:Y:S01]  /*6a70*/  UMOV UR4, UR11 ;  /* 0x0000000b00047c82 */ /* 0x000fe20008000000 */
[----:B------:R-:W-:Y:S02]  /*6a80*/  UISETP.GE.OR UP0, UPT, UR5, UR8, UP0 ;  /* 0x000000080500728c */ /* 0x000fe40008706670 */
[----:B------:R-:W-:Y:S02]  /*6a90*/  USHF.R.U32.HI UR4, URZ, UR41, UR4 ;  /* 0x00000029ff047299 */ /* 0x000fe40008011604 */
[----:B------:R-:W-:Y:S02]  /*6aa0*/  UIMAD.WIDE.U32 UR8, UR5, UR40, URZ ;  /* 0x00000028050872a5 */ /* 0x000fe4000f8e00ff */
[----:B------:R-:W-:Y:S02]  /*6ab0*/  USEL UR11, UR6, UR4, !UP2 ;  /* 0x00000004060b7287 */ /* 0x000fe4000d000000 */
[----:B------:R-:W-:Y:S02]  /*6ac0*/  UIADD3 UR8, UPT, UPT, -UR5, URZ, URZ ;  /* 0x000000ff05087290 */ /* 0x000fe4000fffe1ff */
[----:B------:R-:W-:Y:S01]  /*6ad0*/  UIADD3 UR10, UPT, UPT, -UR11, URZ, URZ ;  /* 0x000000ff0b0a7290 */ /* 0x000fe2000fffe1ff */
[----:B------:R-:W-:Y:S01]  /*6ae0*/  @!UP0 UMOV UR4, UR9 ;  /* 0x0000000900048c82 */ /* 0x000fe20008000000 */
[----:B------:R-:W-:Y:S02]  /*6af0*/  UIADD3 UR9, UPT, UPT, -UR6, URZ, URZ ;  /* 0x000000ff06097290 */ /* 0x000fe4000fffe1ff */
[----:B------:R-:W-:Y:S02]  /*6b00*/  @!UP0 USHF.R.U32.HI UR4, URZ, UR41, UR4 ;  /* 0x00000029ff048299 */ /* 0x000fe40008011604 */
[----:B------:R-:W-:Y:S02]  /*6b10*/  UIMAD UR10, UR42, UR10, UR6 ;  /* 0x0000000a2a0a72a4 */ /* 0x000fe4000f8e0206 */
[----:B------:R-:W-:Y:S04]  /*6b20*/  @!UP0 USEL UR4, UR5, UR4, !UP2 ;  /* 0x0000000405048287 */ /* 0x000fe8000d000000 */
[----:B------:R-:W-:Y:S02]  /*6b30*/  @!UP0 UIMAD UR10, UR7, UR10, UR4 ;  /* 0x0000000a070a82a4 */ /* 0x000fe4000f8e0204 */
[----:B------:R-:W-:Y:S02]  /*6b40*/  @!UP0 UIADD3 UR11, UPT, UPT, UR11, -UR4, URZ ;  /* 0x800000040b0b8290 */ /* 0x000fe4000fffe0ff */
[----:B------:R-:W-:Y:S02]  /*6b50*/  UIMAD UR7, UR43, UR8, UR38 ;  /* 0x000000082b0772a4 */ /* 0x000fe4000f8e0226 */
[----:B------:R-:W-:Y:S02]  /*6b60*/  @!UP0 UIMAD UR6, UR11, UR42, UR5 ;  /* 0x0000002a0b0682a4 */ /* 0x000fe4000f8e0205 */
[----:B------:R-:W-:Y:S01]  /*6b70*/  UIMAD UR4, UR62, UR9, UR37 ;  /* 0x000000093e0472a4 */ /* 0x000fe2000f8e0225 */
[----:B------:R-:W-:Y:S02]  /*6b80*/  @!UP0 UMOV UR5, UR10 ;  /* 0x0000000a00058c82 */ /* 0x000fe40008000000 */
[----:B------:R-:W-:Y:S02]  /*6b90*/  UIMAD UR38, UR5, UR43, UR7 ;  /* 0x0000002b052672a4 */ /* 0x000fe4000f8e0207 */
[----:B------:R-:W-:Y:S11]  /*6ba0*/  UIMAD UR37, UR6, UR62, UR4 ;  /* 0x0000003e062572a4 */ /* 0x000ff6000f8e0204 */
[----:B------:R-:W-:Y:S01]  /*6bb0*/  @!UPT UIADD3 URZ, UPT, UPT, URZ, URZ, URZ ;  /* 0x000000fffffff290 */ /* 0x000fe2000fffe0ff */
.L_x_99:
[----:B------:R-:W-:Y:S01]  /*6bc0*/  UISETP.NE.AND UP0, UPT, UR39, 0x1, UPT ;  /* 0x000000012700788c */ /* 0x000fe2000bf05270 */
[----:B------:R-:W-:Y:S01]  /*6bd0*/  R2UR UR11, R94 ;  /* 0x000000005e0b72ca */ /* 0x000fe200000e0000 */
[----:B------:R-:W-:Y:S01]  /*6be0*/  USHF.L.U32 UR50, UR20, 0x7, URZ ;  /* 0x0000000714327899 */ /* 0x000fe200080006ff */
[----:B------:R-:W-:Y:S01]  /*6bf0*/  IADD3 R77, PT, PT, R77, 0x1, RZ ;  /* 0x000000014d4d7810 */ /* 0x000fe20007ffe0ff */
[----:B------:R-:W-:Y:S07]  /*6c00*/  USHF.L.U32 UR49, UR21, 0x6, URZ ;  /* 0x0000000615317899 */ /* 0x000fee00080006ff */
[----:B------:R-:W1:Y:S01]  /*6c10*/  @!UP0 LDCU.128 UR12, c[0x0][0xf10] ;  /* 0x0001e200ff0c87ac */ /* 0x000e620008000c00 */
[----:B------:R-:W2:Y:S01]  /*6c20*/  @!UP0 LDCU UR5, c[0x0][0xf0c] ;  /* 0x0001e180ff0587ac */ /* 0x000ea20008000800 */
[----:B------:R-:W3:Y:S01]  /*6c30*/  @!UP0 LDCU UR10, c[0x0][0xf20] ;  /* 0x0001e400ff0a87ac */ /* 0x000ee20008000800 */
[----:B-1----:R-:W-:Y:S02]  /*6c40*/  UIMAD.WIDE.U32 UR8, UR38, UR12, URZ ;  /* 0x0000000c260872a5 */ /* 0x002fe4000f8e00ff */
[----:B------:R-:W-:Y:S02]  /*6c50*/  UIMAD.WIDE.U32 UR6, UR37, UR15, URZ ;  /* 0x0000000f250672a5 */ /* 0x000fe4000f8e00ff */
[----:B------:R-:W-:Y:S03]  /*6c60*/  @!UP0 UISETP.NE.AND UP1, UPT, UR14, 0x1, UPT ;  /* 0x000000010e00888c */ /* 0x000fe6000bf25270 */
[----:B------:R-:W-:Y:S01]  /*6c70*/  @!UP0 UMOV UR4, UR9 ;  /* 0x0000000900048c82 */ /* 0x000fe20008000000 */
[----:B--2---:R-:W-:Y:S02]  /*6c80*/  @!UP0 UISETP.NE.AND UP2, UPT, UR5, 0x1, UPT ;  /* 0x000000010500888c */ /* 0x004fe4000bf45270 */
[----:B------:R-:W-:Y:S01]  /*6c90*/  @!UP0 USHF.R.U32.HI UR4, URZ, UR13, UR4 ;  /* 0x0000000dff048299 */ /* 0x000fe20008011604 */
[----:B------:R-:W-:Y:S02]  /*6ca0*/  @!UP0 UMOV UR6, UR7 ;  /* 0x0000000700068c82 */ /* 0x000fe40008000000 */
[----:B---3--:R-:W-:Y:S02]  /*6cb0*/  @!UP0 USHF.R.U32.HI UR6, URZ, UR10, UR6 ;  /* 0x0000000aff068299 */ /* 0x008fe40008011606 */
[----:B------:R-:W-:Y:S02]  /*6cc0*/  @!UP0 USEL UR7, UR38, UR4, !UP2 ;  /* 0x0000000426078287 */ /* 0x000fe4000d000000 */
[----:B------:R-:W-:Y:S04]  /*6cd0*/  @!UP0 USEL UR6, UR37, UR6, !UP1 ;  /* 0x0000000625068287 */ /* 0x000fe8000c800000 */
[----:B------:R-:W-:Y:S02]  /*6ce0*/  @!UP0 UIADD3 UR4, UPT, UPT, -UR7, UR6, URZ ;  /* 0x0000000607048290 */ /* 0x000fe4000fffe1ff */
[----:B------:R-:W-:Y:S02]  /*6cf0*/  @!UP0 UIADD3 UR6, UPT, UPT, UR7, -UR6, URZ ;  /* 0x8000000607068290 */ /* 0x000fe4000fffe0ff */
[----:B------:R-:W-:Y:S02]  /*6d00*/  @!UP0 UIMAD UR38, UR4, UR5, UR38 ;  /* 0x00000005042682a4 */ /* 0x000fe4000f8e0226 */
[----:B------:R-:W-:Y:S02]  /*6d10*/  @!UP0 UIMAD UR37, UR6, UR14, UR37 ;  /* 0x0000000e062582a4 */ /* 0x000fe4000f8e0225 */
[----:B------:R-:W-:Y:S09]  /*6d20*/  ULOP3.LUT UP0, URZ, UR11, 0x90, URZ, 0xc0, !UPT ;  /* 0x000000900bff7892 */ /* 0x000ff2000f80c0ff */
[----:B------:R-:W-:Y:S05]  /*6d30*/  BRA.U !UP0, `(.L_x_100) ;  /* 0x00000001087c7547 */ /* 0x000fea000b800000 */
[----:B------:R-:W1:Y:S01]  /*6d40*/  LDCU.64 UR8, c[0x4][0x80] ;  /* 0x01001000ff0877ac */ /* 0x000e620008000a00 */
[----:B------:R-:W-:Y:S01]  /*6d50*/  MOV R2, 0x0 ;  /* 0x0000000000027802 */ /* 0x000fe20000000f00 */
[----:B------:R-:W-:Y:S02]  /*6d60*/  HFMA2 R12, -RZ, RZ, 0, 5.9604644775390625e-08 ;  /* 0x00000001ff0c7431 */ /* 0x000fe400000001ff */
[----:B------:R-:W-:Y:S01]  /*6d70*/  IMAD.MOV.U32 R8, RZ, RZ, 0x70 ;  /* 0x00000070ff087424 */ /* 0x000fe200078e00ff */
[----:B------:R2:W3:Y:S01]  /*6d80*/  LDC.64 R14, c[0x4][R2] ;  /* 0x01000000020e7b82 */ /* 0x0004e20000000a00 */
[----:B------:R-:W4:Y:S01]  /*6d90*/  LDCU.64 UR6, c[0x4][0x88] ;  /* 0x01001100ff0677ac */ /* 0x000f220008000a00 */
[----:B------:R-:W-:Y:S01]  /*6da0*/  IMAD.MOV.U32 R13, RZ, RZ, RZ ;  /* 0x000000ffff0d7224 */ /* 0x000fe200078e00ff */
[----:B------:R-:W2:Y:S01]  /*6db0*/  LDCU.64 UR4, c[0x4][0x8] ;  /* 0x01000100ff0477ac */ /* 0x000ea20008000a00 */
[----:B-1----:R-:W-:Y:S01]  /*6dc0*/  MOV R5, UR9 ;  /* 0x0000000900057c02 */ /* 0x002fe20008000f00 */
[----:B------:R-:W-:Y:S01]  /*6dd0*/  IMAD.U32 R4, RZ, RZ, UR8 ;  /* 0x00000008ff047e24 */ /* 0x000fe2000f8e00ff */
[----:B----4-:R-:W-:Y:S01]  /*6de0*/  MOV R7, UR7 ;  /* 0x0000000700077c02 */ /* 0x010fe20008000f00 */
[----:B------:R-:W-:Y:S01]  /*6df0*/  IMAD.U32 R6, RZ, RZ, UR6 ;  /* 0x00000006ff067e24 */ /* 0x000fe2000f8e00ff */
[----:B--2---:R-:W-:Y:S01]  /*6e00*/  MOV R11, UR5 ;  /* 0x00000005000b7c02 */ /* 0x004fe20008000f00 */
[----:B------:R-:W-:Y:S02]  /*6e10*/  IMAD.U32 R10, RZ, RZ, UR4 ;  /* 0x00000004ff0a7e24 */ /* 0x000fe4000f8e00ff */
[----:B------:R-:W-:Y:S07]  /*6e20*/  LEPC R20, `(.L_x_101) ;  /* 0x000000001014794e */ /* 0x000fee0000000000 */
[----:B---3-5:R-:W-:Y:S05]  /*6e30*/  CALL.ABS.NOINC R14 ;  /* 0x000000000e007343 */ /* 0x028fea0003c00000 */
.L_x_101:
[----:B------:R-:W1:Y:S01]  /*6e40*/  LDCU.64 UR8, c[0x4][0x80] ;  /* 0x01001000ff0877ac */ /* 0x000e620008000a00 */
[----:B------:R-:W2:Y:S01]  /*6e50*/  LDC.64 R2, c[0x4][R2] ;  /* 0x0100000002027b82 */ /* 0x000ea20000000a00 */
[----:B------:R-:W-:Y:S02]  /*6e60*/  HFMA2 R12, -RZ, RZ, 0, 5.9604644775390625e-08 ;  /* 0x00000001ff0c7431 */ /* 0x000fe400000001ff */
[----:B------:R-:W-:Y:S02]  /*6e70*/  IMAD.MOV.U32 R8, RZ, RZ, 0x70 ;  /* 0x00000070ff087424 */ /* 0x000fe400078e00ff */
[----:B------:R-:W-:Y:S01]  /*6e80*/  IMAD.MOV.U32 R13, RZ, RZ, RZ ;  /* 0x000000ffff0d7224 */ /* 0x000fe200078e00ff */
[----:B------:R-:W3:Y:S01]  /*6e90*/  LDCU.64 UR6, c[0x4][0x88] ;  /* 0x01001100ff0677ac */ /* 0x000ee20008000a00 */
[----:B------:R-:W4:Y:S01]  /*6ea0*/  LDCU.64 UR4, c[0x4][0x8] ;  /* 0x01000100ff0477ac */ /* 0x000f220008000a00 */
[----:B-1----:R-:W-:Y:S02]  /*6eb0*/  MOV R4, UR8 ;  /* 0x0000000800047c02 */ /* 0x002fe40008000f00 */
[----:B------:R-:W-:Y:S02]  /*6ec0*/  MOV R5, UR9 ;  /* 0x0000000900057c02 */ /* 0x000fe40008000f00 */
[----:B---3--:R-:W-:Y:S01]  /*6ed0*/  MOV R7, UR7 ;  /* 0x0000000700077c02 */ /* 0x008fe20008000f00 */
[----:B------:R-:W-:Y:S01]  /*6ee0*/  IMAD.U32 R6, RZ, RZ, UR6 ;  /* 0x00000006ff067e24 */ /* 0x000fe2000f8e00ff */
[----:B----4-:R-:W-:Y:S01]  /*6ef0*/  MOV R11, UR5 ;  /* 0x00000005000b7c02 */ /* 0x010fe20008000f00 */
[----:B------:R-:W-:Y:S02]  /*6f00*/  IMAD.U32 R10, RZ, RZ, UR4 ;  /* 0x00000004ff0a7e24 */ /* 0x000fe4000f8e00ff */
[----:B------:R-:W-:Y:S07]  /*6f10*/  LEPC R20, `(.L_x_100) ;  /* 0x000000001014794e */ /* 0x000fee0000000000 */
[----:B--2---:R-:W-:Y:S05]  /*6f20*/  CALL.ABS.NOINC R2 ;  /* 0x0000000002007343 */ /* 0x004fea0003c00000 */
.L_x_100:
[----:B------:R-:W-:Y:S02]  /*6f30*/  R2UR UR8, R96 ;  /* 0x00000000600872ca */ /* 0x000fe400000e0000 */
[----:B------:R-:W-:Y:S02]  /*6f40*/  R2UR UR7, R90 ;  /* 0x000000005a0772ca */ /* 0x000fe400000e0000 */
[----:B------:R-:W-:Y:S02]  /*6f50*/  R2UR UR6, R89 ;  /* 0x00000000590672ca */ /* 0x000fe400000e0000 */
[----:B------:R-:W-:Y:S02]  /*6f60*/  R2UR UR5, R88 ;  /* 0x00000000580572ca */ /* 0x000fe400000e0000 */
[----:B------:R-:W-:Y:S02]  /*6f70*/  R2UR UR4, R87 ;  /* 0x00000000570472ca */ /* 0x000fe400000e0000 */
[----:B------:R-:W-:Y:S03]  /*6f80*/  ISETP.NE.U32.AND P4, PT, R74, RZ, PT ;  /* 0x000000ff4a00720c */ /* 0x000fe60003f85070 */
[----:B------:R-:W-:Y:S01]  /*6f90*/  UISETP.NE.AND UP2, UPT, UR8, URZ, UPT ;  /* 0x000000ff0800728c */ /* 0x000fe2000bf45270 */
[----:B------:R-:W-:Y:S01]  /*6fa0*/  ISETP.NE.AND.EX P4, PT, R75, RZ, PT, P4 ;  /* 0x000000ff4b00720c */ /* 0x000fe20003f85340 */
[----:B------:R-:W-:Y:S04]  /*6fb0*/  UISETP.NE.U32.AND UP0, UPT, UR7, URZ, UPT ;  /* 0x000000ff0700728c */ /* 0x000fe8000bf05070 */
[----:B------:R-:W-:Y:S01]  /*6fc0*/  ISETP.NE.U32.AND P2, PT, RZ, UR5, PT ;  /* 0x00000005ff007c0c */ /* 0x000fe2000bf45070 */
[----:B------:R-:W-:Y:S01]  /*6fd0*/  UISETP.NE.AND.EX UP1, UPT, UR6, URZ, UPT, UP0 ;  /* 0x000000ff0600728c */ /* 0x000fe2000bf25300 */
[----:B------:R-:W-:Y:S01]  /*6fe0*/  PLOP3.LUT P1, PT, PT, PT, UP2, 0x80, 0x8 ;  /* 0x000000000008781c */ /* 0x000fe20003f2f028 */
[----:B------:R-:W-:Y:S01]  /*6ff0*/  UPLOP3.LUT UP0, UPT, UPT, UPT, UPT, 0x40, 0x4 ;  /* 0x000000000004789c */ /* 0x000fe20003f0e870 */
[----:B------:R-:W-:Y:S01]  /*7000*/  ISETP.NE.AND.EX P2, PT, RZ, UR4, PT, P2 ;  /* 0x00000004ff007c0c */ /* 0x000fe2000bf45320 */
[----:B------:R-:W-:Y:S06]  /*7010*/  @UP2 UPLOP3.LUT UP0, UPT, UPT, UPT, UP1, 0x80, 0x8 ;  /* 0x000000000008289c */ /* 0x000fec0003f0f010 */
[----:B------:R-:W-:Y:S01]  /*7020*/  PLOP3.LUT P0, PT, PT, PT, UP0, 0x80, 0x8 ;  /* 0x000000000008781c */ /* 0x000fe20003f0f008 */
[----:B------:R-:W-:Y:S01]  /*7030*/  @!UPT UIADD3 URZ, UPT, UPT, URZ, URZ, URZ ;  /* 0x000000fffffff290 */ /* 0x000fe2000fffe0ff */
[----:B------:R-:W-:Y:S11]  /*7040*/  BRA.U !UP1, `(.L_x_102) ;  /* 0x0000000109487547 */ /* 0x000ff6000b800000 */
[----:B------:R-:W1:Y:S01]  /*7050*/  LDCU.64 UR8, c[0x0][0x358] ;  /* 0x00006b00ff0877ac */ /* 0x000e620008000a00 */
[----:B------:R-:W-:Y:S01]  /*7060*/  R2UR UR5, R88 ;  /* 0x00000000580572ca */ /* 0x000fe200000e0000 */
[----:B------:R-:W-:Y:S01]  /*7070*/  IMAD.MOV.U32 R85, RZ, RZ, 0x1 ;  /* 0x00000001ff557424 */ /* 0x000fe200078e00ff */
[----:B------:R-:W-:Y:S01]  /*7080*/  R2UR UR4, R87 ;  /* 0x00000000570472ca */ /* 0x000fe200000e0000 */
[----:B------:R-:W-:Y:S01]  /*7090*/  IMAD.MOV.U32 R0, RZ, RZ, 0x1 ;  /* 0x00000001ff007424 */ /* 0x000fe200078e00ff */
[----:B------:R-:W-:Y:S09]  /*70a0*/  R2UR UR6, R90 ;  /* 0x000000005a0672ca */ /* 0x000ff200000e0000 */
[----:B------:R-:W-:Y:S04]  /*70b0*/  UISETP.NE.U32.AND UP0, UPT, UR5, URZ, UPT ;  /* 0x000000ff0500728c */ /* 0x000fe8000bf05070 */
[----:B------:R-:W-:Y:S06]  /*70c0*/  UISETP.NE.AND.EX UP0, UPT, UR4, URZ, UPT, UP0 ;  /* 0x000000ff0400728c */ /* 0x000fec000bf05300 */
[----:B------:R-:W-:Y:S05]  /*70d0*/  PLOP3.LUT P3, PT, PT, PT, UP0, 0x80, 0x8 ;  /* 0x000000000008781c */ /* 0x000fea0003f6f008 */
[----:B------:R-:W2:Y:S01]  /*70e0*/  @UP0 LDCU.64 UR4, c[0x0][0xc88] ;  /* 0x00019100ff0407ac */ /* 0x000ea20008000a00 */
[----:B------:R-:W-:Y:S07]  /*70f0*/  @UP0 UIMAD UR6, UR36, UR6, URZ ;  /* 0x00000006240602a4 */ /* 0x000fee000f8e02ff */
[----:B------:R-:W-:Y:S01]  /*7100*/  @!P3 PRMT R85, R0, 0x7610, R85 ;  /* 0x000076100055b816 */ /* 0x000fe20000000055 */
[----:B--2---:R-:W-:Y:S06]  /*7110*/  @UP0 UIMAD.WIDE UR4, UR6, 0x4, UR4 ;  /* 0x00000004060408a5 */ /* 0x004fec000f8e0204 */
[----:B------:R-:W-:Y:S02]  /*7120*/  IMAD.U32 R2, RZ, RZ, UR4 ;  /* 0x00000004ff027e24 */ /* 0x000fe4000f8e00ff */
[----:B------:R-:W-:Y:S03]  /*7130*/  IMAD.U32 R3, RZ, RZ, UR5 ;  /* 0x00000005ff037e24 */ /* 0x000fe6000f8e00ff */
[----:B------:R-:W2:Y:S02]  /*7140*/  @!UP0 LDCU UR4, c[0x0][0xc80] ;  /* 0x00019000ff0487ac */ /* 0x000ea40008000800 */
[----:B-1---5:R1:W5:Y:S02]  /*7150*/  @P3 LDG.E R45, desc[UR8][R2.64] ;  /* 0x00000008022d3981 */ /* 0x022364000c1e1900 */
[----:B-12---:R-:W-:Y:S02]  /*7160*/  @!P3 IMAD.U32 R45, RZ, RZ, UR4 ;  /* 0x00000004ff2dbe24 */ /* 0x006fe4000f8e00ff */
.L_x_102:
[----:B------:R-:W-:Y:S05]  /*7170*/  @!P4 BRA `(.L_x_103) ;  /* 0x000000000024c947 */ /* 0x000fea0003800000 */
[----:B------:R-:W-:Y:S01]  /*7180*/  ISETP.NE.U32.AND P3, PT, R72, RZ, PT ;  /* 0x000000ff4800720c */ /* 0x000fe20003f65070 */
[----:B------:R-:W1:Y:S03]  /*7190*/  LDCU.64 UR4, c[0x0][0x358] ;  /* 0x00006b00ff0477ac */ /* 0x000e660008000a00 */
[----:B------:R-:W-:Y:S11]  /*71a0*/  ISETP.NE.AND.EX P3, PT, R73, RZ, PT, P3 ;  /* 0x000000ff4900720c */ /* 0x000ff60003f65330 */
[----:B------:R-:W-:Y:S02]  /*71b0*/  @!UPT UIADD3 URZ, UPT, UPT, URZ, URZ, URZ ;  /* 0x000000fffffff290 */ /* 0x000fe4000fffe0ff */
[----:B------:R-:W2:Y:S01]  /*71c0*/  @P3 LDC.64 R2, c[0x0][0xca8] ;  /* 0x00032a00ff023b82 */ /* 0x000ea20000000a00 */
[----:B------:R-:W-:Y:S04]  /*71d0*/  @P3 IMAD R0, R74, UR36, RZ ;  /* 0x000000244a003c24 */ /* 0x000fe8000f8e02ff */
[----:B--2---:R-:W-:Y:S05]  /*71e0*/  @P3 IMAD.WIDE R2, R0, 0x4, R2 ;  /* 0x0000000400023825 */ /* 0x004fea00078e0202 */
[----:B-1---5:R1:W5:Y:S02]  /*71f0*/  @P3 LDG.E R43, desc[UR4][R2.64] ;  /* 0x00000004022b3981 */ /* 0x022364000c1e1900 */
[----:B-1----:R-:W2:Y:S02]  /*7200*/  @!P3 LDC R43, c[0x0][0xca0] ;  /* 0x00032800ff2bbb82 */ /* 0x002ea40000000800 */
.L_x_103:
[----:B-----5:R-:W-:Y:S01]  /*7210*/  FSETP.NEU.AND P3, PT, R45, RZ, PT ;  /* 0x000000ff2d00720b */ /* 0x020fe20003f6d000 */
[----:B------:R-:W-:Y:S01]  /*7220*/  ULOP3.LUT UR4, UR57, 0x1, URZ, 0x3c, !UPT ;  /* 0x0000000139047892 */ /* 0x000fe2000f8e3cff */
[----:B------:R-:W-:Y:S01]  /*7230*/  SEL R4, RZ, 0xffffffff, P2 ;  /* 0xffffffffff047807 */ /* 0x000fe20001000000 */
[----:B------:R-:W-:Y:S01]  /*7240*/  IMAD.U32 R51, RZ, RZ, UR45 ;  /* 0x0000002dff337e24 */ /* 0x000fe2000f8e00ff */
[----:B------:R-:W-:Y:S01]  /*7250*/  @P1 LOP3.LUT P2, RZ, R85, 0xff, RZ, 0xc0, !PT ;  /* 0x000000ff55ff1812 */ /* 0x000fe2000784c0ff */
[----:B------:R-:W-:Y:S01]  /*7260*/  IMAD.MOV.U32 R98, RZ, RZ, 0x10 ;  /* 0x00000010ff627424 */ /* 0x000fe200078e00ff */
[----:B------:R-:W-:Y:S01]  /*7270*/  @P1 SEL R0, RZ, 0xffffffff, P3 ;  /* 0xffffffffff001807 */ /* 0x000fe20001800000 */
[----:B------:R-:W-:Y:S01]  /*7280*/  IMAD.U32 R112, RZ, RZ, UR4 ;  /* 0x00000004ff707e24 */ /* 0x000fe2000f8e00ff */
[----:B------:R-:W-:Y:S01]  /*7290*/  LEA R104, R80, UR44, 0x3 ;  /* 0x0000002c50687c11 */ /* 0x000fe2000f8e18ff */
[----:B------:R-:W-:Y:S01]  /*72a0*/  IMAD.SHL.U32 R99, R82, 0x2, RZ ;  /* 0x0000000252637824 */ /* 0x000fe200078e00ff */
[----:B------:R-:W-:Y:S01]  /*72b0*/  @P0 SEL R0, R4, R0, !P2 ;  /* 0x0000000004000207 */ /* 0x000fe20005000000 */
[----:B------:R-:W-:Y:S01]  /*72c0*/  IMAD.SHL.U32 R51, R51, 0x1000, RZ ;  /* 0x0000100033337824 */ /* 0x000fe200078e00ff */
[----:B------:R-:W-:Y:S01]  /*72d0*/  PLOP3.LUT P2, PT, PT, PT, UP1, 0x80, 0x8 ;  /* 0x000000000008781c */ /* 0x000fe20003f4f018 */
[----:B------:R-:W-:Y:S01]  /*72e0*/  BSSY B1, `(.L_x_104) ;  /* 0x000003b000017945 */ /* 0x000fe20003800000 */
[----:B------:R-:W-:Y:S01]  /*72f0*/  @P1 LOP3.LUT R0, R0, 0x1, RZ, 0xc0, !PT ;  /* 0x0000000100001812 */ /* 0x000fe200078ec0ff */
[----:B------:R-:W-:Y:S01]  /*7300*/  IMAD.MOV.U32 R107, RZ, RZ, 0x1 ;  /* 0x00000001ff6b7424 */ /* 0x000fe200078e00ff */
[----:B------:R-:W-:Y:S01]  /*7310*/  LOP3.LUT P4, R76, R85, 0xff, RZ, 0xc0, !PT ;  /* 0x000000ff554c7812 */ /* 0x000fe2000788c0ff */
[----:B------:R-:W-:Y:S01]  /*7320*/  IMAD R105, R80, 0x40, R81 ;  /* 0x0000004050697824 */ /* 0x000fe200078e0251 */
[----:B------:R-:W-:Y:S01]  /*7330*/  ISETP.NE.U32.OR P5, PT, R0, 0x1, !P1 ;  /* 0x000000010000780c */ /* 0x000fe20004fa5470 */
[----:B------:R-:W-:Y:S01]  /*7340*/  IMAD.U32 R0, RZ, RZ, UR45 ;  /* 0x0000002dff007e24 */ /* 0x000fe2000f8e00ff */
[----:B------:R-:W-:Y:S01]  /*7350*/  SEL R3, RZ, 0xffffffff, P3 ;  /* 0xffffffffff037807 */ /* 0x000fe20001800000 */
[----:B------:R-:W-:Y:S01]  /*7360*/  IMAD.U32 R106, RZ, RZ, UR45 ;  /* 0x0000002dff6a7e24 */ /* 0x000fe2000f8e00ff */
[----:B------:R-:W-:Y:S02]  /*7370*/  LOP3.LUT P6, RZ, R83, 0x40, RZ, 0xc0, !PT ;  /* 0x0000004053ff7812 */ /* 0x000fe400078cc0ff */
[----:B------:R-:W-:Y:S02]  /*7380*/  CS2R R70, SRZ ;  /* 0x0000000000467805 */ /* 0x000fe4000001ff00 */
[----:B------:R-:W-:Y:S02]  /*7390*/  LEA R0, R0, UR44, 0x3 ;  /* 0x0000002c00007c11 */ /* 0x000fe4000f8e18ff */
[----:B------:R-:W-:Y:S02]  /*73a0*/  CS2R R68, SRZ ;  /* 0x0000000000447805 */ /* 0x000fe4000001ff00 */
[----:B------:R-:W-:Y:S02]  /*73b0*/  @P2 SEL R3, R4, R3, !P4 ;  /* 0x0000000304032207 */ /* 0x000fe40006000000 */
[----:B------:R-:W-:Y:S02]  /*73c0*/  CS2R R66, SRZ ;  /* 0x0000000000427805 */ /* 0x000fe4000001ff00 */
[----:B------:R-:W-:Y:S02]  /*73d0*/  SEL R98, R98, 0xfffffff0, !P6 ;  /* 0xfffffff062627807 */ /* 0x000fe40007000000 */
[----:B------:R-:W-:Y:S02]  /*73e0*/  CS2R R64, SRZ ;  /* 0x0000000000407805 */ /* 0x000fe4000001ff00 */
[----:B------:R-:W-:Y:S02]  /*73f0*/  LOP3.LUT R3, R3, 0x1, RZ, 0xc0, !PT ;  /* 0x0000000103037812 */ /* 0x000fe400078ec0ff */
[----:B------:R-:W-:Y:S02]  /*7400*/  CS2R R58, SRZ ;  /* 0x00000000003a7805 */ /* 0x000fe4000001ff00 */
[----:B------:R-:W-:Y:S02]  /*7410*/  @P5 SHF.L.U32 R2, R112, 0x1f, RZ ;  /* 0x0000001f70025819 */ /* 0x000fe400000006ff */
[----:B------:R-:W-:Y:S02]  /*7420*/  CS2R R56, SRZ ;  /* 0x0000000000387805 */ /* 0x000fe4000001ff00 */
[----:B------:R-:W-:Y:S02]  /*7430*/  IADD3 R50, PT, PT, R51, UR44, R99 ;  /* 0x0000002c33327c10 */ /* 0x000fe4000fffe063 */
[----:B------:R-:W-:Y:S01]  /*7440*/  CS2R R54, SRZ ;  /* 0x0000000000367805 */ /* 0x000fe2000001ff00 */
[----:B------:R1:W3:Y:S01]  /*7450*/  @P5 SYNCS.PHASECHK.TRANS64.TRYWAIT P1, [R0+URZ+0x80], R2 ;  /* 0x00008002000055a7 */ /* 0x0002e200080211ff */
[----:B------:R-:W-:Y:S02]  /*7460*/  ISETP.NE.U32.AND P2, PT, R3, 0x1, PT ;  /* 0x000000010300780c */ /* 0x000fe40003f45070 */
[----:B------:R-:W-:Y:S02]  /*7470*/  CS2R R52, SRZ ;  /* 0x0000000000347805 */ /* 0x000fe4000001ff00 */
[----:B------:R-:W-:Y:S01]  /*7480*/  P2R R97, PR, RZ, 0x20 ;  /* 0x00000020ff617803 */ /* 0x000fe20000000000 */
[----:B------:R-:W-:Y:S01]  /*7490*/  IMAD.IADD R49, R50, 0x1, R98 ;  /* 0x0000000132317824 */ /* 0x000fe200078e0262 */
[----:B------:R-:W-:Y:S02]  /*74a0*/  P2R R113, PR, RZ, 0x4 ;  /* 0x00000004ff717803 */ /* 0x000fe40000000000 */
[----:B-1----:R-:W-:Y:S04]  /*74b0*/  SHF.L.U32 R2, R79, 0x1f, RZ ;  /* 0x0000001f4f027819 */ /* 0x002fe800000006ff */
[----:B------:R1:W4:Y:S01]  /*74c0*/  SYNCS.PHASECHK.TRANS64.TRYWAIT P0, [R104+URZ+0xe0], R2 ;  /* 0x0000e002680075a7 */ /* 0x00032200080011ff */
[----:B---3--:R-:W-:Y:S01]  /*74d0*/  @P5 SEL R107, RZ, 0x1, !P1 ;  /* 0x00000001ff6b5807 */ /* 0x008fe20004800000 */
[----:B-1----:R-:W-:Y:S06]  /*74e0*/  @!P5 BRA `(.L_x_105) ;  /* 0x000000000068d947 */ /* 0x002fec0003800000 */
[----:B------:R-:W-:Y:S01]  /*74f0*/  ISETP.NE.AND P1, PT, R107, RZ, PT ;  /* 0x000000ff6b00720c */ /* 0x000fe20003f25270 */
[----:B------:R-:W-:Y:S01]  /*7500*/  BSSY B0, `(.L_x_106) ;  /* 0x000000d000007945 */ /* 0x000fe20003800000 */
[----:B------:R-:W-:Y:S02]  /*7510*/  CS2R R54, SRZ ;  /* 0x0000000000367805 */ /* 0x000fe4000001ff00 */
[----:B------:R-:W-:Y:S02]  /*7520*/  CS2R R52, SRZ ;  /* 0x0000000000347805 */ /* 0x000fe4000001ff00 */
[----:B------:R-:W-:Y:S02]  /*7530*/  CS2R R58, SRZ ;  /* 0x00000000003a7805 */ /* 0x000fe4000001ff00 */
[----:B------:R-:W-:Y:S02]  /*7540*/  CS2R R56, SRZ ;  /* 0x0000000000387805 */ /* 0x000fe4000001ff00 */
[----:B------:R-:W-:Y:S02]  /*7550*/  CS2R R66, SRZ ;  /* 0x0000000000427805 */ /* 0x000fe4000001ff00 */
[----:B------:R-:W-:Y:S02]  /*7560*/  CS2R R64, SRZ ;  /* 0x0000000000407805 */ /* 0x000fe4000001ff00 */
[----:B------:R-:W-:Y:S02]  /*7570*/  CS2R R70, SRZ ;  /* 0x0000000000467805 */ /* 0x000fe4000001ff00 */
[----:B------:R-:W-:Y:S01]  /*7580*/  CS2R R68, SRZ ;  /* 0x0000000000447805 */ /* 0x000fe2000001ff00 */
[----:B------:R-:W-:Y:S06]  /*7590*/  @P1 BRA `(.L_x_107) ;  /* 0x00000000000c1947 */ /* 0x000fec0003800000 */
[----:B------:R-:W-:Y:S04]  /*75a0*/  SHF.L.U32 R3, R112, 0x1f, RZ ;  /* 0x0000001f70037819 */ /* 0x000fe800000006ff */
[----:B------:R-:W1:Y:S02]  /*75b0*/  SYNCS.PHASECHK.TRANS64.TRYWAIT P1, [R0+URZ+0x80], R3 ;  /* 0x00008003000075a7 */ /* 0x000e6400080211ff */
[----:B-1----:R-:W-:Y:S05]  /*75c0*/  @!P1 BRA `(.L_x_108) ;  /* 0x0000004c00109947 */ /* 0x002fea0003800000 */
.L_x_107:
[----:B------:R-:W-:Y:S05]  /*75d0*/  BSYNC B0 ;  /* 0x0000000000007941 */ /* 0x000fea0003800000 */
.L_x_106:
[----:B------:R-:W-:Y:S01]  /*75e0*/  ISETP.NE.AND P1, PT, R113, RZ, PT ;  /* 0x000000ff7100720c */ /* 0x000fe20003f25270 */
[----:B------:R-:W-:Y:S04]  /*75f0*/  UIADD3 UR4, UPT, UPT, UR45, 0x1, URZ ;  /* 0x000000012d047890 */ /* 0x000fe8000fffe0ff */
[----:B------:R-:W-:Y:S04]  /*7600*/  UISETP.NE.AND UP0, UPT, UR4, 0x3, UPT ;  /* 0x000000030400788c */ /* 0x000fe8000bf05270 */
[----:B------:R-:W-:Y:S02]  /*7610*/  USEL UR5, URZ, 0x1, UP0 ;  /* 0x00000001ff057887 */ /* 0x000fe40008000000 */
[----:B------:R-:W-:Y:S02]  /*7620*/  USEL UR4, UR4, URZ, UP0 ;  /* 0x000000ff04047287 */ /* 0x000fe40008000000 */
[----:B------:R3:W1:Y:S02]  /*7630*/  @P1 LDS.128 R52, [R50+0x200] ;  /* 0x0002000032341984 */ /* 0x0006640000000c00 */
[----:B------:R-:W-:Y:S02]  /*7640*/  LOP3.LUT R112, R112, UR5, RZ, 0x3c, !PT ;  /* 0x0000000570707c12 */ /* 0x000fe4000f8e3cff */
[----:B------:R3:W1:Y:S01]  /*7650*/  @P1 LDS.128 R56, [R49+0x200] ;  /* 0x0002000031381984 */ /* 0x0006620000000c00 */
[----:B------:R-:W-:Y:S03]  /*7660*/  IMAD.U32 R106, RZ, RZ, UR4 ;  /* 0x00000004ff6a7e24 */ /* 0x000fe6000f8e00ff */
[----:B------:R3:W1:Y:S04]  /*7670*/  @P1 LDS.128 R64, [R50+0xa00] ;  /* 0x000a000032401984 */ /* 0x0006680000000c00 */
[----:B------:R3:W1:Y:S02]  /*7680*/  @P1 LDS.128 R68, [R49+0xa00] ;  /* 0x000a000031441984 */ /* 0x0006640000000c00 */
.L_x_105:
[----:B------:R-:W-:Y:S05]  /*7690*/  BSYNC B1 ;  /* 0x0000000000017941 */ /* 0x000fea0003800000 */
.L_x_104:
[----:B------:R-:W-:Y:S01]  /*76a0*/  HFMA2 R39, -RZ, RZ, 0, 0 ;  /* 0x00000000ff277431 */ /* 0x000fe200000001ff */
[----:B-1----:R-:W-:Y:S01]  /*76b0*/  SHF.R.U32.HI R0, RZ, 0x15, R105 ;  /* 0x00000015ff007819 */ /* 0x002fe20000011669 */
[----:B----4-:R-:W-:Y:S06]  /*76c0*/  @P0 BRA `(.L_x_109) ;  /* 0x0000000000080947 */ /* 0x010fec0003800000 */
[----:B------:R-:W1:Y:S02]  /*76d0*/  SYNCS.PHASECHK.TRANS64.TRYWAIT P0, [R104+URZ+0xe0], R2 ;  /* 0x0000e002680075a7 */ /* 0x000e6400080011ff */
[----:B-1----:R-:W-:Y:S05]  /*76e0*/  @!P0 BRA `(.L_x_110) ;  /* 0x0000004800dc8947 */ /* 0x002fea0003800000 */
.L_x_109:
[----:B-1----:R-:W-:Y:S01]  /*76f0*/  LOP3.LUT R2, R0, 0x3, RZ, 0xc0, !PT ;  /* 0x0000000300027812 */ /* 0x002fe200078ec0ff */
[----:B------:R-:W-:Y:S01]  /*7700*/  IMAD.MOV.U32 R38, RZ, RZ, RZ ;  /* 0x000000ffff267224 */ /* 0x000fe200078e00ff */
[----:B------:R-:W-:Y:S02]  /*7710*/  CS2R R36, SRZ ;  /* 0x0000000000247805 */ /* 0x000fe4000001ff00 */
[----:B------:R-:W-:Y:S02]  /*7720*/  CS2R R34, SRZ ;  /* 0x0000000000227805 */ /* 0x000fe4000001ff00 */
[----:B------:R-:W-:Y:S02]  /*7730*/  ISETP.NE.AND P0, PT, R84, R2, PT ;  /* 0x000000025400720c */ /* 0x000fe40003f05270 */
[----:B------:R-:W-:Y:S02]  /*7740*/  CS2R R32, SRZ ;  /* 0x0000000000207805 */ /* 0x000fe4000001ff00 */
        /* <DEDUP_REMOVED lines=13> */
[----:B------:R-:W-:Y:S11]  /*7820*/  LOP3.LUT P0, RZ, R0, 0x3, R86, 0x48, !PT ;  /* 0x0000000300ff7812 */ /* 0x000ff60007804856 */
[----:B------:R-:W-:Y:S02]  /*7830*/  @!UPT UIADD3 URZ, UPT, UPT, URZ, URZ, URZ ;  /* 0x000000fffffff290 */ /* 0x000fe4000fffe0ff */
[----:B------:R-:W-:Y:S05]  /*7840*/  @!P0 BRA `(.L_x_112) ;  /* 0x0000000000408947 */ /* 0x000fea0003800000 */
[----:B------:R-:W1:Y:S01]  /*7850*/  LDCU.64 UR8, c[0x4][0x70] ;  /* 0x01000e00ff0877ac */ /* 0x000e620008000a00 */
[----:B------:R-:W-:Y:S01]  /*7860*/  MOV R15, 0x0 ;  /* 0x00000000000f7802 */ /* 0x000fe20000000f00 */
[----:B------:R-:W-:Y:S02]  /*7870*/  HFMA2 R12, -RZ, RZ, 0, 5.9604644775390625e-08 ;  /* 0x00000001ff0c7431 */ /* 0x000fe400000001ff */
[----:B------:R-:W-:Y:S02]  /*7880*/  IMAD.MOV.U32 R8, RZ, RZ, 0x192 ;  /* 0x00000192ff087424 */ /* 0x000fe400078e00ff */
[----:B------:R-:W-:Y:S01]  /*7890*/  IMAD.MOV.U32 R13, RZ, RZ, RZ ;  /* 0x000000ffff0d7224 */ /* 0x000fe200078e00ff */
[----:B------:R-:W4:Y:S01]  /*78a0*/  LDCU.64 UR6, c[0x4][0x78] ;  /* 0x01000f00ff0677ac */ /* 0x000f220008000a00 */
[----:B------:R-:W2:Y:S01]  /*78b0*/  LDC.64 R14, c[0x4][R15] ;  /* 0x010000000f0e7b82 */ /* 0x000ea20000000a00 */
[----:B------:R-:W5:Y:S01]  /*78c0*/  LDCU.64 UR4, c[0x4][0x10] ;  /* 0x01000200ff0477ac */ /* 0x000f620008000a00 */
[----:B-1----:R-:W-:Y:S01]  /*78d0*/  MOV R5, UR9 ;  /* 0x0000000900057c02 */ /* 0x002fe20008000f00 */
[----:B------:R-:W-:Y:S01]  /*78e0*/  IMAD.U32 R4, RZ, RZ, UR8 ;  /* 0x00000008ff047e24 */ /* 0x000fe2000f8e00ff */
[----:B----4-:R-:W-:Y:S01]  /*78f0*/  MOV R7, UR7 ;  /* 0x0000000700077c02 */ /* 0x010fe20008000f00 */
[----:B------:R-:W-:Y:S01]  /*7900*/  IMAD.U32 R6, RZ, RZ, UR6 ;  /* 0x00000006ff067e24 */ /* 0x000fe2000f8e00ff */
[----:B-----5:R-:W-:Y:S01]  /*7910*/  MOV R11, UR5 ;  /* 0x00000005000b7c02 */ /* 0x020fe20008000f00 */
[----:B------:R-:W-:Y:S02]  /*7920*/  IMAD.U32 R10, RZ, RZ, UR4 ;  /* 0x00000004ff0a7e24 */ /* 0x000fe4000f8e00ff */
[----:B------:R-:W-:Y:S07]  /*7930*/  LEPC R20, `(.L_x_112) ;  /* 0x000000001014794e */ /* 0x000fee0000000000 */
[----:B--23--:R-:W-:Y:S05]  /*7940*/  CALL.ABS.NOINC R14 ;  /* 0x000000000e007343 */ /* 0x00cfea0003c00000 */
.L_x_112:
[----:B------:R-:W-:Y:S05]  /*7950*/  WARPSYNC.ALL ;  /* 0x0000000000007948 */ /* 0x000fea0003800000 */
[C---:B------:R-:W-:Y:S01]  /*7960*/  R2UR UR4, R105.reuse ;  /* 0x00000000690472ca */ /* 0x040fe200000e0000 */
[----:B------:R-:W-:Y:S05]  /*7970*/  VIADD R0, R105, 0x20 ;  /* 0x0000002069007836 */ /* 0x000fea0000000000 */
[----:B------:R-:W-:Y:S04]  /*7980*/  SHF.R.U32.HI R0, RZ, 0x15, R0 ;  /* 0x00000015ff007819 */ /* 0x000fe80000011600 */
[----:B------:R-:W-:Y:S03]  /*7990*/  LOP3.LUT P0, RZ, R0, 0x3, R86, 0x48, !PT ;  /* 0x0000000300ff7812 */ /* 0x000fe60007804856 */
[----:B------:R-:W1:Y:S10]  /*79a0*/  LDTM.x16 R24, tmem[UR4] ;  /* 0x00000004001879ee */ /* 0x000e740008240000 */
[----:B-1----:R-:W-:Y:S05]  /*79b0*/  @!P0 BRA `(.L_x_113) ;  /* 0x0000000000408947 */ /* 0x002fea0003800000 */
        /* <DEDUP_REMOVED lines=16> */
.L_x_113:
[----:B------:R-:W-:Y:S05]  /*7ac0*/  WARPSYNC.ALL ;  /* 0x0000000000007948 */ /* 0x000fea0003800000 */
[----:B------:R-:W-:Y:S11]  /*7ad0*/  R2UR UR4, R105 ;  /* 0x00000000690472ca */ /* 0x000ff600000e0000 */
[----:B------:R-:W-:Y:S02]  /*7ae0*/  @!UPT UIADD3 URZ, UPT, UPT, URZ, URZ, URZ ;  /* 0x000000fffffff290 */ /* 0x000fe4000fffe0ff */
[----:B------:R-:W1:Y:S02]  /*7af0*/  LDTM.x16 R4, tmem[UR4+0x20] ;  /* 0x00002004000479ee */ /* 0x000e640008240000 */
[----:B-1----:R-:W-:Y:S01]  /*7b00*/  NOP ;  /* 0x0000000000007918 */ /* 0x002fe20000000000 */
.L_x_111:
[----:B------:R-:W-:Y:S01]  /*7b10*/  SHF.L.U32 R20, R52, 0x10, RZ ;  /* 0x0000001034147819 */ /* 0x000fe200000006ff */
[C---:B--2---:R-:W-:Y:S01]  /*7b20*/  FMUL R0, R43.reuse, R24 ;  /* 0x000000182b007220 */ /* 0x044fe20000400000 */
[----:B------:R-:W-:Y:S01]  /*7b30*/  ISETP.NE.AND P0, PT, R84, R2, PT ;  /* 0x000000025400720c */ /* 0x000fe20003f05270 */
[----:B------:R-:W-:Y:S01]  /*7b40*/  FMUL R2, R43, R25 ;  /* 0x000000192b027220 */ /* 0x000fe20000400000 */
[----:B------:R-:W-:Y:S01]  /*7b50*/  LOP3.LUT R21, R52, 0xffff0000, RZ, 0xc0, !PT ;  /* 0xffff000034157812 */ /* 0x000fe200078ec0ff */
[----:B------:R-:W-:Y:S01]  /*7b60*/  FFMA R0, R45, R20, R0 ;  /* 0x000000142d007223 */ /* 0x000fe20000000000 */
[----:B------:R-:W-:Y:S01]  /*7b70*/  SHF.L.U32 R22, R53, 0x10, RZ ;  /* 0x0000001035167819 */ /* 0x000fe200000006ff */
[----:B------:R-:W-:Y:S01]  /*7b80*/  FMUL R3, R43, R26 ;  /* 0x0000001a2b037220 */ /* 0x000fe20000400000 */
[----:B------:R-:W-:Y:S01]  /*7b90*/  LOP3.LUT R23, R53, 0xffff0000, RZ, 0xc0, !PT ;  /* 0xffff000035177812 */ /* 0x000fe200078ec0ff */
[----:B------:R-:W-:Y:S01]  /*7ba0*/  FFMA R2, R45, R21, R2 ;  /* 0x000000152d027223 */ /* 0x000fe20000000002 */
[C---:B------:R-:W-:Y:S01]  /*7bb0*/  SHF.L.U32 R40, R54.reuse, 0x10, RZ ;  /* 0x0000001036287819 */ /* 0x040fe200000006ff */
[----:B------:R-:W-:Y:S01]  /*7bc0*/  FMUL R20, R43, R27 ;  /* 0x0000001b2b147220 */ /* 0x000fe20000400000 */
[----:B------:R-:W-:Y:S01]  /*7bd0*/  LOP3.LUT R41, R54, 0xffff0000, RZ, 0xc0, !PT ;  /* 0xffff000036297812 */ /* 0x000fe200078ec0ff */
[----:B------:R-:W-:Y:S01]  /*7be0*/  FFMA R3, R45, R22, R3 ;  /* 0x000000162d037223 */ /* 0x000fe20000000003 */
[----:B------:R-:W-:Y:S01]  /*7bf0*/  F2FP.BF16.F32.PACK_AB R60, R2, R0 ;  /* 0x00000000023c723e */ /* 0x000fe200000010ff */
[----:B------:R-:W-:Y:S01]  /*7c00*/  FMUL R21, R43, R28 ;  /* 0x0000001c2b157220 */ /* 0x000fe20000400000 */
[----:B------:R-:W-:Y:S01]  /*7c10*/  LOP3.LUT R42, R69, 0xffff0000, RZ, 0xc0, !PT ;  /* 0xffff0000452a7812 */ /* 0x000fe200078ec0ff */
[----:B------:R-:W-:Y:S01]  /*7c20*/  FMUL R22, R43, R29 ;  /* 0x0000001d2b167220 */ /* 0x000fe20000400000 */
[----:B------:R-:W-:Y:S01]  /*7c30*/  SHF.L.U32 R44, R70, 0x10, RZ ;  /* 0x00000010462c7819 */ /* 0x000fe200000006ff */
[----:B------:R-:W-:Y:S01]  /*7c40*/  FFMA R20, R45, R23, R20 ;  /* 0x000000172d147223 */ /* 0x000fe20000000014 */
[----:B------:R-:W-:Y:S01]  /*7c50*/  SHF.L.U32 R23, R55, 0x10, RZ ;  /* 0x0000001037177819 */ /* 0x000fe200000006ff */
[----:B------:R-:W-:Y:S01]  /*7c60*/  FFMA R21, R45, R40, R21 ;  /* 0x000000282d157223 */ /* 0x000fe20000000015 */
[----:B------:R-:W-:Y:S01]  /*7c70*/  LOP3.LUT R40, R55, 0xffff0000, RZ, 0xc0, !PT ;  /* 0xffff000037287812 */ /* 0x000fe200078ec0ff */
[----:B------:R-:W-:Y:S01]  /*7c80*/  FFMA R22, R45, R41, R22 ;  /* 0x000000292d167223 */ /* 0x000fe20000000016 */
[----:B------:R-:W-:Y:S01]  /*7c90*/  F2FP.BF16.F32.PACK_AB R61, R20, R3 ;  /* 0x00000003143d723e */ /* 0x000fe200000010ff */
[C---:B------:R-:W-:Y:S01]  /*7ca0*/  FMUL R0, R43.reuse, R30 ;  /* 0x0000001e2b007220 */ /* 0x040fe20000400000 */
[----:B------:R-:W-:Y:S01]  /*7cb0*/  LOP3.LUT R41, R58, 0xffff0000, RZ, 0xc0, !PT ;  /* 0xffff00003a297812 */ /* 0x000fe200078ec0ff */
[----:B------:R-:W-:Y:S01]  /*7cc0*/  FMUL R2, R43, R31 ;  /* 0x0000001f2b027220 */ /* 0x000fe20000400000 */
[----:B------:R-:W-:Y:S01]  /*7cd0*/  F2FP.BF16.F32.PACK_AB R62, R22, R21 ;  /* 0x00000015163e723e */ /* 0x000fe200000010ff */
[C---:B------:R-:W-:Y:S01]  /*7ce0*/  FFMA R0, R45.reuse, R23, R0 ;  /* 0x000000172d007223 */ /* 0x040fe20000000000 */
[C---:B------:R-:W-:Y:S01]  /*7cf0*/  SHF.L.U32 R22, R56.reuse, 0x10, RZ ;  /* 0x0000001038167819 */ /* 0x040fe200000006ff */
[----:B------:R-:W-:Y:S01]  /*7d00*/  FFMA R2, R45, R40, R2 ;  /* 0x000000282d027223 */ /* 0x000fe20000000002 */
[----:B------:R-:W-:Y:S01]  /*7d10*/  LOP3.LUT R23, R56, 0xffff0000, RZ, 0xc0, !PT ;  /* 0xffff000038177812 */ /* 0x000fe200078ec0ff */
[----:B------:R-:W-:Y:S01]  /*7d20*/  FMUL R3, R43, R32 ;  /* 0x000000202b037220 */ /* 0x000fe20000400000 */
[----:B------:R-:W-:Y:S01]  /*7d30*/  SHF.L.U32 R40, R57, 0x10, RZ ;  /* 0x0000001039287819 */ /* 0x000fe200000006ff */
[C---:B------:R-:W-:Y:S01]  /*7d40*/  FMUL R20, R43.reuse, R33 ;  /* 0x000000212b147220 */ /* 0x040fe20000400000 */
[----:B------:R-:W-:Y:S01]  /*7d50*/  F2FP.BF16.F32.PACK_AB R63, R2, R0 ;  /* 0x00000000023f723e */ /* 0x000fe200000010ff */
[----:B------:R-:W-:Y:S01]  /*7d60*/  FMUL R21, R43, R34 ;  /* 0x000000222b157220 */ /* 0x000fe20000400000 */
[----:B------:R-:W-:Y:S01]  /*7d70*/  LOP3.LUT R46, R70, 0xffff0000, RZ, 0xc0, !PT ;  /* 0xffff0000462e7812 */ /* 0x000fe200078ec0ff */
[----:B------:R-:W-:Y:S01]  /*7d80*/  FFMA R3, R45, R22, R3 ;  /* 0x000000162d037223 */ /* 0x000fe20000000003 */
[----:B------:R-:W-:Y:S01]  /*7d90*/  SHF.L.U32 R47, R71, 0x10, RZ ;  /* 0x00000010472f7819 */ /* 0x000fe200000006ff */
[----:B------:R-:W-:Y:S01]  /*7da0*/  FFMA R20, R45, R23, R20 ;  /* 0x000000172d147223 */ /* 0x000fe20000000014 */
[----:B------:R-:W-:Y:S01]  /*7db0*/  LOP3.LUT R23, R57, 0xffff0000, RZ, 0xc0, !PT ;  /* 0xffff000039177812 */ /* 0x000fe200078ec0ff */
[----:B------:R-:W-:Y:S01]  /*7dc0*/  FFMA R21, R45, R40, R21 ;  /* 0x000000282d157223 */ /* 0x000fe20000000015 */
[----:B------:R-:W-:Y:S01]  /*7dd0*/  SHF.L.U32 R40, R58, 0x10, RZ ;  /* 0x000000103a287819 */ /* 0x000fe200000006ff */
[C---:B------:R-:W-:Y:S01]  /*7de0*/  FMUL R0, R43.reuse, R35 ;  /* 0x000000232b007220 */ /* 0x040fe20000400000 */
[----:B------:R-:W-:Y:S01]  /*7df0*/  F2FP.BF16.F32.PACK_AB R100, R20, R3 ;  /* 0x000000031464723e */ /* 0x000fe200000010ff */
[----:B------:R-:W-:Y:S01]  /*7e00*/  FMUL R2, R43, R36 ;  /* 0x000000242b027220 */ /* 0x000fe20000400000 */
[----:B------:R-:W-:Y:S01]  /*7e10*/  LOP3.LUT R48, R71, 0xffff0000, RZ, 0xc0, !PT ;  /* 0xffff000047307812 */ /* 0x000fe200078ec0ff */
[----:B------:R-:W-:Y:S01]  /*7e20*/  FMUL R22, R43, R37 ;  /* 0x000000252b167220 */ /* 0x000fe20000400000 */
[----:B------:R-:W-:Y:S01]  /*7e30*/  ISETP.NE.AND P1, PT, R84, RZ, PT ;  /* 0x000000ff5400720c */ /* 0x000fe20003f25270 */
[----:B------:R-:W-:Y:S01]  /*7e40*/  FFMA R0, R45, R23, R0 ;  /* 0x000000172d007223 */ /* 0x000fe20000000000 */
[----:B------:R-:W-:Y:S01]  /*7e50*/  SHF.L.U32 R23, R59, 0x10, RZ ;  /* 0x000000103b177819 */ /* 0x000fe200000006ff */
[----:B------:R-:W-:Y:S01]  /*7e60*/  FFMA R2, R45, R40, R2 ;  /* 0x000000282d027223 */ /* 0x000fe20000000002 */
[----:B------:R-:W-:Y:S01]  /*7e70*/  LOP3.LUT R40, R59, 0xffff0000, RZ, 0xc0, !PT ;  /* 0xffff00003b287812 */ /* 0x000fe200078ec0ff */
[----:B------:R1:W-:Y:S01]  /*7e80*/  @!P0 STS.128 [R50+0x200], R60 ;  /* 0x0002003c32008388 */ /* 0x0003e20000000c00 */
[----:B------:R-:W-:Y:S01]  /*7e90*/  F2FP.BF16.F32.PACK_AB R101, R0, R21 ;  /* 0x000000150065723e */ /* 0x000fe200000010ff */
[----:B------:R-:W-:Y:S01]  /*7ea0*/  FFMA R22, R45, R41, R22 ;  /* 0x000000292d167223 */ /* 0x000fe20000000016 */
[----:B------:R-:W-:Y:S01]  /*7eb0*/  LOP3.LUT R41, R66, 0xffff0000, RZ, 0xc0, !PT ;  /* 0xffff000042297812 */ /* 0x000fe200078ec0ff */
[C---:B------:R-:W-:Y:S01]  /*7ec0*/  FMUL R3, R43.reuse, R38 ;  /* 0x000000262b037220 */ /* 0x040fe20000400000 */
[C---:B------:R-:W-:Y:S01]  /*7ed0*/  FMUL R20, R43.reuse, R39 ;  /* 0x000000272b147220 */ /* 0x040fe20000400000 */
        /* <DEDUP_REMOVED lines=8> */
[----:B------:R-:W-:Y:S01]  /*7f60*/  FMUL R21, R43, R6 ;  /* 0x000000062b157220 */ /* 0x000fe20000400000 */
[C---:B------:R-:W-:Y:S01]  /*7f70*/  FFMA R0, R45.reuse, R22, R0 ;  /* 0x000000162d007223 */ /* 0x040fe20000000000 */
[C---:B------:R-:W-:Y:S01]  /*7f80*/  FFMA R2, R45.reuse, R23, R2 ;  /* 0x000000172d027223 */ /* 0x040fe20000000002 */
[----:B------:R-:W-:Y:S01]  /*7f90*/  F2FP.BF16.F32.PACK_AB R103, R20, R3 ;  /* 0x000000031467723e */ /* 0x000fe200000010ff */
[----:B------:R-:W-:Y:S01]  /*7fa0*/  FFMA R21, R45, R40, R21 ;  /* 0x000000282d157223 */ /* 0x000fe20000000015 */
[----:B------:R-:W-:Y:S01]  /*7fb0*/  LOP3.LUT R23, R65, 0xffff0000, RZ, 0xc0, !PT ;  /* 0xffff000041177812 */ /* 0x000fe200078ec0ff */
[C---:B------:R-:W-:Y:S01]  /*7fc0*/  FMUL R3, R43.reuse, R7 ;  /* 0x000000072b037220 */ /* 0x040fe20000400000 */
[----:B------:R-:W-:Y:S01]  /*7fd0*/  SHF.L.U32 R40, R66, 0x10, RZ ;  /* 0x0000001042287819 */ /* 0x000fe200000006ff */
[----:B------:R1:W-:Y:S01]  /*7fe0*/  @!P0 STS.128 [R49+0x200], R100 ;  /* 0x0002006431008388 */ /* 0x0003e20000000c00 */
[C---:B------:R-:W-:Y:S01]  /*7ff0*/  FMUL R20, R43.reuse, R8 ;  /* 0x000000082b147220 */ /* 0x040fe20000400000 */
[----:B------:R-:W-:Y:S01]  /*8000*/  FMUL R22, R43, R9 ;  /* 0x000000092b167220 */ /* 0x000fe20000400000 */
[C---:B------:R-:W-:Y:S01]  /*8010*/  FFMA R3, R45.reuse, R23, R3 ;  /* 0x000000172d037223 */ /* 0x040fe20000000003 */
[----:B------:R-:W-:Y:S01]  /*8020*/  F2FP.BF16.F32.PACK_AB R108, R2, R0 ;  /* 0x00000000026c723e */ /* 0x000fe200000010ff */
[----:B------:R-:W-:Y:S01]  /*8030*/  FFMA R20, R45, R40, R20 ;  /* 0x000000282d147223 */ /* 0x000fe20000000014 */
[----:B------:R-:W-:Y:S01]  /*8040*/  SHF.L.U32 R23, R67, 0x10, RZ ;  /* 0x0000001043177819 */ /* 0x000fe200000006ff */
[----:B------:R-:W-:Y:S01]  /*8050*/  FMUL R0, R43, R10 ;  /* 0x0000000a2b007220 */ /* 0x000fe20000400000 */
[----:B------:R-:W-:Y:S01]  /*8060*/  LOP3.LUT R40, R67, 0xffff0000, RZ, 0xc0, !PT ;  /* 0xffff000043287812 */ /* 0x000fe200078ec0ff */
[----:B------:R-:W-:Y:S01]  /*8070*/  FFMA R22, R45, R41, R22 ;  /* 0x000000292d167223 */ /* 0x000fe20000000016 */
[----:B------:R-:W-:Y:S01]  /*8080*/  FMUL R2, R43, R11 ;  /* 0x0000000b2b027220 */ /* 0x000fe20000400000 */
[----:B------:R-:W-:Y:S01]  /*8090*/  FFMA R0, R45, R23, R0 ;  /* 0x000000172d007223 */ /* 0x000fe20000000000 */
[----:B------:R-:W-:Y:S01]  /*80a0*/  F2FP.BF16.F32.PACK_AB R109, R3, R21 ;  /* 0x00000015036d723e */ /* 0x000fe200000010ff */
[----:B------:R-:W-:Y:S01]  /*80b0*/  FMUL R3, R43, R12 ;  /* 0x0000000c2b037220 */ /* 0x000fe20000400000 */
[----:B------:R-:W-:Y:S01]  /*80c0*/  FFMA R2, R45, R40, R2 ;  /* 0x000000282d027223 */ /* 0x000fe20000000002 */
[----:B------:R-:W-:Y:S01]  /*80d0*/  SHF.L.U32 R23, R68, 0x10, RZ ;  /* 0x0000001044177819 */ /* 0x000fe200000006ff */
[C---:B------:R-:W-:Y:S01]  /*80e0*/  FMUL R21, R43.reuse, R14 ;  /* 0x0000000e2b157220 */ /* 0x040fe20000400000 */
[----:B------:R-:W-:Y:S01]  /*80f0*/  F2FP.BF16.F32.PACK_AB R110, R22, R20 ;  /* 0x00000014166e723e */ /* 0x000fe200000010ff */
[C---:B------:R-:W-:Y:S01]  /*8100*/  FMUL R20, R43.reuse, R13 ;  /* 0x0000000d2b147220 */ /* 0x040fe20000400000 */
[----:B------:R-:W-:Y:S01]  /*8110*/  LOP3.LUT R40, R68, 0xffff0000, RZ, 0xc0, !PT ;  /* 0xffff000044287812 */ /* 0x000fe200078ec0ff */
[----:B------:R-:W-:Y:S01]  /*8120*/  FMUL R22, R43, R15 ;  /* 0x0000000f2b167220 */ /* 0x000fe20000400000 */
[----:B------:R-:W-:Y:S01]  /*8130*/  SHF.L.U32 R41, R69, 0x10, RZ ;  /* 0x0000001045297819 */ /* 0x000fe200000006ff */
[----:B------:R-:W-:Y:S01]  /*8140*/  FFMA R3, R45, R23, R3 ;  /* 0x000000172d037223 */ /* 0x000fe20000000003 */
[----:B------:R-:W-:Y:S01]  /*8150*/  FMUL R23, R43, R16 ;  /* 0x000000102b177220 */ /* 0x000fe20000400000 */
[----:B------:R-:W-:Y:S01]  /*8160*/  FFMA R20, R45, R40, R20 ;  /* 0x000000282d147223 */ /* 0x000fe20000000014 */
[----:B------:R-:W-:Y:S01]  /*8170*/  FMUL R40, R43, R17 ;  /* 0x000000112b287220 */ /* 0x000fe20000400000 */
[C---:B------:R-:W-:Y:S01]  /*8180*/  FFMA R21, R45.reuse, R41, R21 ;  /* 0x000000292d157223 */ /* 0x040fe20000000015 */
[----:B------:R-:W-:Y:S01]  /*8190*/  FFMA R22, R45, R42, R22 ;  /* 0x0000002a2d167223 */ /* 0x000fe20000000016 */
[C---:B------:R-:W-:Y:S01]  /*81a0*/  FMUL R41, R43.reuse, R18 ;  /* 0x000000122b297220 */ /* 0x040fe20000400000 */
[----:B------:R-:W-:Y:S01]  /*81b0*/  FMUL R42, R43, R19 ;  /* 0x000000132b2a7220 */ /* 0x000fe20000400000 */
[----:B------:R-:W-:Y:S01]  /*81c0*/  F2FP.BF16.F32.PACK_AB R111, R2, R0 ;  /* 0x00000000026f723e */ /* 0x000fe200000010ff */
[C---:B------:R-:W-:Y:S01]  /*81d0*/  FFMA R23, R45.reuse, R44, R23 ;  /* 0x0000002c2d177223 */ /* 0x040fe20000000017 */
[C---:B------:R-:W-:Y:S01]  /*81e0*/  FFMA R40, R45.reuse, R46, R40 ;  /* 0x0000002e2d287223 */ /* 0x040fe20000000028 */
[C---:B------:R-:W-:Y:S01]  /*81f0*/  FFMA R41, R45.reuse, R47, R41 ;  /* 0x0000002f2d297223 */ /* 0x040fe20000000029 */
[----:B------:R-:W-:Y:S01]  /*8200*/  FFMA R42, R45, R48, R42 ;  /* 0x000000302d2a7223 */ /* 0x000fe2000000002a */
[----:B------:R1:W-:Y:S01]  /*8210*/  @!P0 STS.128 [R50+0xa00], R108 ;  /* 0x000a006c32008388 */ /* 0x0003e20000000c00 */
[----:B------:R-:W-:Y:S02]  /*8220*/  F2FP.BF16.F32.PACK_AB R21, R22, R21 ;  /* 0x000000151615723e */ /* 0x000fe400000010ff */
[----:B------:R-:W-:Y:S02]  /*8230*/  F2FP.BF16.F32.PACK_AB R22, R40, R23 ;  /* 0x000000172816723e */ /* 0x000fe400000010ff */
[----:B------:R-:W-:Y:S02]  /*8240*/  F2FP.BF16.F32.PACK_AB R20, R20, R3 ;  /* 0x000000031414723e */ /* 0x000fe400000010ff */
[----:B------:R-:W-:Y:S05]  /*8250*/  F2FP.BF16.F32.PACK_AB R23, R42, R41 ;  /* 0x000000292a17723e */ /* 0x000fea00000010ff */
[----:B------:R1:W-:Y:S01]  /*8260*/  @!P0 STS.128 [R49+0xa00], R20 ;  /* 0x000a001431008388 */ /* 0x0003e20000000c00 */
[----:B------:R-:W-:Y:S01]  /*8270*/  @!PT LDS RZ, [RZ] ;  /* 0x00000000fffff984 */ /* 0x000fe20000000800 */
[----:B------:R-:W-:Y:S01]  /*8280*/  @!PT LDS RZ, [RZ] ;  /* 0x00000000fffff984 */ /* 0x000fe20000000800 */
[----:B------:R-:W-:Y:S01]  /*8290*/  @!PT LDS RZ, [RZ] ;  /* 0x00000000fffff984 */ /* 0x000fe20000000800 */
[----:B------:R-:W-:Y:S01]  /*82a0*/  @!PT LDS RZ, [RZ] ;  /* 0x00000000fffff984 */ /* 0x000fe20000000800 */
[----:B------:R2:W-:Y:S07]  /*82b0*/  MEMBAR.ALL.CTA ;  /* 0x0000000000007992 */ /* 0x0005ee0000008000 */
[----:B--2---:R-:W2:Y:S01]  /*82c0*/  FENCE.VIEW.ASYNC.S ;  /* 0x00000000000073c6 */ /* 0x004ea20000000000 */
[----:B------:R-:W-:Y:S05]  /*82d0*/  WARPSYNC.ALL ;  /* 0x0000000000007948 */ /* 0x000fea0003800000 */
[----:B------:R-:W-:Y:S01]  /*82e0*/  BSSY.RECONVERGENT B0, `(.L_x_114) ;  /* 0x0000011000007945 */ /* 0x000fe20003800200 */
[----:B--2---:R-:W-:Y:S06]  /*82f0*/  BAR.SYNC.DEFER_BLOCKING 0x1, 0x80 ;  /* 0x0042000000007b1d */ /* 0x004fec0000010000 */
[----:B------:R-:W-:Y:S05]  /*8300*/  @P1 BRA `(.L_x_115) ;  /* 0x0000000000381947 */ /* 0x000fea0003800000 */
[----:B------:R-:W2:Y:S01]  /*8310*/  LDCU.64 UR6, c[0x0][0x348] ;  /* 0x00006900ff0677ac */ /* 0x000ea20008000a00 */
[----:B------:R-:W-:Y:S01]  /*8320*/  R2UR UR5, R51 ;  /* 0x00000000330572ca */ /* 0x000fe200000e0000 */
[----:B------:R-:W-:Y:S01]  /*8330*/  UMOV UR51, UR36 ;  /* 0x0000002400337c82 */ /* 0x000fe20008000000 */
[----:B------:R-:W-:Y:S01]  /*8340*/  UIADD3 UR9, UPT, UPT, UR49, 0x20, URZ ;  /* 0x0000002031097890 */ /* 0x000fe2000fffe0ff */
[----:B------:R-:W-:Y:S01]  /*8350*/  UMOV UR10, UR50 ;  /* 0x00000032000a7c82 */ /* 0x000fe20008000000 */
[----:B------:R-:W-:Y:S09]  /*8360*/  UMOV UR11, UR36 ;  /* 0x00000024000b7c82 */ /* 0x000ff20008000000 */
[----:B------:R-:W-:Y:S02]  /*8370*/  UIADD3 UR5, UPT, UPT, UR44, UR5, URZ ;  /* 0x000000052c057290 */ /* 0x000fe4000fffe0ff */
[----:B--2---:R-:W-:Y:S02]  /*8380*/  UIADD3 UR4, UP0, UPT, UR6, 0xa80, URZ ;  /* 0x00000a8006047890 */ /* 0x004fe4000ff1e0ff */
[----:B------:R-:W-:Y:S02]  /*8390*/  UIADD3 UR48, UPT, UPT, UR5, 0x200, URZ ;  /* 0x0000020005307890 */ /* 0x000fe4000fffe0ff */
[----:B------:R-:W-:Y:S02]  /*83a0*/  UIADD3 UR8, UPT, UPT, UR5, 0xa00, URZ ;  /* 0x00000a0005087890 */ /* 0x000fe4000fffe0ff */
[----:B------:R-:W-:Y:S09]  /*83b0*/  UIADD3.X UR5, UPT, UPT, URZ, UR7, URZ, UP0, !UPT ;  /* 0x00000007ff057290 */ /* 0x000ff200087fe4ff */
[----:B------:R2:W-:Y:S01]  /*83c0*/  UTMASTG.3D [UR48], [UR4] ;  /* 0x00000030040073b5 */ /* 0x0005e20008010000 */
[----:B------:R2:W-:Y:S02]  /*83d0*/  UTMASTG.3D [UR8], [UR4] ;  /* 0x00000008040073b5 */ /* 0x0005e40008010000 */
[----:B--2---:R0:W-:Y:S02]  /*83e0*/  UTMACMDFLUSH ;  /* 0x00000000000079b7 */ /* 0x0041e40000000000 */
.L_x_115:
[----:B------:R-:W-:Y:S05]  /*83f0*/  BSYNC.RECONVERGENT B0 ;  /* 0x0000000000007941 */ /* 0x000fea0003800200 */
.L_x_114:
[----:B------:R-:W-:Y:S01]  /*8400*/  UIADD3 UR47, UPT, UPT, UR45, 0x1, URZ ;  /* 0x000000012d2f7890 */ /* 0x000fe2000fffe0ff */
[----:B------:R-:W-:Y:S03]  /*8410*/  BSSY.RECONVERGENT B0, `(.L_x_116) ;  /* 0x0000005000007945 */ /* 0x000fe60003800200 */
[----:B------:R-:W-:Y:S04]  /*8420*/  UISETP.NE.AND UP0, UPT, UR47, 0x3, UPT ;  /* 0x000000032f00788c */ /* 0x000fe8000bf05270 */
[----:B------:R-:W-:Y:S01]  /*8430*/  USEL UR46, UR47, URZ, UP0 ;  /* 0x000000ff2f2e7287 */ /* 0x000fe20008000000 */
[----:B------:R-:W-:Y:S11]  /*8440*/  @P1 BRA `(.L_x_117) ;  /* 0x0000000000041947 */ /* 0x000ff60003800000 */
[----:B------:R-:W-:Y:S04]  /*8450*/  DEPBAR.LE SB0, 0x1 ;  /* 0x000080400000791a */ /* 0x000fe80000000000 */
.L_x_117:
[----:B------:R-:W-:Y:S05]  /*8460*/  BSYNC.RECONVERGENT B0 ;  /* 0x0000000000007941 */ /* 0x000fea0003800200 */
.L_x_116:
[----:B------:R-:W-:Y:S01]  /*8470*/  BAR.SYNC.DEFER_BLOCKING 0x1, 0x80 ;  /* 0x0042000000007b1d */ /* 0x000fe20000010000 */
[----:B------:R-:W-:Y:S01]  /*8480*/  ISETP.NE.AND P1, PT, R97, RZ, PT ;  /* 0x000000ff6100720c */ /* 0x000fe20003f25270 */
[----:B------:R-:W-:Y:S01]  /*8490*/  UISETP.NE.AND UP0, UPT, UR56, URZ, UPT ;  /* 0x000000ff3800728c */ /* 0x000fe2000bf05270 */
[----:B-1----:R-:W-:Y:S11]  /*84a0*/  LEA R20, R106, UR44, 0x3 ;  /* 0x0000002c6a147c11 */ /* 0x002ff6000f8e18ff */
[----:B------:R-:W-:Y:S01]  /*84b0*/  @P1 SHF.L.U32 R3, R112, 0x1f, RZ ;  /* 0x0000001f70031819 */ /* 0x000fe200000006ff */
[----:B------:R-:W-:Y:S06]  /*84c0*/  BRA.U !UP0, `(.L_x_118) ;  /* 0x0000000108247547 */ /* 0x000fec000b800000 */
[----:B------:R-:W1:Y:S01]  /*84d0*/  S2R R0, SR_CgaCtaId ;  /* 0x0000000000007919 */ /* 0x000e620000008800 */
[----:B------:R-:W-:Y:S01]  /*84e0*/  IMAD.U32 R2, RZ, RZ, UR52 ;  /* 0x00000034ff027e24 */ /* 0x000fe2000f8e00ff */
[----:B------:R-:W-:Y:S04]  /*84f0*/  UIADD3 UR4, UPT, UPT, UR52, 0x1, URZ ;  /* 0x0000000134047890 */ /* 0x000fe8000fffe0ff */
[----:B------:R-:W-:Y:S01]  /*8500*/  @P1 LEA R2, R2, UR44, 0x3 ;  /* 0x0000002c02021c11 */ /* 0x000fe2000f8e18ff */
[----:B------:R-:W-:Y:S04]  /*8510*/  UISETP.NE.AND UP0, UPT, UR4, 0x3, UPT ;  /* 0x000000030400788c */ /* 0x000fe8000bf05270 */
[----:B------:R-:W-:Y:S01]  /*8520*/  @P1 VIADD R2, R2, 0x98 ;  /* 0x0000009802021836 */ /* 0x000fe20000000000 */
[----:B------:R-:W-:Y:S04]  /*8530*/  USEL UR52, UR4, URZ, UP0 ;  /* 0x000000ff04347287 */ /* 0x000fe80008000000 */
[----:B-1----:R-:W-:Y:S04]  /*8540*/  @P1 PRMT R0, R0, 0x654, R2 ;  /* 0x0000065400001816 */ /* 0x002fe80000000002 */
[----:B------:R1:W-:Y:S04]  /*8550*/  @P1 SYNCS.ARRIVE.TRANS64.RED.A1T0 RZ, [R0+URZ], RZ ;  /* 0x000000ff00ff19a7 */ /* 0x0003e800081004ff */
.L_x_118:
[----:B------:R-:W2:Y:S01]  /*8560*/  @P1 SYNCS.PHASECHK.TRANS64.TRYWAIT P0, [R20+URZ+0x80], R3 ;  /* 0x00008003140015a7 */ /* 0x000ea200080011ff */
[----:B------:R-:W-:Y:S01]  /*8570*/  BSSY B1, `(.L_x_119) ;  /* 0x0000019000017945 */ /* 0x000fe20003800000 */
[----:B--2---:R-:W-:Y:S03]  /*8580*/  @P1 SEL R107, RZ, 0x1, !P0 ;  /* 0x00000001ff6b1807 */ /* 0x004fe60004000000 */
[----:B------:R-:W-:Y:S05]  /*8590*/  @!P1 BRA `(.L_x_120) ;  /* 0x0000000000589947 */ /* 0x000fea0003800000 */
[----:B------:R-:W-:Y:S01]  /*85a0*/  ISETP.NE.AND P1, PT, R113, RZ, PT ;  /* 0x000000ff7100720c */ /* 0x000fe20003f25270 */
[----:B------:R-:W-:Y:S01]  /*85b0*/  BSSY B0, `(.L_x_121) ;  /* 0x0000009000007945 */ /* 0x000fe20003800000 */
[----:B------:R-:W-:Y:S11]  /*85c0*/  ISETP.NE.AND P0, PT, R107, RZ, PT ;  /* 0x000000ff6b00720c */ /* 0x000ff60003f05270 */
[----:B------:R-:W-:Y:S05]  /*85d0*/  @P1 IMAD R3, R106, 0x1000, R99 ;  /* 0x000010006a031824 */ /* 0x000fea00078e0263 */
[----:B------:R-:W-:Y:S05]  /*85e0*/  @P1 IADD3 R2, PT, PT, R3, UR44, RZ ;  /* 0x0000002c03021c10 */ /* 0x000fea000fffe0ff */
[----:B------:R-:W-:Y:S01]  /*85f0*/  @P1 IMAD.IADD R2, R98, 0x1, R2 ;  /* 0x0000000162021824 */ /* 0x000fe200078e0202 */
[----:B------:R-:W-:Y:S06]  /*8600*/  @P0 BRA `(.L_x_122) ;  /* 0x00000000000c0947 */ /* 0x000fec0003800000 */
[----:B-1----:R-:W-:Y:S04]  /*8610*/  SHF.L.U32 R0, R112, 0x1f, RZ ;  /* 0x0000001f70007819 */ /* 0x002fe800000006ff */
[----:B------:R-:W1:Y:S02]  /*8620*/  SYNCS.PHASECHK.TRANS64.TRYWAIT P0, [R20+URZ+0x80], R0 ;  /* 0x00008000140075a7 */ /* 0x000e6400080011ff */
[----:B-1----:R-:W-:Y:S05]  /*8630*/  @!P0 BRA `(.L_x_123) ;  /* 0x0000003c001c8947 */ /* 0x002fea0003800000 */
.L_x_122:
[----:B------:R-:W-:Y:S05]  /*8640*/  BSYNC B0 ;  /* 0x0000000000007941 */ /* 0x000fea0003800000 */
.L_x_121:
[----:B------:R-:W-:Y:S01]  /*8650*/  ISETP.NE.AND P0, PT, R113, RZ, PT ;  /* 0x000000ff7100720c */ /* 0x000fe20003f05270 */
[----:B------:R-:W-:Y:S11]  /*8660*/  VIADD R106, R106, 0x1 ;  /* 0x000000016a6a7836 */ /* 0x000ff60000000000 */
[----:B------:R-:W-:Y:S01]  /*8670*/  @!UPT UIADD3 URZ, UPT, UPT, URZ, URZ, URZ ;  /* 0x000000fffffff290 */ /* 0x000fe2000fffe0ff */
[----:B------:R2:W4:Y:S04]  /*8680*/  @P0 LDS.128 R52, [R3+UR44+0x200] ;  /* 0x0002002c03340984 */ /* 0x0005280008000c00 */
[----:B------:R2:W2:Y:S04]  /*8690*/  @P0 LDS.128 R64, [R3+UR44+0xa00] ;  /* 0x000a002c03400984 */ /* 0x0004a80008000c00 */
[----:B------:R2:W2:Y:S04]  /*86a0*/  @P0 LDS.128 R56, [R2+0x200] ;  /* 0x0002000002380984 */ /* 0x0004a80000000c00 */
[----:B------:R2:W2:Y:S01]  /*86b0*/  @P0 LDS.128 R68, [R2+0xa00] ;  /* 0x000a000002440984 */ /* 0x0004a20000000c00 */
[C---:B------:R-:W-:Y:S04]  /*86c0*/  ISETP.NE.AND P0, PT, R106.reuse, 0x3, PT ;  /* 0x000000036a00780c */ /* 0x040fe80003f05270 */
[----:B-1----:R-:W-:Y:S02]  /*86d0*/  SEL R0, RZ, 0x1, P0 ;  /* 0x00000001ff007807 */ /* 0x002fe40000000000 */
[----:B------:R-:W-:Y:S02]  /*86e0*/  SEL R106, R106, RZ, P0 ;  /* 0x000000ff6a6a7207 */ /* 0x000fe40000000000 */
[----:B------:R-:W-:Y:S02]  /*86f0*/  LOP3.LUT R112, R112, R0, RZ, 0x3c, !PT ;  /* 0x0000000070707212 */ /* 0x000fe400078e3cff */
.L_x_120:
[----:B------:R-:W-:Y:S05]  /*8700*/  BSYNC B1 ;  /* 0x0000000000017941 */ /* 0x000fea0003800000 */
.L_x_119:
[----:B--2---:R-:W-:Y:S05]  /*8710*/  VIADD R3, R105, 0x400000 ;  /* 0x0040000069037836 */ /* 0x004fea0000000000 */
[----:B-1----:R-:W-:Y:S04]  /*8720*/  SHF.R.U32.HI R0, RZ, 0x15, R3 ;  /* 0x00000015ff007819 */ /* 0x002fe80000011603 */
[----:B------:R-:W-:Y:S04]  /*8730*/  LOP3.LUT R2, R0, 0x3, RZ, 0xc0, !PT ;  /* 0x0000000300027812 */ /* 0x000fe800078ec0ff */
[----:B------:R-:W-:Y:S11]  /*8740*/  ISETP.NE.AND P0, PT, R84, R2, PT ;  /* 0x000000025400720c */ /* 0x000ff60003f05270 */
[----:B------:R-:W-:Y:S02]  /*8750*/  @!UPT UIADD3 URZ, UPT, UPT, URZ, URZ, URZ ;  /* 0x000000fffffff290 */ /* 0x000fe4000fffe0ff */
[----:B------:R-:W-:Y:S05]  /*8760*/  @P0 BRA `(.L_x_124) ;  /* 0x0000000000bc0947 */ /* 0x000fea0003800000 */
[----:B------:R-:W-:Y:S02]  /*8770*/  LOP3.LUT P0, RZ, R0, 0x3, R86, 0x48, !PT ;  /* 0x0000000300ff7812 */ /* 0x000fe40007804856 */
[----:B------:R-:W-:Y:S11]  /*8780*/  MOV R16, R3 ;  /* 0x0000000300107202 */ /* 0x000ff60000000f00 */
[----:B------:R-:W-:Y:S05]  /*8790*/  @!P0 BRA `(.L_x_125) ;  /* 0x0000000000408947 */ /* 0x000fea0003800000 */
[----:B------:R-:W1:Y:S01]  /*87a0*/  LDCU.64 UR8, c[0x4][0x70] ;  /* 0x01000e00ff0877ac */ /* 0x000e620008000a00 */
[----:B------:R-:W-:Y:S01]  /*87b0*/  MOV R15, 0x0 ;  /* 0x00000000000f7802 */ /* 0x000fe20000000f00 */
[----:B------:R-:W-:Y:S02]  /*87c0*/  HFMA2 R12, -RZ, RZ, 0, 5.9604644775390625e-08 ;  /* 0x00000001ff0c7431 */ /* 0x000fe400000001ff */
[----:B------:R-:W-:Y:S02]  /*87d0*/  IMAD.MOV.U32 R8, RZ, RZ, 0x192 ;  /* 0x00000192ff087424 */ /* 0x000fe400078e00ff */
[----:B------:R-:W-:Y:S01]  /*87e0*/  IMAD.MOV.U32 R13, RZ, RZ, RZ ;  /* 0x000000ffff0d7224 */ /* 0x000fe200078e00ff */
[----:B------:R-:W2:Y:S01]  /*87f0*/  LDCU.64 UR6, c[0x4][0x78] ;  /* 0x01000f00ff0677ac */ /* 0x000ea20008000a00 */
[----:B------:R-:W3:Y:S01]  /*8800*/  LDC.64 R14, c[0x4][R15] ;  /* 0x010000000f0e7b82 */ /* 0x000ee20000000a00 */
[----:B------:R-:W5:Y:S01]  /*8810*/  LDCU.64 UR4, c[0x4][0x10] ;  /* 0x01000200ff0477ac */ /* 0x000f620008000a00 */
[----:B-1----:R-:W-:Y:S01]  /*8820*/  MOV R5, UR9 ;  /* 0x0000000900057c02 */ /* 0x002fe20008000f00 */
[----:B------:R-:W-:Y:S01]  /*8830*/  IMAD.U32 R4, RZ, RZ, UR8 ;  /* 0x00000008ff047e24 */ /* 0x000fe2000f8e00ff */
[----:B--2---:R-:W-:Y:S01]  /*8840*/  MOV R7, UR7 ;  /* 0x0000000700077c02 */ /* 0x004fe20008000f00 */
[----:B------:R-:W-:Y:S01]  /*8850*/  IMAD.U32 R6, RZ, RZ, UR6 ;  /* 0x00000006ff067e24 */ /* 0x000fe2000f8e00ff */
[----:B-----5:R-:W-:Y:S01]  /*8860*/  MOV R11, UR5 ;  /* 0x00000005000b7c02 */ /* 0x020fe20008000f00 */
[----:B------:R-:W-:Y:S02]  /*8870*/  IMAD.U32 R10, RZ, RZ, UR4 ;  /* 0x00000004ff0a7e24 */ /* 0x000fe4000f8e00ff */
[----:B------:R-:W-:Y:S07]  /*8880*/  LEPC R20, `(.L_x_125) ;  /* 0x000000001014794e */ /* 0x000fee0000000000 */
[----:B---34-:R-:W-:Y:S05]  /*8890*/  CALL.ABS.NOINC R14 ;  /* 0x000000000e007343 */ /* 0x018fea0003c00000 */
.L_x_125:
        /* <DEDUP_REMOVED lines=23> */
.L_x_126:
[----:B------:R-:W-:Y:S05]  /*8a10*/  WARPSYNC.ALL ;  /* 0x0000000000007948 */ /* 0x000fea0003800000 */
[----:B------:R-:W-:Y:S11]  /*8a20*/  R2UR UR4, R16 ;  /* 0x00000000100472ca */ /* 0x000ff600000e0000 */
[----:B------:R-:W-:Y:S02]  /*8a30*/  @!UPT UIADD3 URZ, UPT, UPT, URZ, URZ, URZ ;  /* 0x000000fffffff290 */ /* 0x000fe4000fffe0ff */
[----:B------:R-:W1:Y:S02]  /*8a40*/  LDTM.x16 R4, tmem[UR4+0x20] ;  /* 0x00002004000479ee */ /* 0x000e640008240000 */
[----:B-1----:R-:W-:Y:S01]  /*8a50*/  NOP ;  /* 0x0000000000007918 */ /* 0x002fe20000000000 */
.L_x_124:
[----:B----4-:R-:W-:Y:S01]  /*8a60*/  SHF.L.U32 R3, R52, 0x10, RZ ;  /* 0x0000001034037819 */ /* 0x010fe200000006ff */
[C---:B------:R-:W-:Y:S01]  /*8a70*/  FMUL R0, R43.reuse, R24 ;  /* 0x000000182b007220 */ /* 0x040fe20000400000 */
[----:B------:R-:W-:Y:S01]  /*8a80*/  ISETP.NE.AND P1, PT, R84, R2, PT ;  /* 0x000000025400720c */ /* 0x000fe20003f25270 */
[----:B------:R-:W-:Y:S01]  /*8a90*/  FMUL R2, R43, R25 ;  /* 0x000000192b027220 */ /* 0x000fe20000400000 */
[----:B------:R-:W-:Y:S01]  /*8aa0*/  LOP3.LUT R21, R52, 0xffff0000, RZ, 0xc0, !PT ;  /* 0xffff000034157812 */ /* 0x000fe200078ec0ff */
[----:B------:R-:W-:Y:S01]  /*8ab0*/  FFMA R0, R45, R3, R0 ;  /* 0x000000032d007223 */ /* 0x000fe20000000000 */
[----:B------:R-:W-:Y:S01]  /*8ac0*/  SHF.L.U32 R22, R53, 0x10, RZ ;  /* 0x0000001035167819 */ /* 0x000fe200000006ff */
[----:B------:R-:W-:Y:S01]  /*8ad0*/  FMUL R3, R43, R26 ;  /* 0x0000001a2b037220 */ /* 0x000fe20000400000 */
[----:B------:R-:W-:Y:S01]  /*8ae0*/  LOP3.LUT R23, R53, 0xffff0000, RZ, 0xc0, !PT ;  /* 0xffff000035177812 */ /* 0x000fe200078ec0ff */
[----:B------:R-:W-:Y:S01]  /*8af0*/  FMUL R20, R43, R27 ;  /* 0x0000001b2b147220 */ /* 0x000fe20000400000 */
[----:B------:R-:W-:Y:S01]  /*8b00*/  SHF.L.U32 R40, R54, 0x10, RZ ;  /* 0x0000001036287819 */ /* 0x000fe200000006ff */
[----:B------:R-:W-:Y:S01]  /*8b10*/  FFMA R2, R45, R21, R2 ;  /* 0x000000152d027223 */ /* 0x000fe20000000002 */
[----:B------:R-:W-:Y:S01]  /*8b20*/  LOP3.LUT R41, R57, 0xffff0000, RZ, 0xc0, !PT ;  /* 0xffff000039297812 */ /* 0x000fe200078ec0ff */
[C---:B------:R-:W-:Y:S01]  /*8b30*/  FFMA R3, R45.reuse, R22, R3 ;  /* 0x000000162d037223 */ /* 0x040fe20000000003 */
[----:B------:R-:W-:Y:S01]  /*8b40*/  LOP3.LUT R42, R66, 0xffff0000, RZ, 0xc0, !PT ;  /* 0xffff0000422a7812 */ /* 0x000fe200078ec0ff */
[----:B------:R-:W-:Y:S01]  /*8b50*/  FFMA R20, R45, R23, R20 ;  /* 0x000000172d147223 */ /* 0x000fe20000000014 */
[----:B------:R-:W-:Y:S01]  /*8b60*/  LOP3.LUT R23, R54, 0xffff0000, RZ, 0xc0, !PT ;  /* 0xffff000036177812 */ /* 0x000fe200078ec0ff */
[C---:B------:R-:W-:Y:S01]  /*8b70*/  FMUL R21, R43.reuse, R28 ;  /* 0x0000001c2b157220 */ /* 0x040fe20000400000 */
[----:B------:R-:W-:Y:S01]  /*8b80*/  F2FP.BF16.F32.PACK_AB R48, R2, R0 ;  /* 0x000000000230723e */ /* 0x000fe200000010ff */
[----:B------:R-:W-:Y:S01]  /*8b90*/  FMUL R22, R43, R29 ;  /* 0x0000001d2b167220 */ /* 0x000fe20000400000 */
[----:B---3--:R-:W-:Y:S01]  /*8ba0*/  F2FP.BF16.F32.PACK_AB R49, R20, R3 ;  /* 0x000000031431723e */ /* 0x008fe200000010ff */
[----:B------:R-:W-:Y:S01]  /*8bb0*/  FFMA R21, R45, R40, R21 ;  /* 0x000000282d157223 */ /* 0x000fe20000000015 */
[----:B------:R-:W-:Y:S01]  /*8bc0*/  SHF.L.U32 R20, R55, 0x10, RZ ;  /* 0x0000001037147819 */ /* 0x000fe200000006ff */
[----:B------:R-:W-:Y:S01]  /*8bd0*/  FFMA R22, R45, R23, R22 ;  /* 0x000000172d167223 */ /* 0x000fe20000000016 */
[----:B------:R-:W-:Y:S01]  /*8be0*/  LOP3.LUT R23, R55, 0xffff0000, RZ, 0xc0, !PT ;  /* 0xffff000037177812 */ /* 0x000fe200078ec0ff */
[C---:B------:R-:W-:Y:S01]  /*8bf0*/  FMUL R0, R43.reuse, R30 ;  /* 0x0000001e2b007220 */ /* 0x040fe20000400000 */
[----:B------:R-:W-:Y:S01]  /*8c00*/  SHF.L.U32 R40, R56, 0x10, RZ ;  /* 0x0000001038287819 */ /* 0x000fe200000006ff */
[C---:B------:R-:W-:Y:S01]  /*8c10*/  FMUL R2, R43.reuse, R31 ;  /* 0x0000001f2b027220 */ /* 0x040fe20000400000 */
[----:B------:R-:W-:Y:S01]  /*8c20*/  F2FP.BF16.F32.PACK_AB R50, R22, R21 ;  /* 0x000000151632723e */ /* 0x000fe200000010ff */
[----:B------:R-:W-:Y:S01]  /*8c30*/  FMUL R3, R43, R32 ;  /* 0x000000202b037220 */ /* 0x000fe20000400000 */
[----:B------:R-:W-:Y:S01]  /*8c40*/  SHF.L.U32 R44, R67, 0x10, RZ ;  /* 0x00000010432c7819 */ /* 0x000fe200000006ff */
[----:B------:R-:W-:Y:S01]  /*8c50*/  FFMA R0, R45, R20, R0 ;  /* 0x000000142d007223 */ /* 0x000fe20000000000 */
[----:B------:R-:W-:Y:S01]  /*8c60*/  LOP3.LUT R46, R67, 0xffff0000, RZ, 0xc0, !PT ;  /* 0xffff0000432e7812 */ /* 0x000fe200078ec0ff */
[C---:B------:R-:W-:Y:S01]  /*8c70*/  FFMA R2, R45.reuse, R23, R2 ;  /* 0x000000172d027223 */ /* 0x040fe20000000002 */
[----:B------:R-:W-:Y:S01]  /*8c80*/  LOP3.LUT R23, R56, 0xffff0000, RZ, 0xc0, !PT ;  /* 0xffff000038177812 */ /* 0x000fe200078ec0ff */
[----:B------:R-:W-:Y:S01]  /*8c90*/  FFMA R3, R45, R40, R3 ;  /* 0x000000282d037223 */ /* 0x000fe20000000003 */
[----:B------:R-:W-:Y:S01]  /*8ca0*/  SHF.L.U32 R40, R57, 0x10, RZ ;  /* 0x0000001039287819 */ /* 0x000fe200000006ff */
[C---:B------:R-:W-:Y:S01]  /*8cb0*/  FMUL R20, R43.reuse, R33 ;  /* 0x000000212b147220 */ /* 0x040fe20000400000 */
[----:B------:R-:W-:Y:S01]  /*8cc0*/  F2FP.BF16.F32.PACK_AB R51, R2, R0 ;  /* 0x000000000233723e */ /* 0x000fe200000010ff */
[C---:B------:R-:W-:Y:S01]  /*8cd0*/  FMUL R21, R43.reuse, R34 ;  /* 0x000000222b157220 */ /* 0x040fe20000400000 */
[----:B------:R-:W-:Y:S01]  /*8ce0*/  MOV R47, UR46 ;  /* 0x0000002e002f7c02 */ /* 0x000fe20008000f00 */
[----:B------:R-:W-:Y:S01]  /*8cf0*/  FMUL R22, R43, R35 ;  /* 0x000000232b167220 */ /* 0x000fe20000400000 */
[----:B------:R-:W-:Y:S01]  /*8d00*/  ISETP.NE.AND P0, PT, R84, RZ, PT ;  /* 0x000000ff5400720c */ /* 0x000fe20003f05270 */
[C---:B------:R-:W-:Y:S01]  /*8d10*/  FFMA R20, R45.reuse, R23, R20 ;  /* 0x000000172d147223 */ /* 0x040fe20000000014 */
[C---:B------:R-:W-:Y:S01]  /*8d20*/  SHF.L.U32 R23, R58.reuse, 0x10, RZ ;  /* 0x000000103a177819 */ /* 0x040fe200000006ff */
[C---:B------:R-:W-:Y:S01]  /*8d30*/  FFMA R21, R45.reuse, R40, R21 ;  /* 0x000000282d157223 */ /* 0x040fe20000000015 */
[----:B------:R-:W-:Y:S01]  /*8d40*/  LOP3.LUT R40, R58, 0xffff0000, RZ, 0xc0, !PT ;  /* 0xffff00003a287812 */ /* 0x000fe200078ec0ff */
[----:B------:R-:W-:Y:S01]  /*8d50*/  FFMA R22, R45, R41, R22 ;  /* 0x000000292d167223 */ /* 0x000fe20000000016 */
[----:B------:R-:W-:Y:S01]  /*8d60*/  F2FP.BF16.F32.PACK_AB R60, R20, R3 ;  /* 0x00000003143c723e */ /* 0x000fe200000010ff */
[----:B------:R-:W-:Y:S01]  /*8d70*/  FMUL R0, R43, R36 ;  /* 0x000000242b007220 */ /* 0x000fe20000400000 */
[----:B------:R-:W-:Y:S01]  /*8d80*/  LOP3.LUT R41, R65, 0xffff0000, RZ, 0xc0, !PT ;  /* 0xffff000041297812 */ /* 0x000fe200078ec0ff */
[----:B------:R-:W-:Y:S01]  /*8d90*/  FMUL R2, R43, R37 ;  /* 0x000000252b027220 */ /* 0x000fe20000400000 */
[----:B------:R-:W-:Y:S01]  /*8da0*/  F2FP.BF16.F32.PACK_AB R61, R22, R21 ;  /* 0x00000015163d723e */ /* 0x000fe200000010ff */
[----:B------:R-:W-:Y:S01]  /*8db0*/  FFMA R0, R45, R23, R0 ;  /* 0x000000172d007223 */ /* 0x000fe20000000000 */
[----:B------:R-:W-:Y:S01]  /*8dc0*/  SHF.L.U32 R22, R59, 0x10, RZ ;  /* 0x000000103b167819 */ /* 0x000fe200000006ff */
[----:B------:R-:W-:Y:S01]  /*8dd0*/  FFMA R2, R45, R40, R2 ;  /* 0x000000282d027223 */ /* 0x000fe20000000002 */
[----:B------:R-:W-:Y:S01]  /*8de0*/  LOP3.LUT R23, R59, 0xffff0000, RZ, 0xc0, !PT ;  /* 0xffff00003b177812 */ /* 0x000fe200078ec0ff */
[C---:B------:R-:W-:Y:S01]  /*8df0*/  FMUL R3, R43.reuse, R38 ;  /* 0x000000262b037220 */ /* 0x040fe20000400000 */
[----:B------:R-:W-:Y:S01]  /*8e00*/  SHF.L.U32 R40, R64, 0x10, RZ ;  /* 0x0000001040287819 */ /* 0x000fe200000006ff */
[C---:B------:R-:W-:Y:S01]  /*8e10*/  FMUL R20, R43.reuse, R39 ;  /* 0x000000272b147220 */ /* 0x040fe20000400000 */
[----:B------:R-:W-:Y:S01]  /*8e20*/  FMUL R21, R43, R4 ;  /* 0x000000042b157220 */ /* 0x000fe20000400000 */
[C---:B------:R-:W-:Y:S01]  /*8e30*/  FFMA R3, R45.reuse, R22, R3 ;  /* 0x000000162d037223 */ /* 0x040fe20000000003 */
[----:B------:R-:W-:Y:S01]  /*8e40*/  F2FP.BF16.F32.PACK_AB R62, R2, R0 ;  /* 0x00000000023e723e */ /* 0x000fe200000010ff */
[C---:B------:R-:W-:Y:S01]  /*8e50*/  FFMA R20, R45.reuse, R23, R20 ;  /* 0x000000172d147223 */ /* 0x040fe20000000014 */
[----:B------:R-:W-:Y:S01]  /*8e60*/  FFMA R21, R45, R40, R21 ;  /* 0x000000282d157223 */ /* 0x000fe20000000015 */
[----:B------:R-:W-:Y:S01]  /*8e70*/  LOP3.LUT R23, R64, 0xffff0000, RZ, 0xc0, !PT ;  /* 0xffff000040177812 */ /* 0x000fe200078ec0ff */
[----:B------:R-:W-:Y:S01]  /*8e80*/  FMUL R0, R43, R5 ;  /* 0x000000052b007220 */ /* 0x000fe20000400000 */
[----:B------:R-:W-:Y:S01]  /*8e90*/  SHF.L.U32 R40, R65, 0x10, RZ ;  /* 0x0000001041287819 */ /* 0x000fe200000006ff */
[C---:B------:R-:W-:Y:S01]  /*8ea0*/  FMUL R2, R43.reuse, R6 ;  /* 0x000000062b027220 */ /* 0x040fe20000400000 */
[----:B------:R-:W-:Y:S01]  /*8eb0*/  FMUL R22, R43, R7 ;  /* 0x000000072b167220 */ /* 0x000fe20000400000 */
[C---:B------:R-:W-:Y:S01]  /*8ec0*/  FFMA R0, R45.reuse, R23, R0 ;  /* 0x000000172d007223 */ /* 0x040fe20000000000 */
[----:B------:R-:W-:Y:S01]  /*8ed0*/  F2FP.BF16.F32.PACK_AB R63, R20, R3 ;  /* 0x00000003143f723e */ /* 0x000fe200000010ff */
[C---:B------:R-:W-:Y:S01]  /*8ee0*/  FFMA R2, R45.reuse, R40, R2 ;  /* 0x000000282d027223 */ /* 0x040fe20000000002 */
[----:B------:R-:W-:Y:S01]  /*8ef0*/  FFMA R22, R45, R41, R22 ;  /* 0x000000292d167223 */ /* 0x000fe20000000016 */
[----:B------:R-:W-:Y:S01]  /*8f00*/  SHF.L.U32 R41, R66, 0x10, RZ ;  /* 0x0000001042297819 */ /* 0x000fe200000006ff */
[C---:B------:R-:W-:Y:S01]  /*8f10*/  FMUL R3, R43.reuse, R8 ;  /* 0x000000082b037220 */ /* 0x040fe20000400000 */
[C---:B------:R-:W-:Y:S01]  /*8f20*/  FMUL R20, R43.reuse, R9 ;  /* 0x000000092b147220 */ /* 0x040fe20000400000 */
[C---:B------:R-:W-:Y:S01]  /*8f30*/  FMUL R23, R43.reuse, R10 ;  /* 0x0000000a2b177220 */ /* 0x040fe20000400000 */
[----:B------:R-:W-:Y:S01]  /*8f40*/  FMUL R40, R43, R11 ;  /* 0x0000000b2b287220 */ /* 0x000fe20000400000 */
[C---:B------:R-:W-:Y:S01]  /*8f50*/  FFMA R3, R45.reuse, R41, R3 ;  /* 0x000000292d037223 */ /* 0x040fe20000000003 */
[C---:B------:R-:W-:Y:S01]  /*8f60*/  FFMA R20, R45.reuse, R42, R20 ;  /* 0x0000002a2d147223 */ /* 0x040fe20000000014 */
[C---:B------:R-:W-:Y:S01]  /*8f70*/  FFMA R23, R45.reuse, R44, R23 ;  /* 0x0000002c2d177223 */ /* 0x040fe20000000017 */
[----:B------:R-:W-:Y:S01]  /*8f80*/  FFMA R40, R45, R46, R40 ;  /* 0x0000002e2d287223 */ /* 0x000fe20000000028 */
[----:B------:R-:W-:Y:S01]  /*8f90*/  F2FP.BF16.F32.PACK_AB R100, R0, R21 ;  /* 0x000000150064723e */ /* 0x000fe200000010ff */
[----:B------:R-:W1:Y:S01]  /*8fa0*/  S2R R46, SR_CgaCtaId ;  /* 0x00000000002e7919 */ /* 0x000e620000008800 */
[----:B------:R-:W-:Y:S01]  /*8fb0*/  SHF.L.U32 R42, R68, 0x10, RZ ;  /* 0x00000010442a7819 */ /* 0x000fe200000006ff */
[C---:B------:R-:W-:Y:S01]  /*8fc0*/  FMUL R41, R43.reuse, R12 ;  /* 0x0000000c2b297220 */ /* 0x040fe20000400000 */
[----:B------:R-:W-:Y:S01]  /*8fd0*/  F2FP.BF16.F32.PACK_AB R101, R22, R2 ;  /* 0x000000021665723e */ /* 0x000fe200000010ff */
[C---:B------:R-:W-:Y:S01]  /*8fe0*/  FMUL R0, R43.reuse, R13 ;  /* 0x0000000d2b007220 */ /* 0x040fe20000400000 */
[----:B------:R-:W-:Y:S01]  /*8ff0*/  LOP3.LUT R21, R68, 0xffff0000, RZ, 0xc0, !PT ;  /* 0xffff000044157812 */ /* 0x000fe200078ec0ff */
[----:B------:R-:W-:Y:S01]  /*9000*/  FMUL R2, R43, R14 ;  /* 0x0000000e2b027220 */ /* 0x000fe20000400000 */
[----:B------:R-:W-:Y:S01]  /*9010*/  F2FP.BF16.F32.PACK_AB R103, R40, R23 ;  /* 0x000000172867723e */ /* 0x000fe200000010ff */
[----:B------:R-:W-:Y:S01]  /*9020*/  FFMA R41, R45, R42, R41 ;  /* 0x0000002a2d297223 */ /* 0x000fe20000000029 */
[----:B------:R-:W-:Y:S01]  /*9030*/  SHF.L.U32 R22, R69, 0x10, RZ ;  /* 0x0000001045167819 */ /* 0x000fe200000006ff */
[----:B------:R-:W-:Y:S01]  /*9040*/  FFMA R0, R45, R21, R0 ;  /* 0x000000152d007223 */ /* 0x000fe20000000000 */
[----:B------:R-:W-:Y:S01]  /*9050*/  F2FP.BF16.F32.PACK_AB R102, R20, R3 ;  /* 0x000000031466723e */ /* 0x000fe200000010ff */
[----:B------:R-:W-:Y:S01]  /*9060*/  FMUL R3, R43, R15 ;  /* 0x0000000f2b037220 */ /* 0x000fe20000400000 */
[----:B------:R-:W-:Y:S01]  /*9070*/  LOP3.LUT R23, R69, 0xffff0000, RZ, 0xc0, !PT ;  /* 0xffff000045177812 */ /* 0x000fe200078ec0ff */
[----:B------:R-:W-:Y:S01]  /*9080*/  FMUL R20, R43, R16 ;  /* 0x000000102b147220 */ /* 0x000fe20000400000 */
[C---:B------:R-:W-:Y:S01]  /*9090*/  SHF.L.U32 R40, R70.reuse, 0x10, RZ ;  /* 0x0000001046287819 */ /* 0x040fe200000006ff */
[----:B------:R-:W-:Y:S01]  /*90a0*/  FFMA R2, R45, R22, R2 ;  /* 0x000000162d027223 */ /* 0x000fe20000000002 */
[----:B------:R-:W-:Y:S01]  /*90b0*/  FMUL R21, R43, R17 ;  /* 0x000000112b157220 */ /* 0x000fe20000400000 */
[----:B------:R-:W-:Y:S01]  /*90c0*/  FFMA R3, R45, R23, R3 ;  /* 0x000000172d037223 */ /* 0x000fe20000000003 */
[----:B------:R-:W-:Y:S01]  /*90d0*/  @!P1 LEA R47, R47, R99, 0xc ;  /* 0x000000632f2f9211 */ /* 0x000fe200078e60ff */
[----:B------:R-:W-:Y:S01]  /*90e0*/  FFMA R20, R45, R40, R20 ;  /* 0x000000282d147223 */ /* 0x000fe20000000014 */
[----:B------:R-:W-:Y:S01]  /*90f0*/  LOP3.LUT R40, R70, 0xffff0000, RZ, 0xc0, !PT ;  /* 0xffff000046287812 */ /* 0x000fe200078ec0ff */
[----:B------:R-:W-:Y:S01]  /*9100*/  FMUL R22, R43, R18 ;  /* 0x000000122b167220 */ /* 0x000fe20000400000 */
[----:B------:R-:W-:Y:S01]  /*9110*/  F2FP.BF16.F32.PACK_AB R108, R0, R41 ;  /* 0x00000029006c723e */ /* 0x000fe200000010ff */
[----:B------:R2:W-:Y:S01]  /*9120*/  @!P1 STS.128 [R47+UR44+0x200], R48 ;  /* 0x000200302f009988 */ /* 0x0005e20008000c2c */
[----:B------:R-:W-:Y:S01]  /*9130*/  SHF.L.U32 R42, R71, 0x10, RZ ;  /* 0x00000010472a7819 */ /* 0x000fe200000006ff */
[----:B------:R-:W-:Y:S01]  /*9140*/  FFMA R21, R45, R40, R21 ;  /* 0x000000282d157223 */ /* 0x000fe20000000015 */
[----:B------:R-:W-:Y:S01]  /*9150*/  @!P1 IADD3 R40, PT, PT, R47, UR44, RZ ;  /* 0x0000002c2f289c10 */ /* 0x000fe2000fffe0ff */
[----:B------:R-:W-:Y:S01]  /*9160*/  FMUL R23, R43, R19 ;  /* 0x000000132b177220 */ /* 0x000fe20000400000 */
[----:B------:R-:W-:Y:S01]  /*9170*/  LOP3.LUT R44, R71, 0xffff0000, RZ, 0xc0, !PT ;  /* 0xffff0000472c7812 */ /* 0x000fe200078ec0ff */
[----:B------:R-:W-:Y:S01]  /*9180*/  FFMA R22, R45, R42, R22 ;  /* 0x0000002a2d167223 */ /* 0x000fe20000000016 */
[----:B------:R-:W-:Y:S02]  /*9190*/  @!P1 IADD3 R40, PT, PT, R98, R40, RZ ;  /* 0x0000002862289210 */ /* 0x000fe40007ffe0ff */
[----:B------:R-:W-:Y:S01]  /*91a0*/  F2FP.BF16.F32.PACK_AB R109, R3, R2 ;  /* 0x00000002036d723e */ /* 0x000fe200000010ff */
[----:B------:R-:W-:Y:S01]  /*91b0*/  FFMA R23, R45, R44, R23 ;  /* 0x0000002c2d177223 */ /* 0x000fe20000000017 */
[----:B------:R-:W-:Y:S01]  /*91c0*/  F2FP.BF16.F32.PACK_AB R110, R21, R20 ;  /* 0x00000014156e723e */ /* 0x000fe200000010ff */
[----:B------:R2:W-:Y:S03]  /*91d0*/  @!P1 STS.128 [R40+0x200], R60 ;  /* 0x0002003c28009388 */ /* 0x0005e60000000c00 */
[----:B------:R-:W-:Y:S05]  /*91e0*/  F2FP.BF16.F32.PACK_AB R111, R23, R22 ;  /* 0x00000016176f723e */ /* 0x000fea00000010ff */
[----:B------:R2:W-:Y:S08]  /*91f0*/  @!P1 STS.128 [R47+UR44+0xa00], R100 ;  /* 0x000a00642f009988 */ /* 0x0005f00008000c2c */
[----:B------:R2:W-:Y:S01]  /*9200*/  @!P1 STS.128 [R40+0xa00], R108 ;  /* 0x000a006c28009388 */ /* 0x0005e20000000c00 */
[----:B------:R-:W-:Y:S01]  /*9210*/  @!PT LDS RZ, [RZ] ;  /* 0x00000000fffff984 */ /* 0x000fe20000000800 */
[----:B------:R-:W-:Y:S01]  /*9220*/  @!PT LDS RZ, [RZ] ;  /* 0x00000000fffff984 */ /* 0x000fe20000000800 */
[----:B------:R-:W-:Y:S01]  /*9230*/  @!PT LDS RZ, [RZ] ;  /* 0x00000000fffff984 */ /* 0x000fe20000000800 */
[----:B------:R-:W-:Y:S01]  /*9240*/  @!PT LDS RZ, [RZ] ;  /* 0x00000000fffff984 */ /* 0x000fe20000000800 */
[----:B------:R3:W-:Y:S07]  /*9250*/  MEMBAR.ALL.CTA ;  /* 0x0000000000007992 */ /* 0x0007ee0000008000 */
[----:B---3--:R-:W3:Y:S01]  /*9260*/  FENCE.VIEW.ASYNC.S ;  /* 0x00000000000073c6 */ /* 0x008ee20000000000 */
[----:B------:R-:W-:Y:S05]  /*9270*/  WARPSYNC.ALL ;  /* 0x0000000000007948 */ /* 0x000fea0003800000 */
[----:B------:R-:W-:Y:S01]  /*9280*/  BSSY.RECONVERGENT B0, `(.L_x_127) ;  /* 0x0000012000007945 */ /* 0x000fe20003800200 */
[----:B---3--:R-:W-:Y:S06]  /*9290*/  BAR.SYNC.DEFER_BLOCKING 0x1, 0x80 ;  /* 0x0042000000007b1d */ /* 0x008fec0000010000 */
[----:B-1----:R-:W-:Y:S05]  /*92a0*/  @P0 BRA `(.L_x_128) ;  /* 0x00000000003c0947 */ /* 0x002fea0003800000 */
[----:B------:R-:W1:Y:S01]  /*92b0*/  LDCU.64 UR6, c[0x0][0x348] ;  /* 0x00006900ff0677ac */ /* 0x000e620008000a00 */
[----:B------:R-:W-:Y:S02]  /*92c0*/  ULEA UR5, UR46, UR44, 0xc ;  /* 0x0000002c2e057291 */ /* 0x000fe4000f8e60ff */
[----:B------:R-:W-:Y:S02]  /*92d0*/  UIADD3 UR10, UPT, UPT, UR50, 0x40, URZ ;  /* 0x00000040320a7890 */ /* 0x000fe4000fffe0ff */
[----:B------:R-:W-:Y:S02]  /*92e0*/  UIADD3 UR8, UPT, UPT, UR5, 0x200, URZ ;  /* 0x0000020005087890 */ /* 0x000fe4000fffe0ff */
[----:B------:R-:W-:Y:S01]  /*92f0*/  UIADD3 UR12, UPT, UPT, UR5, 0xa00, URZ ;  /* 0x00000a00050c7890 */ /* 0x000fe2000fffe0ff */
[----:B------:R-:W-:Y:S01]  /*9300*/  UMOV UR9, UR49 ;  /* 0x0000003100097c82 */ /* 0x000fe20008000000 */
[----:B------:R-:W-:Y:S01]  /*9310*/  UMOV UR11, UR36 ;  /* 0x00000024000b7c82 */ /* 0x000fe20008000000 */
[----:B------:R-:W-:Y:S01]  /*9320*/  UIADD3 UR13, UPT, UPT, UR49, 0x20, URZ ;  /* 0x00000020310d7890 */ /* 0x000fe2000fffe0ff */
[----:B------:R-:W-:Y:S01]  /*9330*/  UMOV UR15, UR36 ;  /* 0x00000024000f7c82 */ /* 0x000fe20008000000 */
[----:B------:R-:W-:Y:S01]  /*9340*/  UMOV UR14, UR10 ;  /* 0x0000000a000e7c82 */ /* 0x000fe20008000000 */
[----:B-1----:R-:W-:Y:S04]  /*9350*/  UIADD3 UR4, UP0, UPT, UR6, 0xa80, URZ ;  /* 0x00000a8006047890 */ /* 0x002fe8000ff1e0ff */
[----:B------:R-:W-:Y:S09]  /*9360*/  UIADD3.X UR5, UPT, UPT, URZ, UR7, URZ, UP0, !UPT ;  /* 0x00000007ff057290 */ /* 0x000ff200087fe4ff */
[----:B------:R1:W-:Y:S01]  /*9370*/  UTMASTG.3D [UR8], [UR4] ;  /* 0x00000008040073b5 */ /* 0x0003e20008010000 */
[----:B------:R1:W-:Y:S02]  /*9380*/  UTMASTG.3D [UR12], [UR4] ;  /* 0x0000000c040073b5 */ /* 0x0003e40008010000 */
[----:B-1----:R0:W-:Y:S02]  /*9390*/  UTMACMDFLUSH ;  /* 0x00000000000079b7 */ /* 0x0021e40000000000 */
.L_x_128:
[----:B------:R-:W-:Y:S05]  /*93a0*/  BSYNC.RECONVERGENT B0 ;  /* 0x0000000000007941 */ /* 0x000fea0003800200 */
.L_x_127:
[----:B------:R-:W-:Y:S01]  /*93b0*/  UIADD3 UR4, UPT, UPT, UR46, 0x1, URZ ;  /* 0x000000012e047890 */ /* 0x000fe2000fffe0ff */
[----:B------:R-:W-:Y:S03]  /*93c0*/  BSSY.RECONVERGENT B0, `(.L_x_129) ;  /* 0x0000007000007945 */ /* 0x000fe60003800200 */
[----:B------:R-:W-:Y:S04]  /*93d0*/  UISETP.NE.AND UP0, UPT, UR4, 0x3, UPT ;  /* 0x000000030400788c */ /* 0x000fe8000bf05270 */
[----:B------:R-:W-:Y:S02]  /*93e0*/  USEL UR45, UR4, URZ, UP0 ;  /* 0x000000ff042d7287 */ /* 0x000fe40008000000 */
[----:B------:R-:W-:Y:S04]  /*93f0*/  UISETP.EQ.XOR UP0, UPT, UR47, 0x3, !UP0 ;  /* 0x000000032f00788c */ /* 0x000fe8000c702a70 */
[----:B------:R-:W-:Y:S01]  /*9400*/  UP2UR UR51, UPR, URZ, 0x1 ;  /* 0x00000001ff337883 */ /* 0x000fe20008000000 */
[----:B------:R-:W-:Y:S11]  /*9410*/  @P0 BRA `(.L_x_130) ;  /* 0x0000000000040947 */ /* 0x000ff60003800000 */
[----:B------:R-:W-:Y:S04]  /*9420*/  DEPBAR.LE SB0, 0x1 ;  /* 0x000080400000791a */ /* 0x000fe80000000000 */
.L_x_130:
[----:B------:R-:W-:Y:S05]  /*9430*/  BSYNC.RECONVERGENT B0 ;  /* 0x0000000000007941 */ /* 0x000fea0003800200 */
.L_x_129:
[----:B------:R-:W1:Y:S08]  /*9440*/  S2UR UR4, SR_CgaCtaId ;  /* 0x00000000000479c3 */ /* 0x000e700000008800 */
[----:B------:R-:W-:Y:S01]  /*9450*/  BAR.SYNC.DEFER_BLOCKING 0x1, 0x80 ;  /* 0x0042000000007b1d */ /* 0x000fe20000010000 */
[----:B------:R-:W-:Y:S01]  /*9460*/  ISETP.NE.AND P1, PT, R97, RZ, PT ;  /* 0x000000ff6100720c */ /* 0x000fe20003f25270 */
[----:B------:R-:W-:Y:S01]  /*9470*/  IMAD.U32 R0, RZ, RZ, UR52 ;  /* 0x00000034ff007e24 */ /* 0x000fe2000f8e00ff */
[----:B------:R-:W-:Y:S11]  /*9480*/  UIADD3 UR53, UPT, UPT, UR49, 0x10, URZ ;  /* 0x0000001031357890 */ /* 0x000ff6000fffe0ff */
[----:B------:R-:W-:Y:S05]  /*9490*/  @P1 LEA R0, R0, UR44, 0x3 ;  /* 0x0000002c00001c11 */ /* 0x000fea000f8e18ff */
[----:B------:R-:W-:Y:S01]  /*94a0*/  @P1 VIADD R2, R0, 0x98 ;  /* 0x0000009800021836 */ /* 0x000fe20000000000 */
[----:B------:R-:W-:Y:S04]  /*94b0*/  @P1 SHF.L.U32 R0, R112, 0x1f, RZ ;  /* 0x0000001f70001819 */ /* 0x000fe800000006ff */
[----:B------:R-:W-:Y:S01]  /*94c0*/  @P1 PRMT R46, R46, 0x654, R2 ;  /* 0x000006542e2e1816 */ /* 0x000fe20000000002 */
[----:B------:R-:W-:Y:S01]  /*94d0*/  UMOV UR44, 0x400 ;  /* 0x00000400002c7882 */ /* 0x000fe20000000000 */
[----:B------:R-:W-:Y:S01]  /*94e0*/  BSSY B1, `(.L_x_131) ;  /* 0x0000021000017945 */ /* 0x000fe20003800000 */
[----:B-1----:R-:W-:Y:S01]  /*94f0*/  ULEA UR44, UR4, UR44, 0x18 ;  /* 0x0000002c042c7291 */ /* 0x002fe2000f8ec0ff */
[----:B------:R-:W-:Y:S01]  /*9500*/  @P1 SYNCS.ARRIVE.TRANS64.RED.A1T0 RZ, [R46+URZ], RZ ;  /* 0x000000ff2eff19a7 */ /* 0x000fe200081004ff */
[----:B------:R-:W-:Y:S04]  /*9510*/  UIADD3 UR4, UPT, UPT, UR52, 0x1, URZ ;  /* 0x0000000134047890 */ /* 0x000fe8000fffe0ff */
[----:B------:R-:W-:Y:S01]  /*9520*/  LEA R21, R106, UR44, 0x3 ;  /* 0x0000002c6a157c11 */ /* 0x000fe2000f8e18ff */
[----:B------:R-:W-:Y:S03]  /*9530*/  UISETP.NE.AND UP0, UPT, UR4, 0x3, UPT ;  /* 0x000000030400788c */ /* 0x000fe6000bf05270 */
[----:B------:R1:W3:Y:S01]  /*9540*/  @P1 SYNCS.PHASECHK.TRANS64.TRYWAIT P0, [R21+URZ+0x80], R0 ;  /* 0x00008000150015a7 */ /* 0x0002e200080011ff */
[----:B------:R-:W-:Y:S01]  /*9550*/  USEL UR48, UR4, URZ, UP0 ;  /* 0x000000ff04307287 */ /* 0x000fe20008000000 */
[----:B-1----:R-:W-:Y:S01]  /*9560*/  VIADD R0, R105, 0x10 ;  /* 0x0000001069007836 */ /* 0x002fe20000000000 */
[----:B---3--:R-:W-:Y:S01]  /*9570*/  @P1 SEL R107, RZ, 0x1, !P0 ;  /* 0x00000001ff6b1807 */ /* 0x008fe20004000000 */
[----:B------:R-:W-:Y:S09]  /*9580*/  @!P1 BRA `(.L_x_132) ;  /* 0x0000000000589947 */ /* 0x000ff20003800000 */
[----:B------:R-:W-:Y:S01]  /*9590*/  ISETP.NE.AND P1, PT, R113, RZ, PT ;  /* 0x000000ff7100720c */ /* 0x000fe20003f25270 */
[----:B------:R-:W-:Y:S01]  /*95a0*/  BSSY B0, `(.L_x_133) ;  /* 0x0000009000007945 */ /* 0x000fe20003800000 */
[----:B------:R-:W-:Y:S11]  /*95b0*/  ISETP.NE.AND P0, PT, R107, RZ, PT ;  /* 0x000000ff6b00720c */ /* 0x000ff60003f05270 */
[----:B------:R-:W-:Y:S05]  /*95c0*/  @P1 IMAD R3, R106, 0x1000, R99 ;  /* 0x000010006a031824 */ /* 0x000fea00078e0263 */
[----:B------:R-:W-:Y:S05]  /*95d0*/  @P1 IADD3 R2, PT, PT, R3, UR44, RZ ;  /* 0x0000002c03021c10 */ /* 0x000fea000fffe0ff */
[----:B------:R-:W-:Y:S01]  /*95e0*/  @P1 IMAD.IADD R2, R98, 0x1, R2 ;  /* 0x0000000162021824 */ /* 0x000fe200078e0202 */
[----:B------:R-:W-:Y:S06]  /*95f0*/  @P0 BRA `(.L_x_134) ;  /* 0x00000000000c0947 */ /* 0x000fec0003800000 */
[----:B------:R-:W-:Y:S04]  /*9600*/  SHF.L.U32 R20, R112, 0x1f, RZ ;  /* 0x0000001f70147819 */ /* 0x000fe800000006ff */
[----:B------:R-:W1:Y:S02]  /*9610*/  SYNCS.PHASECHK.TRANS64.TRYWAIT P0, [R21+URZ+0x80], R20 ;  /* 0x00008014150075a7 */ /* 0x000e6400080011ff */
[----:B-1----:R-:W-:Y:S05]  /*9620*/  @!P0 BRA `(.L_x_135) ;  /* 0x0000002c00348947 */ /* 0x002fea0003800000 */
.L_x_134:
[----:B------:R-:W-:Y:S05]  /*9630*/  BSYNC B0 ;  /* 0x0000000000007941 */ /* 0x000fea0003800000 */
.L_x_133:
[----:B------:R-:W-:Y:S01]  /*9640*/  ISETP.NE.AND P0, PT, R113, RZ, PT ;  /* 0x000000ff7100720c */ /* 0x000fe20003f05270 */
[----:B------:R-:W-:Y:S11]  /*9650*/  VIADD R106, R106, 0x1 ;  /* 0x000000016a6a7836 */ /* 0x000ff60000000000 */
[----:B------:R-:W-:Y:S01]  /*9660*/  @!UPT UIADD3 URZ, UPT, UPT, URZ, URZ, URZ ;  /* 0x000000fffffff290 */ /* 0x000fe2000fffe0ff */
[----:B------:R-:W3:Y:S04]  /*9670*/  @P0 LDS.128 R52, [R3+UR44+0x200] ;  /* 0x0002002c03340984 */ /* 0x000ee80008000c00 */
[----:B------:R-:W4:Y:S04]  /*9680*/  @P0 LDS.128 R64, [R3+UR44+0xa00] ;  /* 0x000a002c03400984 */ /* 0x000f280008000c00 */
[----:B------:R-:W1:Y:S04]  /*9690*/  @P0 LDS.128 R56, [R2+0x200] ;  /* 0x0002000002380984 */ /* 0x000e680000000c00 */
[----:B------:R5:W1:Y:S01]  /*96a0*/  @P0 LDS.128 R68, [R2+0xa00] ;  /* 0x000a000002440984 */ /* 0x000a620000000c00 */
[C---:B------:R-:W-:Y:S04]  /*96b0*/  ISETP.NE.AND P0, PT, R106.reuse, 0x3, PT ;  /* 0x000000036a00780c */ /* 0x040fe80003f05270 */
[----:B------:R-:W-:Y:S02]  /*96c0*/  SEL R106, R106, RZ, P0 ;  /* 0x000000ff6a6a7207 */ /* 0x000fe40000000000 */
[----:B-----5:R-:W-:Y:S04]  /*96d0*/  SEL R2, RZ, 0x1, P0 ;  /* 0x00000001ff027807 */ /* 0x020fe80000000000 */
[----:B------:R-:W-:Y:S02]  /*96e0*/  LOP3.LUT R112, R112, R2, RZ, 0x3c, !PT ;  /* 0x0000000270707212 */ /* 0x000fe400078e3cff */
.L_x_132:
[----:B------:R-:W-:Y:S05]  /*96f0*/  BSYNC B1 ;  /* 0x0000000000017941 */ /* 0x000fea0003800000 */
.L_x_131:
[----:B------:R-:W-:Y:S04]  /*9700*/  SHF.R.U32.HI R3, RZ, 0x15, R0 ;  /* 0x00000015ff037819 */ /* 0x000fe80000011600 */
[----:B------:R-:W-:Y:S04]  /*9710*/  LOP3.LUT R2, R3, 0x3, RZ, 0xc0, !PT ;  /* 0x0000000303027812 */ /* 0x000fe800078ec0ff */
[----:B------:R-:W-:Y:S11]  /*9720*/  ISETP.NE.AND P0, PT, R84, R2, PT ;  /* 0x000000025400720c */ /* 0x000ff60003f05270 */
[----:B------:R-:W-:Y:S02]  /*9730*/  @!UPT UIADD3 URZ, UPT, UPT, URZ, URZ, URZ ;  /* 0x000000fffffff290 */ /* 0x000fe4000fffe0ff */
[----:B------:R-:W-:Y:S05]  /*9740*/  @P0 BRA `(.L_x_136) ;  /* 0x0000000000bc0947 */ /* 0x000fea0003800000 */
[----:B------:R-:W-:Y:S02]  /*9750*/  LOP3.LUT P0, RZ, R3, 0x3, R86, 0x48, !PT ;  /* 0x0000000303ff7812 */ /* 0x000fe40007804856 */
[----:B------:R-:W-:Y:S11]  /*9760*/  MOV R16, R0 ;  /* 0x0000000000107202 */ /* 0x000ff60000000f00 */
[----:B------:R-:W-:Y:S05]  /*9770*/  @!P0 BRA `(.L_x_137) ;  /* 0x0000000000408947 */ /* 0x000fea0003800000 */
[----:B------:R-:W5:Y:S01]  /*9780*/  LDCU.64 UR8, c[0x4][0x70] ;  /* 0x01000e00ff0877ac */ /* 0x000f620008000a00 */
[----:B------:R-:W-:Y:S01]  /*9790*/  MOV R15, 0x0 ;  /* 0x00000000000f7802 */ /* 0x000fe20000000f00 */
[----:B------:R-:W-:Y:S02]  /*97a0*/  HFMA2 R12, -RZ, RZ, 0, 5.9604644775390625e-08 ;  /* 0x00000001ff0c7431 */ /* 0x000fe400000001ff */
[----:B------:R-:W-:Y:S02]  /*97b0*/  IMAD.MOV.U32 R8, RZ, RZ, 0x192 ;  /* 0x00000192ff087424 */ /* 0x000fe400078e00ff */
[----:B------:R-:W-:Y:S01]  /*97c0*/  IMAD.MOV.U32 R13, RZ, RZ, RZ ;  /* 0x000000ffff0d7224 */ /* 0x000fe200078e00ff */
[----:B------:R-:W1:Y:S01]  /*97d0*/  LDCU.64 UR6, c[0x4][0x78] ;  /* 0x01000f00ff0677ac */ /* 0x000e620008000a00 */
[----:B------:R-:W2:Y:S01]  /*97e0*/  LDC.64 R14, c[0x4][R15] ;  /* 0x010000000f0e7b82 */ /* 0x000ea20000000a00 */
[----:B------:R-:W3:Y:S01]  /*97f0*/  LDCU.64 UR4, c[0x4][0x10] ;  /* 0x01000200ff0477ac */ /* 0x000ee20008000a00 */
[----:B-----5:R-:W-:Y:S01]  /*9800*/  MOV R5, UR9 ;  /* 0x0000000900057c02 */ /* 0x020fe20008000f00 */
[----:B------:R-:W-:Y:S01]  /*9810*/  IMAD.U32 R4, RZ, RZ, UR8 ;  /* 0x00000008ff047e24 */ /* 0x000fe2000f8e00ff */
[----:B-1----:R-:W-:Y:S01]  /*9820*/  MOV R7, UR7 ;  /* 0x0000000700077c02 */ /* 0x002fe20008000f00 */
[----:B------:R-:W-:Y:S01]  /*9830*/  IMAD.U32 R6, RZ, RZ, UR6 ;  /* 0x00000006ff067e24 */ /* 0x000fe2000f8e00ff */
[----:B---3--:R-:W-:Y:S01]  /*9840*/  MOV R11, UR5 ;  /* 0x00000005000b7c02 */ /* 0x008fe20008000f00 */
[----:B------:R-:W-:Y:S02]  /*9850*/  IMAD.U32 R10, RZ, RZ, UR4 ;  /* 0x00000004ff0a7e24 */ /* 0x000fe4000f8e00ff */
[----:B------:R-:W-:Y:S07]  /*9860*/  LEPC R20, `(.L_x_137) ;  /* 0x000000001014794e */ /* 0x000fee0000000000 */
[----:B--2-4-:R-:W-:Y:S05]  /*9870*/  CALL.ABS.NOINC R14 ;  /* 0x000000000e007343 */ /* 0x014fea0003c00000 */
.L_x_137:
        /* <DEDUP_REMOVED lines=12> */
[----:B------:R-:W5:Y:S01]  /*9940*/  LDCU.64 UR6, c[0x4][0x78] ;  /* 0x01000f00ff0677ac */ /* 0x000f620008000a00 */
[----:B------:R-:W2:Y:S01]  /*9950*/  LDC.64 R14, c[0x4][R15] ;  /* 0x010000000f0e7b82 */ /* 0x000ea20000000a00 */
[----:B------:R-:W3:Y:S01]  /*9960*/  LDCU.64 UR4, c[0x4][0x10] ;  /* 0x01000200ff0477ac */ /* 0x000ee20008000a00 */
[----:B-1----:R-:W-:Y:S01]  /*9970*/  MOV R5, UR9 ;  /* 0x0000000900057c02 */ /* 0x002fe20008000f00 */
[----:B------:R-:W-:Y:S01]  /*9980*/  IMAD.U32 R4, RZ, RZ, UR8 ;  /* 0x00000008ff047e24 */ /* 0x000fe2000f8e00ff */
[----:B-----5:R-:W-:Y:S01]  /*9990*/  MOV R7, UR7 ;  /* 0x0000000700077c02 */ /* 0x020fe20008000f00 */
[----:B------:R-:W-:Y:S01]  /*99a0*/  IMAD.U32 R6, RZ, RZ, UR6 ;  /* 0x00000006ff067e24 */ /* 0x000fe2000f8e00ff */
[----:B---3--:R-:W-:Y:S01]  /*99b0*/  MOV R11, UR5 ;  /* 0x00000005000b7c02 */ /* 0x008fe20008000f00 */
[----:B------:R-:W-:Y:S02]  /*99c0*/  IMAD.U32 R10, RZ, RZ, UR4 ;  /* 0x00000004ff0a7e24 */ /* 0x000fe4000f8e00ff */
[----:B------:R-:W-:Y:S07]  /*99d0*/  LEPC R20, `(.L_x_138) ;  /* 0x000000001014794e */ /* 0x000fee0000000000 */
[----:B--2-4-:R-:W-:Y:S05]  /*99e0*/  CALL.ABS.NOINC R14 ;  /* 0x000000000e007343 */ /* 0x014fea0003c00000 */
.L_x_138:
[----:B------:R-:W-:Y:S05]  /*99f0*/  WARPSYNC.ALL ;  /* 0x0000000000007948 */ /* 0x000fea0003800000 */
[----:B------:R-:W-:Y:S11]  /*9a00*/  R2UR UR4, R16 ;  /* 0x00000000100472ca */ /* 0x000ff600000e0000 */
[----:B------:R-:W-:Y:S02]  /*9a10*/  @!UPT UIADD3 URZ, UPT, UPT, URZ, URZ, URZ ;  /* 0x000000fffffff290 */ /* 0x000fe4000fffe0ff */
[----:B------:R-:W1:Y:S02]  /*9a20*/  LDTM.x16 R4, tmem[UR4+0x20] ;  /* 0x00002004000479ee */ /* 0x000e640008240000 */
[----:B-1----:R-:W-:Y:S01]  /*9a30*/  NOP ;  /* 0x0000000000007918 */ /* 0x002fe20000000000 */
.L_x_136:
[----:B---3--:R-:W-:Y:S01]  /*9a40*/  SHF.L.U32 R3, R52, 0x10, RZ ;  /* 0x0000001034037819 */ /* 0x008fe200000006ff */
[C---:B------:R-:W-:Y:S01]  /*9a50*/  FMUL R0, R43.reuse, R24 ;  /* 0x000000182b007220 */ /* 0x040fe20000400000 */
[----:B------:R-:W-:Y:S01]  /*9a60*/  ISETP.NE.AND P1, PT, R84, R2, PT ;  /* 0x000000025400720c */ /* 0x000fe20003f25270 */
[----:B------:R-:W-:Y:S01]  /*9a70*/  FMUL R2, R43, R25 ;  /* 0x000000192b027220 */ /* 0x000fe20000400000 */
[----:B-1----:R-:W-:Y:S01]  /*9a80*/  LOP3.LUT R21, R52, 0xffff0000, RZ, 0xc0, !PT ;  /* 0xffff000034157812 */ /* 0x002fe200078ec0ff */
[----:B------:R-:W-:Y:S01]  /*9a90*/  FFMA R0, R45, R3, R0 ;  /* 0x000000032d007223 */ /* 0x000fe20000000000 */
[----:B------:R-:W-:Y:S01]  /*9aa0*/  SHF.L.U32 R22, R53, 0x10, RZ ;  /* 0x0000001035167819 */ /* 0x000fe200000006ff */
[----:B------:R-:W-:Y:S01]  /*9ab0*/  FMUL R3, R43, R26 ;  /* 0x0000001a2b037220 */ /* 0x000fe20000400000 */
[----:B------:R-:W-:Y:S01]  /*9ac0*/  LOP3.LUT R23, R53, 0xffff0000, RZ, 0xc0, !PT ;  /* 0xffff000035177812 */ /* 0x000fe200078ec0ff */
[----:B------:R-:W-:Y:S01]  /*9ad0*/  FMUL R20, R43, R27 ;  /* 0x0000001b2b147220 */ /* 0x000fe20000400000 */
[----:B--2---:R-:W-:Y:S01]  /*9ae0*/  SHF.L.U32 R40, R54, 0x10, RZ ;  /* 0x0000001036287819 */ /* 0x004fe200000006ff */
[----:B------:R-:W-:Y:S01]  /*9af0*/  FFMA R2, R45, R21, R2 ;  /* 0x000000152d027223 */ /* 0x000fe20000000002 */
[----:B------:R-:W-:Y:S01]  /*9b00*/  LOP3.LUT R41, R57, 0xffff0000, RZ, 0xc0, !PT ;  /* 0xffff000039297812 */ /* 0x000fe200078ec0ff */
[C---:B------:R-:W-:Y:S01]  /*9b10*/  FFMA R3, R45.reuse, R22, R3 ;  /* 0x000000162d037223 */ /* 0x040fe20000000003 */
[----:B----4-:R-:W-:Y:S01]  /*9b20*/  LOP3.LUT R42, R66, 0xffff0000, RZ, 0xc0, !PT ;  /* 0xffff0000422a7812 */ /* 0x010fe200078ec0ff */
[----:B------:R-:W-:Y:S01]  /*9b30*/  FFMA R20, R45, R23, R20 ;  /* 0x000000172d147223 */ /* 0x000fe20000000014 */
[----:B------:R-:W-:Y:S01]  /*9b40*/  LOP3.LUT R23, R54, 0xffff0000, RZ, 0xc0, !PT ;  /* 0xffff000036177812 */ /* 0x000fe200078ec0ff */
[C---:B------:R-:W-:Y:S01]  /*9b50*/  FMUL R21, R43.reuse, R28 ;  /* 0x0000001c2b157220 */ /* 0x040fe20000400000 */
[----:B------:R-:W-:Y:S01]  /*9b60*/  F2FP.BF16.F32.PACK_AB R48, R2, R0 ;  /* 0x000000000230723e */ /* 0x000fe200000010ff */
        /* <DEDUP_REMOVED lines=115> */
[----:B------:R-:W-:Y:S01]  /*a2a0*/  ULEA UR5, UR45, UR44, 0xc ;  /* 0x0000002c2d057291 */ /* 0x000fe2000f8e60ff */
[----:B------:R-:W-:Y:S01]  /*a2b0*/  UMOV UR54, UR50 ;  /* 0x0000003200367c82 */ /* 0x000fe20008000000 */
[----:B------:R-:W-:Y:S02]  /*a2c0*/  UMOV UR55, UR36 ;  /* 0x0000002400377c82 */ /* 0x000fe40008000000 */
[----:B------:R-:W-:Y:S02]  /*a2d0*/  UIADD3 UR52, UPT, UPT, UR5, 0x200, URZ ;  /* 0x0000020005347890 */ /* 0x000fe4000fffe0ff */
[----:B------:R-:W-:Y:S02]  /*a2e0*/  UIADD3 UR8, UPT, UPT, UR5, 0xa00, URZ ;  /* 0x00000a0005087890 */ /* 0x000fe4000fffe0ff */
        /* <DEDUP_REMOVED lines=8> */
.L_x_140:
[----:B------:R-:W-:Y:S05]  /*a370*/  BSYNC.RECONVERGENT B0 ;  /* 0x0000000000007941 */ /* 0x000fea0003800200 */
.L_x_139:
[----:B------:R-:W-:Y:S01]  /*a380*/  UISETP.NE.AND UP1, UPT, UR51, URZ, UPT ;  /* 0x000000ff3300728c */ /* 0x000fe2000bf25270 */
[----:B------:R-:W-:Y:S01]  /*a390*/  BSSY.RECONVERGENT B0, `(.L_x_141) ;  /* 0x0000008000007945 */ /* 0x000fe20003800200 */
[----:B------:R-:W-:Y:S04]  /*a3a0*/  UIADD3 UR4, UPT, UPT, UR45, 0x1, URZ ;  /* 0x000000012d047890 */ /* 0x000fe8000fffe0ff */
[----:B------:R-:W-:Y:S02]  /*a3b0*/  UISETP.NE.AND UP0, UPT, UR4, 0x3, UPT ;  /* 0x000000030400788c */ /* 0x000fe4000bf05270 */
[----:B------:R-:W-:Y:S02]  /*a3c0*/  UISETP.EQ.XOR UP1, UPT, UR4, 0x3, UP1 ;  /* 0x000000030400788c */ /* 0x000fe40008f22a70 */
[----:B------:R-:W-:Y:S02]  /*a3d0*/  USEL UR46, UR4, URZ, UP0 ;  /* 0x000000ff042e7287 */ /* 0x000fe40008000000 */
[----:B------:R-:W-:Y:S01]  /*a3e0*/  UP2UR UR47, UPR, URZ, 0x2 ;  /* 0x00000002ff2f7883 */ /* 0x000fe20008000000 */
[----:B------:R-:W-:Y:S11]  /*a3f0*/  @P0 BRA `(.L_x_142) ;  /* 0x0000000000040947 */ /* 0x000ff60003800000 */
[----:B------:R-:W-:Y:S04]  /*a400*/  DEPBAR.LE SB0, 0x1 ;  /* 0x000080400000791a */ /* 0x000fe80000000000 */
.L_x_142:
[----:B------:R-:W-:Y:S05]  /*a410*/  BSYNC.RECONVERGENT B0 ;  /* 0x0000000000007941 */ /* 0x000fea0003800200 */
.L_x_141:
[----:B------:R-:W1:Y:S08]  /*a420*/  S2UR UR54, SR_CgaCtaId ;  /* 0x00000000003679c3 */ /* 0x000e700000008800 */
[----:B------:R-:W-:Y:S01]  /*a430*/  BAR.SYNC.DEFER_BLOCKING 0x1, 0x80 ;  /* 0x0042000000007b1d */ /* 0x000fe20000010000 */
[----:B------:R-:W-:Y:S01]  /*a440*/  ISETP.NE.AND P1, PT, R97, RZ, PT ;  /* 0x000000ff6100720c */ /* 0x000fe20003f25270 */
[----:B------:R-:W-:Y:S01]  /*a450*/  IMAD.U32 R0, RZ, RZ, UR48 ;  /* 0x00000030ff007e24 */ /* 0x000fe2000f8e00ff */
[----:B------:R-:W-:Y:S04]  /*a460*/  UIADD3 UR4, UPT, UPT, UR48, 0x1, URZ ;  /* 0x0000000130047890 */ /* 0x000fe8000fffe0ff */
[----:B------:R-:W-:Y:S04]  /*a470*/  UISETP.NE.AND UP0, UPT, UR4, 0x3, UPT ;  /* 0x000000030400788c */ /* 0x000fe8000bf05270 */
[----:B------:R-:W-:Y:S03]  /*a480*/  USEL UR52, UR4, URZ, UP0 ;  /* 0x000000ff04347287 */ /* 0x000fe60008000000 */
[----:B------:R-:W-:Y:S05]  /*a490*/  @P1 LEA R0, R0, UR44, 0x3 ;  /* 0x0000002c00001c11 */ /* 0x000fea000f8e18ff */
[----:B------:R-:W-:Y:S01]  /*a4a0*/  @P1 VIADD R2, R0, 0x98 ;  /* 0x0000009800021836 */ /* 0x000fe20000000000 */
[----:B------:R-:W-:Y:S04]  /*a4b0*/  @P1 SHF.L.U32 R0, R112, 0x1f, RZ ;  /* 0x0000001f70001819 */ /* 0x000fe800000006ff */
[----:B------:R-:W-:Y:S01]  /*a4c0*/  @P1 PRMT R46, R46, 0x654, R2 ;  /* 0x000006542e2e1816 */ /* 0x000fe20000000002 */
[----:B------:R-:W-:Y:S01]  /*a4d0*/  UMOV UR44, 0x400 ;  /* 0x00000400002c7882 */ /* 0x000fe20000000000 */
[----:B------:R-:W-:Y:S01]  /*a4e0*/  BSSY B1, `(.L_x_143) ;  /* 0x0000018000017945 */ /* 0x000fe20003800000 */
[----:B-1----:R-:W-:Y:S01]  /*a4f0*/  ULEA UR44, UR54, UR44, 0x18 ;  /* 0x0000002c362c7291 */ /* 0x002fe2000f8ec0ff */
[----:B------:R1:W-:Y:S05]  /*a500*/  @P1 SYNCS.ARRIVE.TRANS64.RED.A1T0 RZ, [R46+URZ], RZ ;  /* 0x000000ff2eff19a7 */ /* 0x0003ea00081004ff */
[----:B------:R-:W-:Y:S04]  /*a510*/  LEA R2, R106, UR44, 0x3 ;  /* 0x0000002c6a027c11 */ /* 0x000fe8000f8e18ff */
[----:B------:R-:W3:Y:S02]  /*a520*/  @P1 SYNCS.PHASECHK.TRANS64.TRYWAIT P0, [R2+URZ+0x80], R0 ;  /* 0x00008000020015a7 */ /* 0x000ee400080011ff */
[----:B---3--:R-:W-:Y:S01]  /*a530*/  @P1 SEL R107, RZ, 0x1, !P0 ;  /* 0x00000001ff6b1807 */ /* 0x008fe20004000000 */
[----:B-1----:R-:W-:Y:S06]  /*a540*/  @!P1 BRA `(.L_x_144) ;  /* 0x0000000000449947 */ /* 0x002fec0003800000 */
        /* <DEDUP_REMOVED lines=10> */
.L_x_146:
[----:B------:R-:W-:Y:S05]  /*a5f0*/  BSYNC B0 ;  /* 0x0000000000007941 */ /* 0x000fea0003800000 */
.L_x_145:
[----:B------:R-:W-:Y:S11]  /*a600*/  ISETP.NE.AND P0, PT, R113, RZ, PT ;  /* 0x000000ff7100720c */ /* 0x000ff60003f05270 */
[----:B------:R-:W-:Y:S02]  /*a610*/  @!UPT UIADD3 URZ, UPT, UPT, URZ, URZ, URZ ;  /* 0x000000fffffff290 */ /* 0x000fe4000fffe0ff */
[----:B------:R3:W4:Y:S04]  /*a620*/  @P0 LDS.128 R52, [R106+UR44+0x200] ;  /* 0x0002002c6a340984 */ /* 0x0007280008000c00 */
[----:B------:R3:W1:Y:S04]  /*a630*/  @P0 LDS.128 R64, [R106+UR44+0xa00] ;  /* 0x000a002c6a400984 */ /* 0x0006680008000c00 */
[----:B------:R3:W1:Y:S04]  /*a640*/  @P0 LDS.128 R56, [R0+0x200] ;  /* 0x0002000000380984 */ /* 0x0006680000000c00 */
[----:B------:R3:W1:Y:S02]  /*a650*/  @P0 LDS.128 R68, [R0+0xa00] ;  /* 0x000a000000440984 */ /* 0x0006640000000c00 */
.L_x_144:
[----:B------:R-:W-:Y:S05]  /*a660*/  BSYNC B1 ;  /* 0x0000000000017941 */ /* 0x000fea0003800000 */
.L_x_143:
[----:B------:R-:W-:Y:S05]  /*a670*/  VIADD R105, R105, 0x400010 ;  /* 0x0040001069697836 */ /* 0x000fea0000000000 */
[----:B---3--:R-:W-:Y:S04]  /*a680*/  SHF.R.U32.HI R0, RZ, 0x15, R105 ;  /* 0x00000015ff007819 */ /* 0x008fe80000011669 */
[----:B-1----:R-:W-:Y:S04]  /*a690*/  LOP3.LUT R2, R0, 0x3, RZ, 0xc0, !PT ;  /* 0x0000000300027812 */ /* 0x002fe800078ec0ff */
        /* <DEDUP_REMOVED lines=11> */
[----:B------:R-:W3:Y:S01]  /*a750*/  LDCU.64 UR6, c[0x4][0x78] ;  /* 0x01000f00ff0677ac */ /* 0x000ee20008000a00 */
[----:B------:R-:W2:Y:S01]  /*a760*/  LDC.64 R14, c[0x4][R15] ;  /* 0x010000000f0e7b82 */ /* 0x000ea20000000a00 */
[----:B------:R-:W5:Y:S01]  /*a770*/  LDCU.64 UR4, c[0x4][0x10] ;  /* 0x01000200ff0477ac */ /* 0x000f620008000a00 */
[----:B-1----:R-:W-:Y:S01]  /*a780*/  MOV R5, UR9 ;  /* 0x0000000900057c02 */ /* 0x002fe20008000f00 */
[----:B------:R-:W-:Y:S01]  /*a790*/  IMAD.U32 R4, RZ, RZ, UR8 ;  /* 0x00000008ff047e24 */ /* 0x000fe2000f8e00ff */
[----:B---3--:R-:W-:Y:S01]  /*a7a0*/  MOV R7, UR7 ;  /* 0x0000000700077c02 */ /* 0x008fe20008000f00 */
[----:B------:R-:W-:Y:S01]  /*a7b0*/  IMAD.U32 R6, RZ, RZ, UR6 ;  /* 0x00000006ff067e24 */ /* 0x000fe2000f8e00ff */
[----:B-----5:R-:W-:Y:S01]  /*a7c0*/  MOV R11, UR5 ;  /* 0x00000005000b7c02 */ /* 0x020fe20008000f00 */
[----:B------:R-:W-:Y:S02]  /*a7d0*/  IMAD.U32 R10, RZ, RZ, UR4 ;  /* 0x00000004ff0a7e24 */ /* 0x000fe4000f8e00ff */
[----:B------:R-:W-:Y:S07]  /*a7e0*/  LEPC R20, `(.L_x_149) ;  /* 0x000000001014794e */ /* 0x000fee0000000000 */
[----:B--2-4-:R-:W-:Y:S05]  /*a7f0*/  CALL.ABS.NOINC R14 ;  /* 0x000000000e007343 */ /* 0x014fea0003c00000 */
.L_x_149:
        /* <DEDUP_REMOVED lines=23> */
.L_x_150:
[----:B------:R-:W-:Y:S05]  /*a970*/  WARPSYNC.ALL ;  /* 0x0000000000007948 */ /* 0x000fea0003800000 */
[----:B------:R-:W-:Y:S11]  /*a980*/  R2UR UR4, R16 ;  /* 0x00000000100472ca */ /* 0x000ff600000e0000 */
[----:B------:R-:W-:Y:S02]  /*a990*/  @!UPT UIADD3 URZ, UPT, UPT, URZ, URZ, URZ ;  /* 0x000000fffffff290 */ /* 0x000fe4000fffe0ff */
[----:B------:R-:W1:Y:S02]  /*a9a0*/  LDTM.x16 R4, tmem[UR4+0x20] ;  /* 0x00002004000479ee */ /* 0x000e640008240000 */
[----:B-1----:R-:W-:Y:S01]  /*a9b0*/  NOP ;  /* 0x0000000000007918 */ /* 0x002fe20000000000 */
.L_x_148:
[----:B------:R-:W-:Y:S01]  /*a9c0*/  ISETP.NE.AND P1, PT, R84, R2, PT ;  /* 0x000000025400720c */ /* 0x000fe20003f25270 */
[----:B------:R-:W-:Y:S05]  /*a9d0*/  WARPSYNC.ALL ;  /* 0x0000000000007948 */ /* 0x000fea0003800000 */
[C---:B----4-:R-:W-:Y:S01]  /*a9e0*/  SHF.L.U32 R3, R52.reuse, 0x10, RZ ;  /* 0x0000001034037819 */ /* 0x050fe200000006ff */
[----:B------:R-:W-:Y:S01]  /*a9f0*/  NOP ;  /* 0x0000000000007918 */ /* 0x000fe20000000000 */
[----:B--2---:R-:W-:Y:S01]  /*aa00*/  LOP3.LUT R40, R52, 0xffff0000, RZ, 0xc0, !PT ;  /* 0xffff000034287812 */ /* 0x004fe200078ec0ff */
[----:B------:R-:W-:Y:S01]  /*aa10*/  FMUL R0, R43, R24 ;  /* 0x000000182b007220 */ /* 0x000fe20000400000 */
[----:B------:R-:W-:Y:S01]  /*aa20*/  SHF.L.U32 R41, R53, 0x10, RZ ;  /* 0x0000001035297819 */ /* 0x000fe200000006ff */
[C---:B------:R-:W-:Y:S01]  /*aa30*/  FMUL R20, R43.reuse, R4 ;  /* 0x000000042b147220 */ /* 0x040fe20000400000 */
[----:B------:R-:W-:Y:S01]  /*aa40*/  MOV R4, UR46 ;  /* 0x0000002e00047c02 */ /* 0x000fe20008000f00 */
[----:B------:R-:W-:Y:S01]  /*aa50*/  FMUL R2, R43, R25 ;  /* 0x000000192b027220 */ /* 0x000fe20000400000 */
[----:B------:R-:W-:Y:S01]  /*aa60*/  LOP3.LUT R42, R53, 0xffff0000, RZ, 0xc0, !PT ;  /* 0xffff0000352a7812 */ /* 0x000fe200078ec0ff */
[C---:B------:R-:W-:Y:S01]  /*aa70*/  FFMA R0, R45.reuse, R3, R0 ;  /* 0x000000032d007223 */ /* 0x040fe20000000000 */
[----:B------:R-:W-:Y:S01]  /*aa80*/  @!P1 LEA R99, R4, R99, 0xc ;  /* 0x0000006304639211 */ /* 0x000fe200078e60ff */
[----:B------:R-:W-:Y:S01]  /*aa90*/  FFMA R2, R45, R40, R2 ;  /* 0x000000282d027223 */ /* 0x000fe20000000002 */
[----:B------:R-:W-:Y:S01]  /*aaa0*/  R2UR UR4, R104 ;  /* 0x00000000680472ca */ /* 0x000fe200000e0000 */
[C---:B------:R-:W-:Y:S01]  /*aab0*/  FMUL R3, R43.reuse, R26 ;  /* 0x0000001a2b037220 */ /* 0x040fe20000400000 */
[----:B------:R-:W-:Y:S01]  /*aac0*/  SHF.L.U32 R44, R54, 0x10, RZ ;  /* 0x00000010362c7819 */ /* 0x000fe200000006ff */
[C---:B------:R-:W-:Y:S01]  /*aad0*/  FMUL R4, R43.reuse, R27 ;  /* 0x0000001b2b047220 */ /* 0x040fe20000400000 */
[----:B------:R-:W-:Y:S01]  /*aae0*/  F2FP.BF16.F32.PACK_AB R100, R2, R0 ;  /* 0x000000000264723e */ /* 0x000fe200000010ff */
[----:B------:R-:W-:Y:S01]  /*aaf0*/  FMUL R21, R43, R5 ;  /* 0x000000052b157220 */ /* 0x000fe20000400000 */
[----:B------:R-:W-:Y:S01]  /*ab00*/  @!P1 IADD3 R5, PT, PT, R99, UR44, RZ ;  /* 0x0000002c63059c10 */ /* 0x000fe2000fffe0ff */
[C---:B------:R-:W-:Y:S01]  /*ab10*/  FFMA R3, R45.reuse, R41, R3 ;  /* 0x000000292d037223 */ /* 0x040fe20000000003 */
[----:B------:R-:W-:Y:S01]  /*ab20*/  LOP3.LUT R46, R54, 0xffff0000, RZ, 0xc0, !PT ;  /* 0xffff0000362e7812 */ /* 0x000fe200078ec0ff */
[----:B------:R-:W-:Y:S01]  /*ab30*/  FFMA R4, R45, R42, R4 ;  /* 0x0000002a2d047223 */ /* 0x000fe20000000004 */
[----:B------:R-:W-:Y:S01]  /*ab40*/  SHF.L.U32 R47, R55, 0x10, RZ ;  /* 0x00000010372f7819 */ /* 0x000fe200000006ff */
[C---:B------:R-:W-:Y:S01]  /*ab50*/  FMUL R0, R43.reuse, R28 ;  /* 0x0000001c2b007220 */ /* 0x040fe20000400000 */
[----:B------:R-:W-:Y:S01]  /*ab60*/  @!P1 IADD3 R98, PT, PT, R98, R5, RZ ;  /* 0x0000000562629210 */ /* 0x000fe20007ffe0ff */
[----:B------:R-:W-:Y:S01]  /*ab70*/  FMUL R2, R43, R29 ;  /* 0x0000001d2b027220 */ /* 0x000fe20000400000 */
[----:B------:R-:W-:Y:S01]  /*ab80*/  LOP3.LUT R48, R55, 0xffff0000, RZ, 0xc0, !PT ;  /* 0xffff000037307812 */ /* 0x000fe200078ec0ff */
[C---:B------:R-:W-:Y:S01]  /*ab90*/  FMUL R5, R43.reuse, R30 ;  /* 0x0000001e2b057220 */ /* 0x040fe20000400000 */
[C---:B------:R-:W-:Y:S01]  /*aba0*/  SHF.L.U32 R49, R56.reuse, 0x10, RZ ;  /* 0x0000001038317819 */ /* 0x040fe200000006ff */
[C---:B------:R-:W-:Y:S01]  /*abb0*/  FMUL R22, R43.reuse, R6 ;  /* 0x000000062b167220 */ /* 0x040fe20000400000 */
[----:B------:R-:W-:Y:S01]  /*abc0*/  LOP3.LUT R50, R56, 0xffff0000, RZ, 0xc0, !PT ;  /* 0xffff000038327812 */ /* 0x000fe200078ec0ff */
[----:B------:R-:W-:Y:S01]  /*abd0*/  FMUL R6, R43, R31 ;  /* 0x0000001f2b067220 */ /* 0x000fe20000400000 */
[----:B------:R-:W-:Y:S01]  /*abe0*/  F2FP.BF16.F32.PACK_AB R101, R4, R3 ;  /* 0x000000030465723e */ /* 0x000fe200000010ff */
[----:B------:R-:W-:Y:S01]  /*abf0*/  FFMA R0, R45, R44, R0 ;  /* 0x0000002c2d007223 */ /* 0x000fe20000000000 */
[----:B------:R-:W-:Y:S01]  /*ac00*/  SHF.L.U32 R51, R57, 0x10, RZ ;  /* 0x0000001039337819 */ /* 0x000fe200000006ff */
[----:B------:R-:W-:Y:S01]  /*ac10*/  FMUL R23, R43, R7 ;  /* 0x000000072b177220 */ /* 0x000fe20000400000 */
[----:B------:R-:W-:Y:S01]  /*ac20*/  LOP3.LUT R52, R57, 0xffff0000, RZ, 0xc0, !PT ;  /* 0xffff000039347812 */ /* 0x000fe200078ec0ff */
[----:B------:R-:W-:Y:S01]  /*ac30*/  FFMA R2, R45, R46, R2 ;  /* 0x0000002e2d027223 */ /* 0x000fe20000000002 */
[C---:B------:R-:W-:Y:S01]  /*ac40*/  SHF.L.U32 R53, R58.reuse, 0x10, RZ ;  /* 0x000000103a357819 */ /* 0x040fe200000006ff */
[C---:B------:R-:W-:Y:S01]  /*ac50*/  FMUL R7, R43.reuse, R32 ;  /* 0x000000202b077220 */ /* 0x040fe20000400000 */
[----:B------:R-:W-:Y:S01]  /*ac60*/  LOP3.LUT R54, R58, 0xffff0000, RZ, 0xc0, !PT ;  /* 0xffff00003a367812 */ /* 0x000fe200078ec0ff */
[----:B------:R-:W-:Y:S01]  /*ac70*/  FMUL R3, R43, R33 ;  /* 0x000000212b037220 */ /* 0x000fe20000400000 */
[----:B------:R-:W-:Y:S01]  /*ac80*/  F2FP.BF16.F32.PACK_AB R102, R2, R0 ;  /* 0x000000000266723e */ /* 0x000fe200000010ff */
[----:B------:R-:W-:Y:S01]  /*ac90*/  FFMA R5, R45, R47, R5 ;  /* 0x0000002f2d057223 */ /* 0x000fe20000000005 */
[----:B------:R-:W-:Y:S01]  /*aca0*/  SHF.L.U32 R55, R59, 0x10, RZ ;  /* 0x000000103b377819 */ /* 0x000fe200000006ff */
[----:B------:R-:W-:Y:S01]  /*acb0*/  FFMA R6, R45, R48, R6 ;  /* 0x000000302d067223 */ /* 0x000fe20000000006 */
[----:B------:R-:W-:Y:S01]  /*acc0*/  LOP3.LUT R56, R59, 0xffff0000, RZ, 0xc0, !PT ;  /* 0xffff00003b387812 */ /* 0x000fe200078ec0ff */
[C---:B------:R-:W-:Y:S01]  /*acd0*/  FFMA R7, R45.reuse, R49, R7 ;  /* 0x000000312d077223 */ /* 0x040fe20000000007 */
[----:B------:R-:W-:Y:S01]  /*ace0*/  SHF.L.U32 R57, R64, 0x10, RZ ;  /* 0x0000001040397819 */ /* 0x000fe200000006ff */
[----:B------:R-:W-:Y:S01]  /*acf0*/  UIADD3 UR4, UPT, UPT, UR4, 0xf0, URZ ;  /* 0x000000f004047890 */ /* 0x000fe2000fffe0ff */
[----:B------:R-:W-:Y:S01]  /*ad00*/  F2FP.BF16.F32.PACK_AB R103, R6, R5 ;  /* 0x000000050667723e */ /* 0x000fe200000010ff */
[----:B------:R-:W-:Y:S01]  /*ad10*/  FFMA R3, R45, R50, R3 ;  /* 0x000000322d037223 */ /* 0x000fe20000000003 */
[----:B------:R-:W-:Y:S01]  /*ad20*/  LOP3.LUT R58, R64, 0xffff0000, RZ, 0xc0, !PT ;  /* 0xffff0000403a7812 */ /* 0x000fe200078ec0ff */
[----:B------:R-:W-:Y:S01]  /*ad30*/  FMUL R0, R43, R34 ;  /* 0x000000222b007220 */ /* 0x000fe20000400000 */
[----:B------:R-:W-:Y:S01]  /*ad40*/  SHF.L.U32 R59, R65, 0x10, RZ ;  /* 0x00000010413b7819 */ /* 0x000fe200000006ff */
[----:B------:R-:W-:Y:S01]  /*ad50*/  FMUL R2, R43, R35 ;  /* 0x000000232b027220 */ /* 0x000fe20000400000 */
[----:B------:R-:W-:Y:S01]  /*ad60*/  F2FP.BF16.F32.PACK_AB R28, R3, R7 ;  /* 0x00000007031c723e */ /* 0x000fe200000010ff */
[----:B------:R-:W-:Y:S01]  /*ad70*/  UPRMT UR4, UR54, 0x654, UR4 ;  /* 0x0000065436047896 */ /* 0x000fe20008000004 */
[----:B------:R-:W-:Y:S01]  /*ad80*/  LOP3.LUT R60, R65, 0xffff0000, RZ, 0xc0, !PT ;  /* 0xffff0000413c7812 */ /* 0x000fe200078ec0ff */
[C---:B------:R-:W-:Y:S01]  /*ad90*/  FMUL R4, R43.reuse, R36 ;  /* 0x000000242b047220 */ /* 0x040fe20000400000 */
[C---:B------:R-:W-:Y:S01]  /*ada0*/  SHF.L.U32 R61, R66.reuse, 0x10, RZ ;  /* 0x00000010423d7819 */ /* 0x040fe200000006ff */
[----:B------:R-:W-:Y:S01]  /*adb0*/  FMUL R5, R43, R37 ;  /* 0x000000252b057220 */ /* 0x000fe20000400000 */
[----:B------:R-:W-:Y:S01]  /*adc0*/  LOP3.LUT R62, R66, 0xffff0000, RZ, 0xc0, !PT ;  /* 0xffff0000423e7812 */ /* 0x000fe200078ec0ff */
[----:B------:R-:W-:Y:S01]  /*add0*/  FFMA R0, R45, R51, R0 ;  /* 0x000000332d007223 */ /* 0x000fe20000000000 */
[----:B------:R-:W-:Y:S01]  /*ade0*/  FMUL R6, R43, R38 ;  /* 0x000000262b067220 */ /* 0x000fe20000400000 */
[----:B------:R-:W-:Y:S01]  /*adf0*/  FFMA R2, R45, R52, R2 ;  /* 0x000000342d027223 */ /* 0x000fe20000000002 */
[----:B------:R-:W-:Y:S01]  /*ae00*/  FMUL R3, R43, R39 ;  /* 0x000000272b037220 */ /* 0x000fe20000400000 */
[C---:B------:R-:W-:Y:S01]  /*ae10*/  FFMA R4, R45.reuse, R53, R4 ;  /* 0x000000352d047223 */ /* 0x040fe20000000004 */
[C---:B------:R-:W-:Y:S01]  /*ae20*/  FFMA R5, R45.reuse, R54, R5 ;  /* 0x000000362d057223 */ /* 0x040fe20000000005 */
[C---:B------:R-:W-:Y:S01]  /*ae30*/  FFMA R6, R45.reuse, R55, R6 ;  /* 0x000000372d067223 */ /* 0x040fe20000000006 */
[C---:B------:R-:W-:Y:S01]  /*ae40*/  FFMA R3, R45.reuse, R56, R3 ;  /* 0x000000382d037223 */ /* 0x040fe20000000003 */
[----:B------:R-:W-:Y:S01]  /*ae50*/  FFMA R20, R45, R57, R20 ;  /* 0x000000392d147223 */ /* 0x000fe20000000014 */
[----:B------:R-:W-:Y:S01]  /*ae60*/  FMUL R8, R43, R8 ;  /* 0x000000082b087220 */ /* 0x000fe20000400000 */
[----:B------:R-:W-:Y:S01]  /*ae70*/  SYNCS.ARRIVE.TRANS64.RED.A1T0 RZ, [UR4], RZ ;  /* 0x000000ffffff79a7 */ /* 0x000fe20008100404 */
[----:B------:R1:W-:Y:S01]  /*ae80*/  @!P1 STS.128 [R99+UR44+0x200], R100 ;  /* 0x0002006463009988 */ /* 0x0003e20008000c2c */
[----:B------:R-:W-:Y:S01]  /*ae90*/  SHF.L.U32 R63, R67, 0x10, RZ ;  /* 0x00000010433f7819 */ /* 0x000fe200000006ff */
[----:B------:R-:W-:Y:S01]  /*aea0*/  FFMA R21, R45, R58, R21 ;  /* 0x0000003a2d157223 */ /* 0x000fe20000000015 */
[----:B------:R-:W-:Y:S01]  /*aeb0*/  LOP3.LUT R64, R67, 0xffff0000, RZ, 0xc0, !PT ;  /* 0xffff000043407812 */ /* 0x000fe200078ec0ff */
[----:B------:R-:W-:Y:S01]  /*aec0*/  FMUL R9, R43, R9 ;  /* 0x000000092b097220 */ /* 0x000fe20000400000 */
[C---:B------:R-:W-:Y:S01]  /*aed0*/  SHF.L.U32 R24, R68.reuse, 0x10, RZ ;  /* 0x0000001044187819 */ /* 0x040fe200000006ff */
[----:B------:R-:W-:Y:S01]  /*aee0*/  FFMA R22, R45, R59, R22 ;  /* 0x0000003b2d167223 */ /* 0x000fe20000000016 */
[----:B------:R-:W-:Y:S01]  /*aef0*/  LOP3.LUT R25, R68, 0xffff0000, RZ, 0xc0, !PT ;  /* 0xffff000044197812 */ /* 0x000fe200078ec0ff */
[----:B------:R-:W-:Y:S01]  /*af00*/  FMUL R10, R43, R10 ;  /* 0x0000000a2b0a7220 */ /* 0x000fe20000400000 */
[----:B------:R-:W-:Y:S01]  /*af10*/  FFMA R23, R45, R60, R23 ;  /* 0x0000003c2d177223 */ /* 0x000fe20000000017 */
[----:B------:R-:W-:Y:S01]  /*af20*/  FMUL R11, R43, R11 ;  /* 0x0000000b2b0b7220 */ /* 0x000fe20000400000 */
[----:B------:R-:W-:Y:S01]  /*af30*/  F2FP.BF16.F32.PACK_AB R29, R2, R0 ;  /* 0x00000000021d723e */ /* 0x000fe200000010ff */
[----:B------:R-:W-:Y:S01]  /*af40*/  FFMA R8, R45, R61, R8 ;  /* 0x0000003d2d087223 */ /* 0x000fe20000000008 */
[----:B------:R-:W-:Y:S01]  /*af50*/  F2FP.BF16.F32.PACK_AB R30, R5, R4 ;  /* 0x00000004051e723e */ /* 0x000fe200000010ff */
[----:B------:R-:W-:Y:S01]  /*af60*/  FMUL R12, R43, R12 ;  /* 0x0000000c2b0c7220 */ /* 0x000fe20000400000 */
[----:B------:R-:W-:Y:S01]  /*af70*/  F2FP.BF16.F32.PACK_AB R31, R3, R6 ;  /* 0x00000006031f723e */ /* 0x000fe200000010ff */
[----:B------:R-:W-:Y:S01]  /*af80*/  FFMA R9, R45, R62, R9 ;  /* 0x0000003e2d097223 */ /* 0x000fe20000000009 */
[----:B------:R-:W-:Y:S01]  /*af90*/  FMUL R13, R43, R13 ;  /* 0x0000000d2b0d7220 */ /* 0x000fe20000400000 */
[----:B------:R-:W-:Y:S01]  /*afa0*/  SHF.L.U32 R26, R69, 0x10, RZ ;  /* 0x00000010451a7819 */ /* 0x000fe200000006ff */
[----:B------:R-:W-:Y:S01]  /*afb0*/  FFMA R10, R45, R63, R10 ;  /* 0x0000003f2d0a7223 */ /* 0x000fe2000000000a */
[----:B------:R1:W-:Y:S01]  /*afc0*/  @!P1 STS.128 [R98+0x200], R28 ;  /* 0x0002001c62009388 */ /* 0x0003e20000000c00 */
[----:B------:R-:W-:Y:S01]  /*afd0*/  FMUL R14, R43, R14 ;  /* 0x0000000e2b0e7220 */ /* 0x000fe20000400000 */
[----:B------:R-:W-:Y:S01]  /*afe0*/  LOP3.LUT R40, R69, 0xffff0000, RZ, 0xc0, !PT ;  /* 0xffff000045287812 */ /* 0x000fe200078ec0ff */
[----:B------:R-:W-:Y:S01]  /*aff0*/  FFMA R11, R45, R64, R11 ;  /* 0x000000402d0b7223 */ /* 0x000fe2000000000b */
[----:B------:R-:W-:Y:S01]  /*b000*/  FMUL R15, R43, R15 ;  /* 0x0000000f2b0f7220 */ /* 0x000fe20000400000 */
[C---:B------:R-:W-:Y:S01]  /*b010*/  SHF.L.U32 R65, R70.reuse, 0x10, RZ ;  /* 0x0000001046417819 */ /* 0x040fe200000006ff */
[----:B------:R-:W-:Y:S01]  /*b020*/  FFMA R12, R45, R24, R12 ;  /* 0x000000182d0c7223 */ /* 0x000fe2000000000c */
[----:B------:R-:W-:Y:S01]  /*b030*/  FMUL R16, R43, R16 ;  /* 0x000000102b107220 */ /* 0x000fe20000400000 */
[----:B------:R-:W-:Y:S01]  /*b040*/  LOP3.LUT R66, R70, 0xffff0000, RZ, 0xc0, !PT ;  /* 0xffff000046427812 */ /* 0x000fe200078ec0ff */
[----:B------:R-:W-:Y:S01]  /*b050*/  FFMA R13, R45, R25, R13 ;  /* 0x000000192d0d7223 */ /* 0x000fe2000000000d */
[----:B------:R-:W-:Y:S01]  /*b060*/  FMUL R17, R43, R17 ;  /* 0x000000112b117220 */ /* 0x000fe20000400000 */
[----:B------:R-:W-:Y:S01]  /*b070*/  SHF.L.U32 R67, R71, 0x10, RZ ;  /* 0x0000001047437819 */ /* 0x000fe200000006ff */
[----:B------:R-:W-:Y:S01]  /*b080*/  FFMA R14, R45, R26, R14 ;  /* 0x0000001a2d0e7223 */ /* 0x000fe2000000000e */
[----:B------:R-:W-:Y:S01]  /*b090*/  F2FP.BF16.F32.PACK_AB R20, R21, R20 ;  /* 0x000000141514723e */ /* 0x000fe200000010ff */
[----:B------:R-:W-:Y:S01]  /*b0a0*/  FMUL R18, R43, R18 ;  /* 0x000000122b127220 */ /* 0x000fe20000400000 */
[----:B------:R-:W-:Y:S01]  /*b0b0*/  LOP3.LUT R68, R71, 0xffff0000, RZ, 0xc0, !PT ;  /* 0xffff000047447812 */ /* 0x000fe200078ec0ff */
[----:B------:R-:W-:Y:S01]  /*b0c0*/  FFMA R15, R45, R40, R15 ;  /* 0x000000282d0f7223 */ /* 0x000fe2000000000f */
[----:B------:R-:W-:Y:S01]  /*b0d0*/  F2FP.BF16.F32.PACK_AB R21, R23, R22 ;  /* 0x000000161715723e */ /* 0x000fe200000010ff */
[----:B------:R-:W-:Y:S01]  /*b0e0*/  FMUL R19, R43, R19 ;  /* 0x000000132b137220 */ /* 0x000fe20000400000 */
[----:B------:R-:W-:Y:S01]  /*b0f0*/  F2FP.BF16.F32.PACK_AB R22, R9, R8 ;  /* 0x000000080916723e */ /* 0x000fe200000010ff */
[----:B------:R-:W-:Y:S01]  /*b100*/  FFMA R16, R45, R65, R16 ;  /* 0x000000412d107223 */ /* 0x000fe20000000010 */
[----:B------:R-:W-:Y:S01]  /*b110*/  F2FP.BF16.F32.PACK_AB R23, R11, R10 ;  /* 0x0000000a0b17723e */ /* 0x000fe200000010ff */
[C---:B------:R-:W-:Y:S01]  /*b120*/  FFMA R17, R45.reuse, R66, R17 ;  /* 0x000000422d117223 */ /* 0x040fe20000000011 */
[C---:B------:R-:W-:Y:S01]  /*b130*/  FFMA R18, R45.reuse, R67, R18 ;  /* 0x000000432d127223 */ /* 0x040fe20000000012 */
[----:B------:R-:W-:Y:S01]  /*b140*/  FFMA R19, R45, R68, R19 ;  /* 0x000000442d137223 */ /* 0x000fe20000000013 */
[----:B------:R-:W-:Y:S01]  /*b150*/  F2FP.BF16.F32.PACK_AB R12, R13, R12 ;  /* 0x0000000c0d0c723e */ /* 0x000fe200000010ff */
[----:B------:R1:W-:Y:S01]  /*b160*/  @!P1 STS.128 [R99+UR44+0xa00], R20 ;  /* 0x000a001463009988 */ /* 0x0003e20008000c2c */
[----:B------:R-:W-:Y:S01]  /*b170*/  F2FP.BF16.F32.PACK_AB R13, R15, R14 ;  /* 0x0000000e0f0d723e */ /* 0x000fe200000010ff */
[----:B------:R-:W-:Y:S01]  /*b180*/  BSSY.RECONVERGENT B0, `(.L_x_151) ;  /* 0x000001c000007945 */ /* 0x000fe20003800200 */
[----:B------:R-:W-:Y:S02]  /*b190*/  F2FP.BF16.F32.PACK_AB R14, R17, R16 ;  /* 0x00000010110e723e */ /* 0x000fe400000010ff */
[----:B------:R-:W-:Y:S02]  /*b1a0*/  F2FP.BF16.F32.PACK_AB R15, R19, R18 ;  /* 0x00000012130f723e */ /* 0x000fe400000010ff */
[----:B------:R-:W-:Y:S03]  /*b1b0*/  ISETP.NE.AND P0, PT, R84, RZ, PT ;  /* 0x000000ff5400720c */ /* 0x000fe60003f05270 */
[----:B------:R1:W-:Y:S01]  /*b1c0*/  @!P1 STS.128 [R98+0xa00], R12 ;  /* 0x000a000c62009388 */ /* 0x0003e20000000c00 */
[----:B------:R-:W-:Y:S01]  /*b1d0*/  @!PT LDS RZ, [RZ] ;  /* 0x00000000fffff984 */ /* 0x000fe20000000800 */
[----:B------:R-:W-:Y:S01]  /*b1e0*/  @!PT LDS RZ, [RZ] ;  /* 0x00000000fffff984 */ /* 0x000fe20000000800 */
[----:B------:R-:W-:Y:S01]  /*b1f0*/  @!PT LDS RZ, [RZ] ;  /* 0x00000000fffff984 */ /* 0x000fe20000000800 */
[----:B------:R-:W-:Y:S01]  /*b200*/  @!PT LDS RZ, [RZ] ;  /* 0x00000000fffff984 */ /* 0x000fe20000000800 */
[----:B------:R2:W-:Y:S07]  /*b210*/  MEMBAR.ALL.CTA ;  /* 0x0000000000007992 */ /* 0x0005ee0000008000 */
[----:B--2---:R-:W2:Y:S02]  /*b220*/  FENCE.VIEW.ASYNC.S ;  /* 0x00000000000073c6 */ /* 0x004ea40000000000 */
[----:B--2---:R-:W-:Y:S06]  /*b230*/  BAR.SYNC.DEFER_BLOCKING 0x1, 0x80 ;  /* 0x0042000000007b1d */ /* 0x004fec0000010000 */
[----:B------:R-:W-:Y:S05]  /*b240*/  @P0 BRA `(.L_x_152) ;  /* 0x00000000003c0947 */ /* 0x000fea0003800000 */
[----:B------:R-:W2:Y:S01]  /*b250*/  LDCU.64 UR6, c[0x0][0x348] ;  /* 0x00006900ff0677ac */ /* 0x000ea20008000a00 */
        /* <DEDUP_REMOVED lines=9> */
[----:B--2---:R-:W-:Y:S04]  /*b2f0*/  UIADD3 UR4, UP0, UPT, UR6, 0xa80, URZ ;  /* 0x00000a8006047890 */ /* 0x004fe8000ff1e0ff */
[----:B------:R-:W-:Y:S09]  /*b300*/  UIADD3.X UR5, UPT, UPT, URZ, UR7, URZ, UP0, !UPT ;  /* 0x00000007ff057290 */ /* 0x000ff200087fe4ff */
[----:B------:R2:W-:Y:S01]  /*b310*/  UTMASTG.3D [UR8], [UR4] ;  /* 0x00000008040073b5 */ /* 0x0005e20008010000 */
[----:B------:R2:W-:Y:S02]  /*b320*/  UTMASTG.3D [UR12], [UR4] ;  /* 0x0000000c040073b5 */ /* 0x0005e40008010000 */
[----:B--2---:R0:W-:Y:S02]  /*b330*/  UTMACMDFLUSH ;  /* 0x00000000000079b7 */ /* 0x0041e40000000000 */
.L_x_152:
[----:B------:R-:W-:Y:S05]  /*b340*/  BSYNC.RECONVERGENT B0 ;  /* 0x0000000000007941 */ /* 0x000fea0003800200 */
.L_x_151:
[----:B------:R-:W-:Y:S01]  /*b350*/  UISETP.NE.AND UP0, UPT, UR47, URZ, UPT ;  /* 0x000000ff2f00728c */ /* 0x000fe2000bf05270 */
[----:B------:R-:W-:Y:S01]  /*b360*/  BSSY.RECONVERGENT B0, `(.L_x_153) ;  /* 0x0000009000007945 */ /* 0x000fe20003800200 */
[----:B------:R-:W-:Y:S04]  /*b370*/  UIADD3 UR4, UPT, UPT, UR46, 0x1, URZ ;  /* 0x000000012e047890 */ /* 0x000fe8000fffe0ff */
[----:B------:R-:W-:Y:S02]  /*b380*/  UISETP.EQ.XOR UP1, UPT, UR4, 0x3, UP0 ;  /* 0x000000030400788c */ /* 0x000fe40008722a70 */
[----:B------:R-:W-:Y:S02]  /*b390*/  UISETP.NE.AND UP0, UPT, UR4, 0x3, UPT ;  /* 0x000000030400788c */ /* 0x000fe4000bf05270 */
[----:B------:R-:W-:Y:S02]  /*b3a0*/  USEL UR5, URZ, 0x1, !UP1 ;  /* 0x00000001ff057887 */ /* 0x000fe4000c800000 */
[----:B------:R-:W-:Y:S02]  /*b3b0*/  USEL UR45, UR4, URZ, UP0 ;  /* 0x000000ff042d7287 */ /* 0x000fe40008000000 */
[----:B------:R-:W-:Y:S01]  /*b3c0*/  ULOP3.LUT UR57, UR57, UR5, URZ, 0x3c, !UPT ;  /* 0x0000000539397292 */ /* 0x000fe2000f8e3cff */
[----:B------:R-:W-:Y:S11]  /*b3d0*/  @P0 BRA `(.L_x_154) ;  /* 0x0000000000040947 */ /* 0x000ff60003800000 */
[----:B------:R-:W-:Y:S04]  /*b3e0*/  DEPBAR.LE SB0, 0x1 ;  /* 0x000080400000791a */ /* 0x000fe80000000000 */
.L_x_154:
[----:B------:R-:W-:Y:S05]  /*b3f0*/  BSYNC.RECONVERGENT B0 ;  /* 0x0000000000007941 */ /* 0x000fea0003800200 */
.L_x_153:
[----:B------:R-:W-:Y:S01]  /*b400*/  BAR.SYNC.DEFER_BLOCKING 0x1, 0x80 ;  /* 0x0042000000007b1d */ /* 0x000fe20000010000 */
[----:B------:R-:W-:Y:S01]  /*b410*/  UISETP.NE.AND UP0, UPT, UR56, -0x4, UPT ;  /* 0xfffffffc3800788c */ /* 0x000fe2000bf05270 */
[----:B------:R-:W-:Y:S08]  /*b420*/  IADD3 R80, PT, PT, R80, 0x1, RZ ;  /* 0x0000000150507810 */ /* 0x000ff00007ffe0ff */
[----:B------:R-:W-:Y:S05]  /*b430*/  BRA.U !UP0, `(.L_x_155) ;  /* 0x0000000108287547 */ /* 0x000fea000b800000 */
[----:B------:R-:W2:Y:S01]  /*b440*/  S2R R0, SR_CgaCtaId ;  /* 0x0000000000007919 */ /* 0x000ea20000008800 */
[----:B------:R-:W-:Y:S01]  /*b450*/  ISETP.NE.AND P0, PT, R97, RZ, PT ;  /* 0x000000ff6100720c */ /* 0x000fe20003f05270 */
[----:B------:R-:W-:Y:S01]  /*b460*/  IMAD.U32 R2, RZ, RZ, UR52 ;  /* 0x00000034ff027e24 */ /* 0x000fe2000f8e00ff */
[----:B------:R-:W-:Y:S04]  /*b470*/  UIADD3 UR4, UPT, UPT, UR52, 0x1, URZ ;  /* 0x0000000134047890 */ /* 0x000fe8000fffe0ff */
[----:B------:R-:W-:Y:S04]  /*b480*/  UISETP.NE.AND UP0, UPT, UR4, 0x3, UPT ;  /* 0x000000030400788c */ /* 0x000fe8000bf05270 */
[----:B------:R-:W-:Y:S03]  /*b490*/  USEL UR52, UR4, URZ, UP0 ;  /* 0x000000ff04347287 */ /* 0x000fe60008000000 */
[----:B------:R-:W-:Y:S05]  /*b4a0*/  @P0 LEA R2, R2, UR44, 0x3 ;  /* 0x0000002c02020c11 */ /* 0x000fea000f8e18ff */
[----:B------:R-:W-:Y:S05]  /*b4b0*/  @P0 VIADD R2, R2, 0x98 ;  /* 0x0000009802020836 */ /* 0x000fea0000000000 */
[----:B--2---:R-:W-:Y:S04]  /*b4c0*/  @P0 PRMT R0, R0, 0x654, R2 ;  /* 0x0000065400000816 */ /* 0x004fe80000000002 */
[----:B------:R2:W-:Y:S03]  /*b4d0*/  @P0 SYNCS.ARRIVE.TRANS64.RED.A1T0 RZ, [R0+URZ], RZ ;  /* 0x000000ff00ff09a7 */ /* 0x0005e600081004ff */
.L_x_155:
[----:B------:R-:W-:Y:S01]  /*b4e0*/  R2UR UR6, R95 ;  /* 0x000000005f0672ca */ /* 0x000fe200000e0000 */
[----:B------:R-:W-:Y:S01]  /*b4f0*/  UIADD3 UR56, UPT, UPT, UR56, 0x4, URZ ;  /* 0x0000000438387890 */ /* 0x000fe2000fffe0ff */
[----:B------:R-:W-:Y:S02]  /*b500*/  R2UR UR5, R91 ;  /* 0x000000005b0572ca */ /* 0x000fe400000e0000 */
[----:B------:R-:W-:Y:S02]  /*b510*/  R2UR UR4, R92 ;  /* 0x000000005c0472ca */ /* 0x000fe400000e0000 */
[----:B------:R-:W-:Y:S02]  /*b520*/  R2UR UR36, R93 ;  /* 0x000000005d2472ca */ /* 0x000fe400000e0000 */
[----:B------:R-:W-:Y:S02]  /*b530*/  ISETP.NE.AND P0, PT, R77, 0x2, PT ;  /* 0x000000024d00780c */ /* 0x000fe40003f05270 */
[----:B------:R-:W-:Y:S02]  /*b540*/  ISETP.NE.AND P1, PT, R80, 0x2, PT ;  /* 0x000000025000780c */ /* 0x000fe40003f25270 */
[----:B------:R-:W-:Y:S01]  /*b550*/  SEL R2, RZ, 0x1, P0 ;  /* 0x00000001ff027807 */ /* 0x000fe20000000000 */
[----:B------:R-:W-:Y:S01]  /*b560*/  UISETP.NE.AND UP0, UPT, UR6, URZ, UPT ;  /* 0x000000ff0600728c */ /* 0x000fe2000bf05270 */
[----:B--2---:R-:W-:Y:S01]  /*b570*/  SEL R0, RZ, 0x1, P1 ;  /* 0x00000001ff007807 */ /* 0x004fe20000800000 */
[----:B------:R-:W-:Y:S01]  /*b580*/  UIADD3 UR21, UPT, UPT, UR37, UR5, URZ ;  /* 0x0000000525157290 */ /* 0x000fe2000fffe0ff */
[----:B------:R-:W-:Y:S01]  /*b590*/  LOP3.LUT R78, R78, R2, RZ, 0x3c, !PT ;  /* 0x000000024e4e7212 */ /* 0x000fe200078e3cff */
[----:B------:R-:W-:Y:S01]  /*b5a0*/  UIADD3 UR20, UPT, UPT, UR38, UR4, URZ ;  /* 0x0000000426147290 */ /* 0x000fe2000fffe0ff */
[----:B------:R-:W-:Y:S02]  /*b5b0*/  LOP3.LUT R79, R79, R0, RZ, 0x3c, !PT ;  /* 0x000000004f4f7212 */ /* 0x000fe400078e3cff */
[----:B------:R-:W-:Y:S02]  /*b5c0*/  SEL R77, R77, RZ, P0 ;  /* 0x000000ff4d4d7207 */ /* 0x000fe40000000000 */
[----:B------:R-:W-:Y:S01]  /*b5d0*/  SEL R80, R80, RZ, P1 ;  /* 0x000000ff50507207 */ /* 0x000fe20000800000 */
[----:B------:R-:W-:Y:S06]  /*b5e0*/  BRA.U UP0, `(.L_x_156) ;  /* 0xffffffb100147547 */ /* 0x000fec000b83ffff */
[----:B------:R-:W-:-:S13]  /*b5f0*/  R2UR UR4, R96 ;  /* 0x00000000600472ca */ /* 0x000fda00000e0000 */
[----:B------:R-:W-:-:S09]  /*b600*/  UISETP.NE.AND UP0, UPT, UR4, URZ, UPT ;  /* 0x000000ff0400728c */ /* 0x000fd2000bf05270 */
[----:B------:R-:W-:Y:S05]  /*b610*/  BRA.U !UP0, `(.L_x_157) ;  /* 0x0000000108487547 */ /* 0x000fea000b800000 */
[----:B------:R-:W2:Y:S02]  /*b620*/  LDCU.64 UR4, c[0x0][0xc90] ;  /* 0x00019200ff0477ac */ /* 0x000ea40008000a00 */
[----:B--2---:R-:W-:-:S04]  /*b630*/  UISETP.NE.U32.AND UP0, UPT, UR4, URZ, UPT ;  /* 0x000000ff0400728c */ /* 0x004fc8000bf05070 */
[----:B------:R-:W-:-:S09]  /*b640*/  UISETP.NE.AND.EX UP0, UPT, UR5, URZ, UPT, UP0 ;  /* 0x000000ff0500728c */ /* 0x000fd2000bf05300 */
[----:B------:R-:W-:Y:S05]  /*b650*/  BRA.U UP0, `(.L_x_158) ;  /* 0x00000001000c7547 */ /* 0x000fea000b800000 */
[----:B------:R-:W-:-:S13]  /*b660*/  FSETP.NEU.AND P0, PT, R45, RZ, PT ;  /* 0x000000ff2d00720b */ /* 0x000fda0003f0d000 */
[----:B------:R-:W-:Y:S05]  /*b670*/  @!P0 EXIT ;  /* 0x000000000000894d */ /* 0x000fea0003800000 */
[----:B------:R-:W-:Y:S05]  /*b680*/  BRA `(.L_x_157) ;  /* 0x00000000002c7947 */ /* 0x000fea0003800000 */
.L_x_158:
[----:B------:R-:W-:Y:S01]  /*b690*/  ISETP.NE.AND P0, PT, R76, RZ, PT ;  /* 0x000000ff4c00720c */ /* 0x000fe20003f05270 */
[----:B------:R-:W-:-:S12]  /*b6a0*/  BSSY.RECONVERGENT B0, `(.L_x_157) ;  /* 0x0000009000007945 */ /* 0x000fd80003800200 */
[----:B------:R-:W-:Y:S05]  /*b6b0*/  @P0 BRA `(.L_x_159) ;  /* 0x0000000000140947 */ /* 0x000fea0003800000 */
[----:B------:R-:W2:Y:S02]  /*b6c0*/  LDCU.64 UR4, c[0x0][0xc88] ;  /* 0x00019100ff0477ac */ /* 0x000ea40008000a00 */
[----:B--2---:R-:W-:-:S04]  /*b6d0*/  ISETP.NE.U32.AND P0, PT, RZ, UR4, PT ;  /* 0x00000004ff007c0c */ /* 0x004fc8000bf05070 */
[----:B------:R-:W-:-:S13]  /*b6e0*/  ISETP.NE.AND.EX P0, PT, RZ, UR5, PT, P0 ;  /* 0x00000005ff007c0c */ /* 0x000fda000bf05300 */
[----:B------:R-:W-:Y:S05]  /*b6f0*/  @!P0 EXIT ;  /* 0x000000000000894d */ /* 0x000fea0003800000 */
[----:B------:R-:W-:Y:S05]  /*b700*/  BRA `(.L_x_160) ;  /* 0x0000000000087947 */ /* 0x000fea0003800000 */
.L_x_159:
[----:B------:R-:W-:-:S13]  /*b710*/  FSETP.NEU.AND P0, PT, R45, RZ, PT ;  /* 0x000000ff2d00720b */ /* 0x000fda0003f0d000 */
[----:B------:R-:W-:Y:S05]  /*b720*/  @!P0 EXIT ;  /* 0x000000000000894d */ /* 0x000fea0003800000 */
.L_x_160:
[----:B------:R-:W-:Y:S05]  /*b730*/  BSYNC.RECONVERGENT B0 ;  /* 0x0000000000007941 */ /* 0x000fea0003800200 */
.L_x_157:
[----:B------:R-:W-:Y:S01]  /*b740*/  ULEA UR4, UR52, UR44, 0x3 ;  /* 0x0000002c34047291 */ /* 0x000fe2000f8e18ff */
[----:B------:R-:W-:-:S04]  /*b750*/  DEPBAR.LE SB0, 0x0 ;  /* 0x000080000000791a */ /* 0x000fc80000000000 */
[----:B------:R-:W-:-:S04]  /*b760*/  UIADD3 UR4, UPT, UPT, UR4, 0x98, URZ ;  /* 0x0000009804047890 */ /* 0x000fc8000fffe0ff */
[----:B------:R-:W-:-:S09]  /*b770*/  UPRMT UR4, UR54, 0x654, UR4 ;  /* 0x0000065436047896 */ /* 0x000fd20008000004 */
[----:B------:R-:W-:Y:S01]  /*b780*/  SYNCS.ARRIVE.TRANS64.RED.A1T0 RZ, [UR4], RZ ;  /* 0x000000ffffff79a7 */ /* 0x000fe20008100404 */
[----:B------:R-:W-:Y:S05]  /*b790*/  EXIT ;  /* 0x000000000000794d */ /* 0x000fea0003800000 */
.L_x_25:
[----:B--2---:R2:W3:Y:S02]  /*b7a0*/  SYNCS.PHASECHK.TRANS64.TRYWAIT P0, [R0+URZ+0x110], R2 ;  /* 0x00011002000075a7 */ /* 0x0044e400080011ff */
[----:B---3--:R-:W-:Y:S05]  /*b7b0*/  @!P0 NANOSLEEP.SYNCS 0x989680 ;  /* 0x009896800000895d */ /* 0x008fea0003900000 */
[----:B------:R-:W3:Y:S02]  /*b7c0*/  @!P0 SYNCS.PHASECHK.TRANS64 P0, [R0+URZ+0x110], R2 ;  /* 0x00011002000085a7 */ /* 0x000ee400080010ff */
[----:B---3--:R-:W-:Y:S05]  /*b7d0*/  @!P0 BRA `(.L_x_25) ;  /* 0xfffffffc00f08947 */ /* 0x008fea000383ffff */
[----:B------:R-:W-:Y:S05]  /*b7e0*/  BRA `(.L_x_161) ;  /* 0xffffff6000ec7947 */ /* 0x000fea000383ffff */
.L_x_28:
[----:B-1----:R-:W-:-:S07]  /*b7f0*/  MOV R0, UR33 ;  /* 0x0000002100007c02 */ /* 0x002fce0008000f00 */
.L_x_162:
[----:B-1----:R1:W2:Y:S02]  /*b800*/  SYNCS.PHASECHK.TRANS64.TRYWAIT P0, [R0+URZ+0x40], R3 ;  /* 0x00004003000075a7 */ /* 0x0022a400080011ff */
[----:B--2---:R-:W-:Y:S05]  /*b810*/  @!P0 NANOSLEEP.SYNCS 0x989680 ;  /* 0x009896800000895d */ /* 0x004fea0003900000 */
[----:B------:R-:W2:Y:S02]  /*b820*/  @!P0 SYNCS.PHASECHK.TRANS64 P0, [R0+URZ+0x40], R3 ;  /* 0x00004003000085a7 */ /* 0x000ea400080010ff */
[----:B--2---:R-:W-:Y:S05]  /*b830*/  @!P0 BRA `(.L_x_162) ;  /* 0xfffffffc00f08947 */ /* 0x004fea000383ffff */
[----:B------:R-:W-:Y:S05]  /*b840*/  BRA `(.L_x_27) ;  /* 0xffffff6400447947 */ /* 0x000fea000383ffff */
.L_x_37:
[----:B-1----:R-:W-:-:S07]  /*b850*/  MOV R0, UR33 ;  /* 0x0000002100007c02 */ /* 0x002fce0008000f00 */
.L_x_163:
[----:B-1----:R1:W2:Y:S02]  /*b860*/  SYNCS.PHASECHK.TRANS64.TRYWAIT P0, [R0+URZ+0x40], R3 ;  /* 0x00004003000075a7 */ /* 0x0022a400080011ff */
[----:B--2---:R-:W-:Y:S05]  /*b870*/  @!P0 NANOSLEEP.SYNCS 0x989680 ;  /* 0x009896800000895d */ /* 0x004fea0003900000 */
[----:B------:R-:W2:Y:S02]  /*b880*/  @!P0 SYNCS.PHASECHK.TRANS64 P0, [R0+URZ+0x40], R3 ;  /* 0x00004003000085a7 */ /* 0x000ea400080010ff */
[----:B--2---:R-:W-:Y:S05]  /*b890*/  @!P0 BRA `(.L_x_163) ;  /* 0xfffffffc00f08947 */ /* 0x004fea000383ffff */
[----:B------:R-:W-:Y:S05]  /*b8a0*/  BRA `(.L_x_36) ;  /* 0xffffff6800647947 */ /* 0x000fea000383ffff */
.L_x_44:
[----:B-1----:R1:W4:Y:S02]  /*b8b0*/  SYNCS.PHASECHK.TRANS64.TRYWAIT P0, [R3+URZ+0xc0], R0 ;  /* 0x0000c000030075a7 */ /* 0x00232400080011ff */
[----:B----4-:R-:W-:Y:S05]  /*b8c0*/  @!P0 NANOSLEEP.SYNCS 0x989680 ;  /* 0x009896800000895d */ /* 0x010fea0003900000 */
[----:B------:R-:W4:Y:S02]  /*b8d0*/  @!P0 SYNCS.PHASECHK.TRANS64 P0, [R3+URZ+0xc0], R0 ;  /* 0x0000c000030085a7 */ /* 0x000f2400080010ff */
[----:B----4-:R-:W-:Y:S05]  /*b8e0*/  @!P0 BRA `(.L_x_44) ;  /* 0xfffffffc00f08947 */ /* 0x010fea000383ffff */
[----:B------:R-:W-:Y:S05]  /*b8f0*/  BRA `(.L_x_164) ;  /* 0xffffff6c00647947 */ /* 0x000fea000383ffff */
.L_x_48:
[----:B------:R-:W-:-:S07]  /*b900*/  MOV R0, UR4 ;  /* 0x0000000400007c02 */ /* 0x000fce0008000f00 */
.L_x_165:
[----:B-1----:R1:W2:Y:S02]  /*b910*/  SYNCS.PHASECHK.TRANS64.TRYWAIT P0, [R0+URZ], R2 ;  /* 0x00000002000075a7 */ /* 0x0022a400080011ff */
[----:B--2---:R-:W-:Y:S05]  /*b920*/  @!P0 NANOSLEEP.SYNCS 0x989680 ;  /* 0x009896800000895d */ /* 0x004fea0003900000 */
[----:B------:R-:W2:Y:S02]  /*b930*/  @!P0 SYNCS.PHASECHK.TRANS64 P0, [R0+URZ], R2 ;  /* 0x00000002000085a7 */ /* 0x000ea400080010ff */
[----:B--2---:R-:W-:Y:S05]  /*b940*/  @!P0 BRA `(.L_x_165) ;  /* 0xfffffffc00f08947 */ /* 0x004fea000383ffff */
[----:B------:R-:W-:Y:S05]  /*b950*/  BRA `(.L_x_166) ;  /* 0xffffff7400107947 */ /* 0x000fea000383ffff */
.L_x_49:
[----:B------:R-:W-:-:S07]  /*b960*/  MOV R0, UR5 ;  /* 0x0000000500007c02 */ /* 0x000fce0008000f00 */
.L_x_167:
[----:B-1----:R1:W2:Y:S02]  /*b970*/  SYNCS.PHASECHK.TRANS64.TRYWAIT P0, [R0+URZ], R3 ;  /* 0x00000003000075a7 */ /* 0x0022a400080011ff */
[----:B--2---:R-:W-:Y:S05]  /*b980*/  @!P0 NANOSLEEP.SYNCS 0x989680 ;  /* 0x009896800000895d */ /* 0x004fea0003900000 */
[----:B------:R-:W2:Y:S02]  /*b990*/  @!P0 SYNCS.PHASECHK.TRANS64 P0, [R0+URZ], R3 ;  /* 0x00000003000085a7 */ /* 0x000ea400080010ff */
[----:B--2---:R-:W-:Y:S05]  /*b9a0*/  @!P0 BRA `(.L_x_167) ;  /* 0xfffffffc00f08947 */ /* 0x004fea000383ffff */
[----:B------:R-:W-:Y:S05]  /*b9b0*/  BRA `(.L_x_168) ;  /* 0xffffff74001c7947 */ /* 0x000fea000383ffff */
.L_x_50:
[----:B------:R-:W-:-:S07]  /*b9c0*/  MOV R0, UR5 ;  /* 0x0000000500007c02 */ /* 0x000fce0008000f00 */
.L_x_169:
[----:B-1----:R1:W2:Y:S02]  /*b9d0*/  SYNCS.PHASECHK.TRANS64.TRYWAIT P0, [R0+URZ], R3 ;  /* 0x00000003000075a7 */ /* 0x0022a400080011ff */
[----:B--2---:R-:W-:Y:S05]  /*b9e0*/  @!P0 NANOSLEEP.SYNCS 0x989680 ;  /* 0x009896800000895d */ /* 0x004fea0003900000 */
[----:B------:R-:W2:Y:S02]  /*b9f0*/  @!P0 SYNCS.PHASECHK.TRANS64 P0, [R0+URZ], R3 ;  /* 0x00000003000085a7 */ /* 0x000ea400080010ff */
[----:B--2---:R-:W-:Y:S05]  /*ba00*/  @!P0 BRA `(.L_x_169) ;  /* 0xfffffffc00f08947 */ /* 0x004fea000383ffff */
[----:B------:R-:W-:Y:S05]  /*ba10*/  BRA `(.L_x_170) ;  /* 0xffffff7400287947 */ /* 0x000fea000383ffff */
.L_x_51:
[----:B------:R-:W-:-:S07]  /*ba20*/  MOV R0, UR5 ;  /* 0x0000000500007c02 */ /* 0x000fce0008000f00 */
.L_x_171:
[----:B-1----:R1:W2:Y:S02]  /*ba30*/  SYNCS.PHASECHK.TRANS64.TRYWAIT P0, [R0+URZ], R3 ;  /* 0x00000003000075a7 */ /* 0x0022a400080011ff */
[----:B--2---:R-:W-:Y:S05]  /*ba40*/  @!P0 NANOSLEEP.SYNCS 0x989680 ;  /* 0x009896800000895d */ /* 0x004fea0003900000 */
[----:B------:R-:W2:Y:S02]  /*ba50*/  @!P0 SYNCS.PHASECHK.TRANS64 P0, [R0+URZ], R3 ;  /* 0x00000003000085a7 */ /* 0x000ea400080010ff */
[----:B--2---:R-:W-:Y:S05]  /*ba60*/  @!P0 BRA `(.L_x_171) ;  /* 0xfffffffc00f08947 */ /* 0x004fea000383ffff */
[----:B------:R-:W-:Y:S05]  /*ba70*/  BRA `(.L_x_172) ;  /* 0xffffff7400347947 */ /* 0x000fea000383ffff */
.L_x_52:
[----:B------:R-:W-:-:S07]  /*ba80*/  MOV R0, UR5 ;  /* 0x0000000500007c02 */ /* 0x000fce0008000f00 */
.L_x_173:
[----:B-1----:R1:W2:Y:S02]  /*ba90*/  SYNCS.PHASECHK.TRANS64.TRYWAIT P0, [R0+URZ], R3 ;  /* 0x00000003000075a7 */ /* 0x0022a400080011ff */
[----:B--2---:R-:W-:Y:S05]  /*baa0*/  @!P0 NANOSLEEP.SYNCS 0x989680 ;  /* 0x009896800000895d */ /* 0x004fea0003900000 */
[----:B------:R-:W2:Y:S02]  /*bab0*/  @!P0 SYNCS.PHASECHK.TRANS64 P0, [R0+URZ], R3 ;  /* 0x00000003000085a7 */ /* 0x000ea400080010ff */
[----:B--2---:R-:W-:Y:S05]  /*bac0*/  @!P0 BRA `(.L_x_173) ;  /* 0xfffffffc00f08947 */ /* 0x004fea000383ffff */
[----:B------:R-:W-:Y:S05]  /*bad0*/  BRA `(.L_x_174) ;  /* 0xffffff7400407947 */ /* 0x000fea000383ffff */
.L_x_53:
[----:B------:R-:W-:-:S07]  /*bae0*/  MOV R0, UR5 ;  /* 0x0000000500007c02 */ /* 0x000fce0008000f00 */
.L_x_175:
[----:B-1----:R1:W2:Y:S02]  /*baf0*/  SYNCS.PHASECHK.TRANS64.TRYWAIT P0, [R0+URZ], R3 ;  /* 0x00000003000075a7 */ /* 0x0022a400080011ff */
[----:B--2---:R-:W-:Y:S05]  /*bb00*/  @!P0 NANOSLEEP.SYNCS 0x989680 ;  /* 0x009896800000895d */ /* 0x004fea0003900000 */
[----:B------:R-:W2:Y:S02]  /*bb10*/  @!P0 SYNCS.PHASECHK.TRANS64 P0, [R0+URZ], R3 ;  /* 0x00000003000085a7 */ /* 0x000ea400080010ff */
[----:B--2---:R-:W-:Y:S05]  /*bb20*/  @!P0 BRA `(.L_x_175) ;  /* 0xfffffffc00f08947 */ /* 0x004fea000383ffff */
[----:B------:R-:W-:Y:S05]  /*bb30*/  BRA `(.L_x_176) ;  /* 0xffffff74004c7947 */ /* 0x000fea000383ffff */
.L_x_54:
[----:B------:R-:W-:-:S07]  /*bb40*/  MOV R0, UR5 ;  /* 0x0000000500007c02 */ /* 0x000fce0008000f00 */
.L_x_177:
[----:B-1----:R1:W2:Y:S02]  /*bb50*/  SYNCS.PHASECHK.TRANS64.TRYWAIT P0, [R0+URZ], R3 ;  /* 0x00000003000075a7 */ /* 0x0022a400080011ff */
[----:B--2---:R-:W-:Y:S05]  /*bb60*/  @!P0 NANOSLEEP.SYNCS 0x989680 ;  /* 0x009896800000895d */ /* 0x004fea0003900000 */
[----:B------:R-:W2:Y:S02]  /*bb70*/  @!P0 SYNCS.PHASECHK.TRANS64 P0, [R0+URZ], R3 ;  /* 0x00000003000085a7 */ /* 0x000ea400080010ff */
[----:B--2---:R-:W-:Y:S05]  /*bb80*/  @!P0 BRA `(.L_x_177) ;  /* 0xfffffffc00f08947 */ /* 0x004fea000383ffff */
[----:B------:R-:W-:Y:S05]  /*bb90*/  BRA `(.L_x_178) ;  /* 0xffffff7400587947 */ /* 0x000fea000383ffff */
.L_x_57:
[----:B--2---:R2:W3:Y:S02]  /*bba0*/  SYNCS.PHASECHK.TRANS64.TRYWAIT P0, [R2+URZ+0x100], R4 ;  /* 0x00010004020075a7 */ /* 0x0044e400080011ff */
[----:B---3--:R-:W-:Y:S05]  /*bbb0*/  @!P0 NANOSLEEP.SYNCS 0x989680 ;  /* 0x009896800000895d */ /* 0x008fea0003900000 */
[----:B------:R-:W3:Y:S02]  /*bbc0*/  @!P0 SYNCS.PHASECHK.TRANS64 P0, [R2+URZ+0x100], R4 ;  /* 0x00010004020085a7 */ /* 0x000ee400080010ff */
[----:B---3--:R-:W-:Y:S05]  /*bbd0*/  @!P0 BRA `(.L_x_57) ;  /* 0xfffffffc00f08947 */ /* 0x008fea000383ffff */
[----:B------:R-:W-:Y:S05]  /*bbe0*/  BRA `(.L_x_179) ;  /* 0xffffff7400b47947 */ /* 0x000fea000383ffff */
.L_x_58:
[----:B------:R-:W-:-:S07]  /*bbf0*/  MOV R2, UR4 ;  /* 0x0000000400027c02 */ /* 0x000fce0008000f00 */
.L_x_180:
[----:B--2---:R2:W3:Y:S02]  /*bc00*/  SYNCS.PHASECHK.TRANS64.TRYWAIT P0, [R2+URZ+0xd0], R5 ;  /* 0x0000d005020075a7 */ /* 0x0044e400080011ff */
[----:B---3--:R-:W-:Y:S05]  /*bc10*/  @!P0 NANOSLEEP.SYNCS 0x989680 ;  /* 0x009896800000895d */ /* 0x008fea0003900000 */
[----:B------:R-:W3:Y:S02]  /*bc20*/  @!P0 SYNCS.PHASECHK.TRANS64 P0, [R2+URZ+0xd0], R5 ;  /* 0x0000d005020085a7 */ /* 0x000ee400080010ff */
[----:B---3--:R-:W-:Y:S05]  /*bc30*/  @!P0 BRA `(.L_x_180) ;  /* 0xfffffffc00f08947 */ /* 0x008fea000383ffff */
[----:B------:R-:W-:Y:S05]  /*bc40*/  BRA `(.L_x_181) ;  /* 0xffffff7400c47947 */ /* 0x000fea000383ffff */
.L_x_59:
[----:B--2---:R2:W3:Y:S02]  /*bc50*/  SYNCS.PHASECHK.TRANS64.TRYWAIT P1, [R2+URZ+0xc0], R4 ;  /* 0x0000c004020075a7 */ /* 0x0044e400080211ff */
[----:B---3--:R-:W-:Y:S05]  /*bc60*/  @!P1 NANOSLEEP.SYNCS 0x989680 ;  /* 0x009896800000995d */ /* 0x008fea0003900000 */
[----:B------:R-:W3:Y:S02]  /*bc70*/  @!P1 SYNCS.PHASECHK.TRANS64 P1, [R2+URZ+0xc0], R4 ;  /* 0x0000c004020095a7 */ /* 0x000ee400080210ff */
[----:B---3--:R-:W-:Y:S05]  /*bc80*/  @!P1 BRA `(.L_x_59) ;  /* 0xfffffffc00f09947 */ /* 0x008fea000383ffff */
[----:B------:R-:W-:Y:S05]  /*bc90*/  BRA `(.L_x_182) ;  /* 0xffffff7400f47947 */ /* 0x000fea000383ffff */
.L_x_62:
[----:B------:R-:W-:-:S07]  /*bca0*/  MOV R0, UR4 ;  /* 0x0000000400007c02 */ /* 0x000fce0008000f00 */
.L_x_183:
[----:B--2---:R2:W3:Y:S02]  /*bcb0*/  SYNCS.PHASECHK.TRANS64.TRYWAIT P0, [R0+URZ+0xd0], R2 ;  /* 0x0000d002000075a7 */ /* 0x0044e400080011ff */
[----:B---3--:R-:W-:Y:S05]  /*bcc0*/  @!P0 NANOSLEEP.SYNCS 0x989680 ;  /* 0x009896800000895d */ /* 0x008fea0003900000 */
[----:B------:R-:W3:Y:S02]  /*bcd0*/  @!P0 SYNCS.PHASECHK.TRANS64 P0, [R0+URZ+0xd0], R2 ;  /* 0x0000d002000085a7 */ /* 0x000ee400080010ff */
[----:B---3--:R-:W-:Y:S05]  /*bce0*/  @!P0 BRA `(.L_x_183) ;  /* 0xfffffffc00f08947 */ /* 0x008fea000383ffff */
[----:B------:R-:W-:Y:S05]  /*bcf0*/  BRA `(.L_x_61) ;  /* 0xffffff7800487947 */ /* 0x000fea000383ffff */
.L_x_69:
[----:B--2---:R2:W3:Y:S02]  /*bd00*/  SYNCS.PHASECHK.TRANS64.TRYWAIT P0, [R2+URZ+0xc0], R0 ;  /* 0x0000c000020075a7 */ /* 0x0044e400080011ff */
[----:B---3--:R-:W-:Y:S05]  /*bd10*/  @!P0 NANOSLEEP.SYNCS 0x989680 ;  /* 0x009896800000895d */ /* 0x008fea0003900000 */
[----:B------:R-:W3:Y:S02]  /*bd20*/  @!P0 SYNCS.PHASECHK.TRANS64 P0, [R2+URZ+0xc0], R0 ;  /* 0x0000c000020085a7 */ /* 0x000ee400080010ff */
[----:B---3--:R-:W-:Y:S05]  /*bd30*/  @!P0 BRA `(.L_x_69) ;  /* 0xfffffffc00f08947 */ /* 0x008fea000383ffff */
[----:B------:R-:W-:Y:S05]  /*bd40*/  BRA `(.L_x_184) ;  /* 0xffffff8000047947 */ /* 0x000fea000383ffff */
.L_x_72:
[----:B------:R-:W-:-:S07]  /*bd50*/  MOV R0, UR59 ;  /* 0x0000003b00007c02 */ /* 0x000fce0008000f00 */
.L_x_185:
[----:B--2---:R2:W3:Y:S02]  /*bd60*/  SYNCS.PHASECHK.TRANS64.TRYWAIT P0, [R0+URZ+0xf0], R2 ;  /* 0x0000f002000075a7 */ /* 0x0044e400080011ff */
[----:B---3--:R-:W-:Y:S05]  /*bd70*/  @!P0 NANOSLEEP.SYNCS 0x989680 ;  /* 0x009896800000895d */ /* 0x008fea0003900000 */
[----:B------:R-:W3:Y:S02]  /*bd80*/  @!P0 SYNCS.PHASECHK.TRANS64 P0, [R0+URZ+0xf0], R2 ;  /* 0x0000f002000085a7 */ /* 0x000ee400080010ff */
[----:B---3--:R-:W-:Y:S05]  /*bd90*/  @!P0 BRA `(.L_x_185) ;  /* 0xfffffffc00f08947 */ /* 0x008fea000383ffff */
[----:B------:R-:W-:Y:S05]  /*bda0*/  BRA `(.L_x_186) ;  /* 0xffffff8400947947 */ /* 0x000fea000383ffff */
.L_x_75:
[----:B------:R-:W-:Y:S07]  /*bdb0*/  MOV R0, UR7 ;  /* 0x0000000700007c02 */ /* 0x000fee0008000f00 */
.L_x_187:
[----:B-1----:R1:W2:Y:S02]  /*bdc0*/  SYNCS.PHASECHK.TRANS64.TRYWAIT P0, [R0+URZ], R2 ;  /* 0x00000002000075a7 */ /* 0x0022a400080011ff */
[----:B--2---:R-:W-:Y:S05]  /*bdd0*/  @!P0 NANOSLEEP.SYNCS 0x989680 ;  /* 0x009896800000895d */ /* 0x004fea0003900000 */
[----:B------:R-:W2:Y:S02]  /*bde0*/  @!P0 SYNCS.PHASECHK.TRANS64 P0, [R0+URZ], R2 ;  /* 0x00000002000085a7 */ /* 0x000ea400080010ff */
[----:B--2---:R-:W-:Y:S05]  /*bdf0*/  @!P0 BRA `(.L_x_187) ;  /* 0xfffffffc00f08947 */ /* 0x004fea000383ffff */
[----:B------:R-:W-:Y:S05]  /*be00*/  BRA `(.L_x_74) ;  /* 0xffffff88000c7947 */ /* 0x000fea000383ffff */
.L_x_78:
[----:B------:R-:W-:-:S07]  /*be10*/  MOV R0, UR4 ;  /* 0x0000000400007c02 */ /* 0x000fce0008000f00 */
.L_x_188:
[----:B-1----:R1:W3:Y:S02]  /*be20*/  SYNCS.PHASECHK.TRANS64.TRYWAIT P0, [R0+URZ], R2 ;  /* 0x00000002000075a7 */ /* 0x0022e400080011ff */
[----:B---3--:R-:W-:Y:S05]  /*be30*/  @!P0 NANOSLEEP.SYNCS 0x989680 ;  /* 0x009896800000895d */ /* 0x008fea0003900000 */
[----:B------:R-:W3:Y:S02]  /*be40*/  @!P0 SYNCS.PHASECHK.TRANS64 P0, [R0+URZ], R2 ;  /* 0x00000002000085a7 */ /* 0x000ee400080010ff */
[----:B---3--:R-:W-:Y:S05]  /*be50*/  @!P0 BRA `(.L_x_188) ;  /* 0xfffffffc00f08947 */ /* 0x008fea000383ffff */
[----:B------:R-:W-:Y:S05]  /*be60*/  BRA `(.L_x_189) ;  /* 0xffffff8c00247947 */ /* 0x000fea000383ffff */
.L_x_79:
[----:B------:R-:W-:-:S07]  /*be70*/  MOV R0, UR4 ;  /* 0x0000000400007c02 */ /* 0x000fce0008000f00 */
.L_x_190:
[----:B-1----:R1:W2:Y:S02]  /*be80*/  SYNCS.PHASECHK.TRANS64.TRYWAIT P0, [R0+URZ], R2 ;  /* 0x00000002000075a7 */ /* 0x0022a400080011ff */
[----:B--2---:R-:W-:Y:S05]  /*be90*/  @!P0 NANOSLEEP.SYNCS 0x989680 ;  /* 0x009896800000895d */ /* 0x004fea0003900000 */
[----:B------:R-:W2:Y:S02]  /*bea0*/  @!P0 SYNCS.PHASECHK.TRANS64 P0, [R0+URZ], R2 ;  /* 0x00000002000085a7 */ /* 0x000ea400080010ff */
[----:B--2---:R-:W-:Y:S05]  /*beb0*/  @!P0 BRA `(.L_x_190) ;  /* 0xfffffffc00f08947 */ /* 0x004fea000383ffff */
[----:B------:R-:W-:Y:S05]  /*bec0*/  BRA `(.L_x_191) ;  /* 0xffffff8c00307947 */ /* 0x000fea000383ffff */
.L_x_84:
[----:B---3--:R3:W4:Y:S02]  /*bed0*/  SYNCS.PHASECHK.TRANS64.TRYWAIT P0, [R12+URZ+0xc0], R0 ;  /* 0x0000c0000c0075a7 */ /* 0x00872400080011ff */
[----:B----4-:R-:W-:Y:S05]  /*bee0*/  @!P0 NANOSLEEP.SYNCS 0x989680 ;  /* 0x009896800000895d */ /* 0x010fea0003900000 */
[----:B------:R-:W4:Y:S02]  /*bef0*/  @!P0 SYNCS.PHASECHK.TRANS64 P0, [R12+URZ+0xc0], R0 ;  /* 0x0000c0000c0085a7 */ /* 0x000f2400080010ff */
[----:B----4-:R-:W-:Y:S05]  /*bf00*/  @!P0 BRA `(.L_x_84) ;  /* 0xfffffffc00f08947 */ /* 0x010fea000383ffff */
[----:B------:R-:W-:Y:S05]  /*bf10*/  BRA `(.L_x_192) ;  /* 0xffffff9000407947 */ /* 0x000fea000383ffff */
.L_x_87:
[----:B-1----:R-:W-:Y:S07]  /*bf20*/  MOV R0, UR29 ;  /* 0x0000001d00007c02 */ /* 0x002fee0008000f00 */
.L_x_193:
[----:B-1----:R1:W3:Y:S02]  /*bf30*/  SYNCS.PHASECHK.TRANS64.TRYWAIT P2, [R0+URZ+0xb8], R6 ;  /* 0x0000b806000075a7 */ /* 0x0022e400080411ff */
[----:B---3--:R-:W-:Y:S05]  /*bf40*/  @!P2 NANOSLEEP.SYNCS 0x989680 ;  /* 0x009896800000a95d */ /* 0x008fea0003900000 */
[----:B------:R-:W3:Y:S02]  /*bf50*/  @!P2 SYNCS.PHASECHK.TRANS64 P2, [R0+URZ+0xb8], R6 ;  /* 0x0000b8060000a5a7 */ /* 0x000ee400080410ff */
[----:B---3--:R-:W-:Y:S05]  /*bf60*/  @!P2 BRA `(.L_x_193) ;  /* 0xfffffffc00f0a947 */ /* 0x008fea000383ffff */
[----:B------:R-:W-:Y:S05]  /*bf70*/  BRA `(.L_x_86) ;  /* 0xffffff9400a47947 */ /* 0x000fea000383ffff */
.L_x_90:
[----:B------:R-:W-:Y:S07]  /*bf80*/  MOV R0, UR4 ;  /* 0x0000000400007c02 */ /* 0x000fee0008000f00 */
.L_x_194:
[----:B-1----:R1:W3:Y:S02]  /*bf90*/  SYNCS.PHASECHK.TRANS64.TRYWAIT P0, [R0+URZ+0x98], R9 ;  /* 0x00009809000075a7 */ /* 0x0022e400080011ff */
[----:B---3--:R-:W-:Y:S05]  /*bfa0*/  @!P0 NANOSLEEP.SYNCS 0x989680 ;  /* 0x009896800000895d */ /* 0x008fea0003900000 */
[----:B------:R-:W3:Y:S02]  /*bfb0*/  @!P0 SYNCS.PHASECHK.TRANS64 P0, [R0+URZ+0x98], R9 ;  /* 0x00009809000085a7 */ /* 0x000ee400080010ff */
[----:B---3--:R-:W-:Y:S05]  /*bfc0*/  @!P0 BRA `(.L_x_194) ;  /* 0xfffffffc00f08947 */ /* 0x008fea000383ffff */
[----:B------:R-:W-:Y:S05]  /*bfd0*/  BRA `(.L_x_195) ;  /* 0xffffff9800047947 */ /* 0x000fea000383ffff */
.L_x_91:
[----:B------:R-:W-:Y:S07]  /*bfe0*/  MOV R0, UR7 ;  /* 0x0000000700007c02 */ /* 0x000fee0008000f00 */
.L_x_196:
[----:B-1----:R1:W3:Y:S02]  /*bff0*/  SYNCS.PHASECHK.TRANS64.TRYWAIT P0, [R0+URZ+0x98], R10 ;  /* 0x0000980a000075a7 */ /* 0x0022e400080011ff */
[----:B---3--:R-:W-:Y:S05]  /*c000*/  @!P0 NANOSLEEP.SYNCS 0x989680 ;  /* 0x009896800000895d */ /* 0x008fea0003900000 */
[----:B------:R-:W3:Y:S02]  /*c010*/  @!P0 SYNCS.PHASECHK.TRANS64 P0, [R0+URZ+0x98], R10 ;  /* 0x0000980a000085a7 */ /* 0x000ee400080010ff */
[----:B---3--:R-:W-:Y:S05]  /*c020*/  @!P0 BRA `(.L_x_196) ;  /* 0xfffffffc00f08947 */ /* 0x008fea000383ffff */
[----:B------:R-:W-:Y:S05]  /*c030*/  BRA `(.L_x_197) ;  /* 0xffffff9800807947 */ /* 0x000fea000383ffff */
.L_x_92:
[----:B------:R-:W-:Y:S07]  /*c040*/  MOV R0, UR5 ;  /* 0x0000000500007c02 */ /* 0x000fee0008000f00 */
.L_x_198:
[----:B-1----:R1:W3:Y:S02]  /*c050*/  SYNCS.PHASECHK.TRANS64.TRYWAIT P0, [R0+URZ+0x98], R10 ;  /* 0x0000980a000075a7 */ /* 0x0022e400080011ff */
[----:B---3--:R-:W-:Y:S05]  /*c060*/  @!P0 NANOSLEEP.SYNCS 0x989680 ;  /* 0x009896800000895d */ /* 0x008fea0003900000 */
[----:B------:R-:W3:Y:S02]  /*c070*/  @!P0 SYNCS.PHASECHK.TRANS64 P0, [R0+URZ+0x98], R10 ;  /* 0x0000980a000085a7 */ /* 0x000ee400080010ff */
[----:B---3--:R-:W-:Y:S05]  /*c080*/  @!P0 BRA `(.L_x_198) ;  /* 0xfffffffc00f08947 */ /* 0x008fea000383ffff */
[----:B------:R-:W-:Y:S05]  /*c090*/  BRA `(.L_x_199) ;  /* 0xffffff9c00047947 */ /* 0x000fea000383ffff */
.L_x_93:
[----:B------:R-:W-:Y:S07]  /*c0a0*/  MOV R0, UR4 ;  /* 0x0000000400007c02 */ /* 0x000fee0008000f00 */
.L_x_200:
[----:B-1----:R1:W3:Y:S02]  /*c0b0*/  SYNCS.PHASECHK.TRANS64.TRYWAIT P0, [R0+URZ+0x98], R6 ;  /* 0x00009806000075a7 */ /* 0x0022e400080011ff */
[----:B---3--:R-:W-:Y:S05]  /*c0c0*/  @!P0 NANOSLEEP.SYNCS 0x989680 ;  /* 0x009896800000895d */ /* 0x008fea0003900000 */
[----:B------:R-:W3:Y:S02]  /*c0d0*/  @!P0 SYNCS.PHASECHK.TRANS64 P0, [R0+URZ+0x98], R6 ;  /* 0x00009806000085a7 */ /* 0x000ee400080010ff */
[----:B---3--:R-:W-:Y:S05]  /*c0e0*/  @!P0 BRA `(.L_x_200) ;  /* 0xfffffffc00f08947 */ /* 0x008fea000383ffff */
[----:B------:R-:W-:Y:S05]  /*c0f0*/  BRA `(.L_x_201) ;  /* 0xffffff9c00847947 */ /* 0x000fea000383ffff */
.L_x_95:
[----:B------:R-:W-:-:S07]  /*c100*/  MOV R0, UR4 ;  /* 0x0000000400007c02 */ /* 0x000fce0008000f00 */
.L_x_202:
[----:B-1----:R1:W3:Y:S02]  /*c110*/  SYNCS.PHASECHK.TRANS64.TRYWAIT P0, [R0+URZ], R2 ;  /* 0x00000002000075a7 */ /* 0x0022e400080011ff */
[----:B---3--:R-:W-:Y:S05]  /*c120*/  @!P0 NANOSLEEP.SYNCS 0x989680 ;  /* 0x009896800000895d */ /* 0x008fea0003900000 */
[----:B------:R-:W3:Y:S02]  /*c130*/  @!P0 SYNCS.PHASECHK.TRANS64 P0, [R0+URZ], R2 ;  /* 0x00000002000085a7 */ /* 0x000ee400080010ff */
[----:B---3--:R-:W-:Y:S05]  /*c140*/  @!P0 BRA `(.L_x_202) ;  /* 0xfffffffc00f08947 */ /* 0x008fea000383ffff */
[----:B------:R-:W-:Y:S05]  /*c150*/  BRA `(.L_x_203) ;  /* 0xffffffa000307947 */ /* 0x000fea000383ffff */
.L_x_96:
[----:B------:R-:W-:-:S07]  /*c160*/  MOV R0, UR5 ;  /* 0x0000000500007c02 */ /* 0x000fce0008000f00 */
.L_x_204:
[----:B-1----:R1:W3:Y:S02]  /*c170*/  SYNCS.PHASECHK.TRANS64.TRYWAIT P0, [R0+URZ], R2 ;  /* 0x00000002000075a7 */ /* 0x0022e400080011ff */
[----:B---3--:R-:W-:Y:S05]  /*c180*/  @!P0 NANOSLEEP.SYNCS 0x989680 ;  /* 0x009896800000895d */ /* 0x008fea0003900000 */
[----:B------:R-:W3:Y:S02]  /*c190*/  @!P0 SYNCS.PHASECHK.TRANS64 P0, [R0+URZ], R2 ;  /* 0x00000002000085a7 */ /* 0x000ee400080010ff */
[----:B---3--:R-:W-:Y:S05]  /*c1a0*/  @!P0 BRA `(.L_x_204) ;  /* 0xfffffffc00f08947 */ /* 0x008fea000383ffff */
[----:B------:R-:W-:Y:S05]  /*c1b0*/  BRA `(.L_x_205) ;  /* 0xffffffa0003c7947 */ /* 0x000fea000383ffff */
.L_x_98:
[----:B-1----:R1:W2:Y:S02]  /*c1c0*/  SYNCS.PHASECHK.TRANS64.TRYWAIT P0, [R0+URZ+0xc0], R2 ;  /* 0x0000c002000075a7 */ /* 0x0022a400080011ff */
[----:B--2---:R-:W-:Y:S05]  /*c1d0*/  @!P0 NANOSLEEP.SYNCS 0x989680 ;  /* 0x009896800000895d */ /* 0x004fea0003900000 */
[----:B------:R-:W2:Y:S02]  /*c1e0*/  @!P0 SYNCS.PHASECHK.TRANS64 P0, [R0+URZ+0xc0], R2 ;  /* 0x0000c002000085a7 */ /* 0x000ea400080010ff */
[----:B--2---:R-:W-:Y:S05]  /*c1f0*/  @!P0 BRA `(.L_x_98) ;  /* 0xfffffffc00f08947 */ /* 0x004fea000383ffff */
[----:B------:R-:W-:Y:S05]  /*c200*/  BRA `(.L_x_206) ;  /* 0xffffffa4002c7947 */ /* 0x000fea000383ffff */
.L_x_108:
[----:B-1----:R1:W3:Y:S02]  /*c210*/  SYNCS.PHASECHK.TRANS64.TRYWAIT P1, [R0+URZ+0x80], R3 ;  /* 0x00008003000075a7 */ /* 0x0022e400080211ff */
[----:B---3--:R-:W-:Y:S05]  /*c220*/  @!P1 NANOSLEEP.SYNCS 0x989680 ;  /* 0x009896800000995d */ /* 0x008fea0003900000 */
[----:B------:R-:W3:Y:S02]  /*c230*/  @!P1 SYNCS.PHASECHK.TRANS64 P1, [R0+URZ+0x80], R3 ;  /* 0x00008003000095a7 */ /* 0x000ee400080210ff */
[----:B---3--:R-:W-:Y:S05]  /*c240*/  @!P1 BRA `(.L_x_108) ;  /* 0xfffffffc00f09947 */ /* 0x008fea000383ffff */
[----:B------:R-:W-:Y:S05]  /*c250*/  BRA `(.L_x_107) ;  /* 0xffffffb000dc7947 */ /* 0x000fea000383ffff */
.L_x_110:
[----:B-1----:R1:W4:Y:S02]  /*c260*/  SYNCS.PHASECHK.TRANS64.TRYWAIT P0, [R104+URZ+0xe0], R2 ;  /* 0x0000e002680075a7 */ /* 0x00232400080011ff */
[----:B----4-:R-:W-:Y:S05]  /*c270*/  @!P0 NANOSLEEP.SYNCS 0x989680 ;  /* 0x009896800000895d */ /* 0x010fea0003900000 */
[----:B------:R-:W4:Y:S02]  /*c280*/  @!P0 SYNCS.PHASECHK.TRANS64 P0, [R104+URZ+0xe0], R2 ;  /* 0x0000e002680085a7 */ /* 0x000f2400080010ff */
[----:B----4-:R-:W-:Y:S05]  /*c290*/  @!P0 BRA `(.L_x_110) ;  /* 0xfffffffc00f08947 */ /* 0x010fea000383ffff */
[----:B------:R-:W-:Y:S05]  /*c2a0*/  BRA `(.L_x_109) ;  /* 0xffffffb400107947 */ /* 0x000fea000383ffff */
.L_x_123:
[----:B-1----:R1:W2:Y:S02]  /*c2b0*/  SYNCS.PHASECHK.TRANS64.TRYWAIT P0, [R20+URZ+0x80], R0 ;  /* 0x00008000140075a7 */ /* 0x0022a400080011ff */
[----:B--2---:R-:W-:Y:S05]  /*c2c0*/  @!P0 NANOSLEEP.SYNCS 0x989680 ;  /* 0x009896800000895d */ /* 0x004fea0003900000 */
[----:B------:R-:W2:Y:S02]  /*c2d0*/  @!P0 SYNCS.PHASECHK.TRANS64 P0, [R20+URZ+0x80], R0 ;  /* 0x00008000140085a7 */ /* 0x000ea400080010ff */
[----:B--2---:R-:W-:Y:S05]  /*c2e0*/  @!P0 BRA `(.L_x_123) ;  /* 0xfffffffc00f08947 */ /* 0x004fea000383ffff */
[----:B------:R-:W-:Y:S05]  /*c2f0*/  BRA `(.L_x_122) ;  /* 0xffffffc000d07947 */ /* 0x000fea000383ffff */
.L_x_135:
[----:B-1----:R1:W3:Y:S02]  /*c300*/  SYNCS.PHASECHK.TRANS64.TRYWAIT P0, [R21+URZ+0x80], R20 ;  /* 0x00008014150075a7 */ /* 0x0022e400080011ff */
[----:B---3--:R-:W-:Y:S05]  /*c310*/  @!P0 NANOSLEEP.SYNCS 0x989680 ;  /* 0x009896800000895d */ /* 0x008fea0003900000 */
[----:B------:R-:W3:Y:S02]  /*c320*/  @!P0 SYNCS.PHASECHK.TRANS64 P0, [R21+URZ+0x80], R20 ;  /* 0x00008014150085a7 */ /* 0x000ee400080010ff */
[----:B---3--:R-:W-:Y:S05]  /*c330*/  @!P0 BRA `(.L_x_135) ;  /* 0xfffffffc00f08947 */ /* 0x008fea000383ffff */
[----:B------:R-:W-:Y:S05]  /*c340*/  BRA `(.L_x_134) ;  /* 0xffffffd000b87947 */ /* 0x000fea000383ffff */
.L_x_147:
[----:B-1----:R1:W3:Y:S02]  /*c350*/  SYNCS.PHASECHK.TRANS64.TRYWAIT P0, [R2+URZ+0x80], R112 ;  /* 0x00008070020075a7 */ /* 0x0022e400080011ff */
[----:B---3--:R-:W-:Y:S05]  /*c360*/  @!P0 NANOSLEEP.SYNCS 0x989680 ;  /* 0x009896800000895d */ /* 0x008fea0003900000 */
[----:B------:R-:W3:Y:S02]  /*c370*/  @!P0 SYNCS.PHASECHK.TRANS64 P0, [R2+URZ+0x80], R112 ;  /* 0x00008070020085a7 */ /* 0x000ee400080010ff */
[----:B---3--:R-:W-:Y:S05]  /*c380*/  @!P0 BRA `(.L_x_147) ;  /* 0xfffffffc00f08947 */ /* 0x008fea000383ffff */
[----:B------:R-:W-:Y:S05]  /*c390*/  BRA `(.L_x_146) ;  /* 0xffffffe000947947 */ /* 0x000fea000383ffff */
        .weak           $__internal_0_$__cuda_sm10x_tcgen05_guardrail_trap_col_being_dealloced_not_returned_by_alloc
        .type           $__internal_0_$__cuda_sm10x_tcgen05_guardrail_trap_col_being_dealloced_not_returned_by_alloc,@function
        .size           $__internal_0_$__cuda_sm10x_tcgen05_guardrail_trap_col_being_dealloced_not_returned_by_alloc,($__internal_1_$__cuda_sm10x_tcgen05_guardrail_trap_phase_invalid_during_alloc - $__internal_0_$__cuda_sm10x_tcgen05_guardrail_trap_col_being_dealloced_not_returned_by_alloc)
$__internal_0_$__cuda_sm10x_tcgen05_guardrail_trap_col_being_dealloced_not_returned_by_alloc:
[----:B------:R-:W-:Y:S05]  /*c3a0*/  BPT.TRAP 0x1 ;  /* 0x000000040000795c */ /* 0x000fea0000300000 */
[----:B------:R-:W-:-:S04]  /*c3b0*/  HFMA2 R3, -RZ, RZ, 0, 0 ;  /* 0x00000000ff037431 */ /* 0x000fc800000001ff */
[----:B------:R-:W-:Y:S05]  /*c3c0*/  RET.REL.NODEC R2 `(_ZN7cutlass13device_kernelINS_4gemm6kernel13GemmUniversalIN4cute5tupleIJiiiiEEENS1_10collective13CollectiveMmaINS1_46MainloopSm100TmaUmmaWarpSpecializedBlockScaledILi8ELi2ELi2ENS5_IJNS4_1CILi4EEENSA_ILi2EEENSA_ILi1EEEEEEEENS5_IJNSA_ILi128EEENSA_ILi64EEENSA_ILi256EEEEEENS5_IJNS_12float_e2m1_tENS_13float_ue8m0_tEEEENS5_IJNS5_IJlSD_lEEENS4_6LayoutINS5_IJNS5_IJNS5_IJNSA_ILi32EEESB_EEEiEEESR_NS5_IJSD_iEEEEEENS5_IJNS5_IJNS5_IJNSA_ILi16EEESB_EEEiEEENS5_IJNS5_IJNSA_ILi0EEESD_EEENSA_ILi512EEEEEENS5_IJSX_iEEEEEEEEEEESM_S14_NS4_8TiledMMAINS4_8MMA_AtomIJNS4_17SM100_MMA_MXF4_SSISK_SK_fSL_Li128ELi64ELi32ELNS4_4UMMA5MajorE0ELS19_0ELNS18_7ScaleInE0ELS1A_0EEEEEENSO_INS5_IJSD_SD_SD_EEENS5_IJSX_SX_SX_EEEEENS5_IJNS4_10UnderscoreES1G_S1G_EEEEENS5_IJNS4_23SM90_TMA_LOAD_MULTICASTES1J_EEENS5_IJNS4_14ComposedLayoutINS4_7SwizzleILi3ELi4ELi3EEENS4_18smem_ptr_flag_bitsILi4EEENSO_INS5_IJNSA_ILi8EEESI_EEENS5_IJSI_SD_EEEEEEENSO_INS5_IJNS5_IJNS5_IJSQ_SD_EEENS5_IJSP_SC_EEEEEESD_NS5_IJSC_SC_EEEEEENS5_IJNS5_IJNS5_IJSV_SZ_EEESY_EEESX_NS5_IJSC_SZ_EEEEEEEEEEEvNS4_8identityES1K_S25_vS26_EENS_8epilogue10collective18CollectiveEpilogueINS28_23Sm100TmaWarpSpecializedILi3ELi2ELi16ELb1ELb0EEEJNS5_IJSH_SH_SI_EEENS5_IJNSO_ISH_SD_EENSO_INS5_IJSU_SC_EEENS5_IJSD_SP_EEEEEEEENS_10bfloat16_tESN_S2J_SN_NS28_6fusion15FusionCallbacksIS2C_NS2K_17LinearCombinationIS2J_fS2J_fLNS_15FloatRoundStyleE2EEES2D_S2I_JEEENS4_5SM1004TMEM4LOAD26SM100_TMEM_LOAD_32dp32b16xENS4_13SM90_TMA_LOADENS1L_INS1M_ILi1ELi4ELi3EEENS1O_ILi16EEENSO_INS5_IJS1Q_SU_EEENS5_IJSU_SD_EEEEEEENS4_39AutoVectorizingCopyWithAssumedAlignmentILi128EEENS4_14SM90_TMA_STOREES30_S32_S32_EEEvvEEEEvNT_6ParamsE) ;  /* 0xffffff3c020c7950 */ /* 0x000fea0003c3ffff */
        .weak           $__internal_1_$__cuda_sm10x_tcgen05_guardrail_trap_phase_invalid_during_alloc
        .type           $__internal_1_$__cuda_sm10x_tcgen05_guardrail_trap_phase_invalid_during_alloc,@function
        .size           $__internal_1_$__cuda_sm10x_tcgen05_guardrail_trap_phase_invalid_during_alloc,($__internal_2_$__cuda_sm10x_tcgen05_guardrail_trap_unallocated_columns_being_dealloced - $__internal_1_$__cuda_sm10x_tcgen05_guardrail_trap_phase_invalid_during_alloc)
$__internal_1_$__cuda_sm10x_tcgen05_guardrail_trap_phase_invalid_during_alloc:
[----:B------:R-:W-:Y:S05]  /*c3d0*/  BPT.TRAP 0x1 ;  /* 0x000000040000795c */ /* 0x000fea0000300000 */
[----:B------:R-:W-:-:S04]  /*c3e0*/  MOV R5, 0x0 ;  /* 0x0000000000057802 */ /* 0x000fc80000000f00 */
[----:B------:R-:W-:Y:S05]  /*c3f0*/  RET.REL.NODEC R4 `(_ZN7cutlass13device_kernelINS_4gemm6kernel13GemmUniversalIN4cute5tupleIJiiiiEEENS1_10collective13CollectiveMmaINS1_46MainloopSm100TmaUmmaWarpSpecializedBlockScaledILi8ELi2ELi2ENS5_IJNS4_1CILi4EEENSA_ILi2EEENSA_ILi1EEEEEEEENS5_IJNSA_ILi128EEENSA_ILi64EEENSA_ILi256EEEEEENS5_IJNS_12float_e2m1_tENS_13float_ue8m0_tEEEENS5_IJNS5_IJlSD_lEEENS4_6LayoutINS5_IJNS5_IJNS5_IJNSA_ILi32EEESB_EEEiEEESR_NS5_IJSD_iEEEEEENS5_IJNS5_IJNS5_IJNSA_ILi16EEESB_EEEiEEENS5_IJNS5_IJNSA_ILi0EEESD_EEENSA_ILi512EEEEEENS5_IJSX_iEEEEEEEEEEESM_S14_NS4_8TiledMMAINS4_8MMA_AtomIJNS4_17SM100_MMA_MXF4_SSISK_SK_fSL_Li128ELi64ELi32ELNS4_4UMMA5MajorE0ELS19_0ELNS18_7ScaleInE0ELS1A_0EEEEEENSO_INS5_IJSD_SD_SD_EEENS5_IJSX_SX_SX_EEEEENS5_IJNS4_10UnderscoreES1G_S1G_EEEEENS5_IJNS4_23SM90_TMA_LOAD_MULTICASTES1J_EEENS5_IJNS4_14ComposedLayoutINS4_7SwizzleILi3ELi4ELi3EEENS4_18smem_ptr_flag_bitsILi4EEENSO_INS5_IJNSA_ILi8EEESI_EEENS5_IJSI_SD_EEEEEEENSO_INS5_IJNS5_IJNS5_IJSQ_SD_EEENS5_IJSP_SC_EEEEEESD_NS5_IJSC_SC_EEEEEENS5_IJNS5_IJNS5_IJSV_SZ_EEESY_EEESX_NS5_IJSC_SZ_EEEEEEEEEEEvNS4_8identityES1K_S25_vS26_EENS_8epilogue10collective18CollectiveEpilogueINS28_23Sm100TmaWarpSpecializedILi3ELi2ELi16ELb1ELb0EEEJNS5_IJSH_SH_SI_EEENS5_IJNSO_ISH_SD_EENSO_INS5_IJSU_SC_EEENS5_IJSD_SP_EEEEEEEENS_10bfloat16_tESN_S2J_SN_NS28_6fusion15FusionCallbacksIS2C_NS2K_17LinearCombinationIS2J_fS2J_fLNS_15FloatRoundStyleE2EEES2D_S2I_JEEENS4_5SM1004TMEM4LOAD26SM100_TMEM_LOAD_32dp32b16xENS4_13SM90_TMA_LOADENS1L_INS1M_ILi1ELi4ELi3EEENS1O_ILi16EEENSO_INS5_IJS1Q_SU_EEENS5_IJSU_SD_EEEEEEENS4_39AutoVectorizingCopyWithAssumedAlignmentILi128EEENS4_14SM90_TMA_STOREES30_S32_S32_EEEvvEEEEvNT_6ParamsE) ;  /* 0xffffff3c04007950 */ /* 0x000fea0003c3ffff */
        .weak           $__internal_2_$__cuda_sm10x_tcgen05_guardrail_trap_unallocated_columns_being_dealloced
        .type           $__internal_2_$__cuda_sm10x_tcgen05_guardrail_trap_unallocated_columns_being_dealloced,@function
        .size           $__internal_2_$__cuda_sm10x_tcgen05_guardrail_trap_unallocated_columns_being_dealloced,(.L_x_208 - $__internal_2_$__cuda_sm10x_tcgen05_guardrail_trap_unallocated_columns_being_dealloced)
$__internal_2_$__cuda_sm10x_tcgen05_guardrail_trap_unallocated_columns_being_dealloced:
[----:B------:R-:W-:Y:S05]  /*c400*/  BPT.TRAP 0x1 ;  /* 0x000000040000795c */ /* 0x000fea0000300000 */
[----:B------:R-:W-:-:S04]  /*c410*/  HFMA2 R3, -RZ, RZ, 0, 0 ;  /* 0x00000000ff037431 */ /* 0x000fc800000001ff */
[----:B------:R-:W-:Y:S05]  /*c420*/  RET.REL.NODEC R2 `(_ZN7cutlass13device_kernelINS_4gemm6kernel13GemmUniversalIN4cute5tupleIJiiiiEEENS1_10collective13CollectiveMmaINS1_46MainloopSm100TmaUmmaWarpSpecializedBlockScaledILi8ELi2ELi2ENS5_IJNS4_1CILi4EEENSA_ILi2EEENSA_ILi1EEEEEEEENS5_IJNSA_ILi128EEENSA_ILi64EEENSA_ILi256EEEEEENS5_IJNS_12float_e2m1_tENS_13float_ue8m0_tEEEENS5_IJNS5_IJlSD_lEEENS4_6LayoutINS5_IJNS5_IJNS5_IJNSA_ILi32EEESB_EEEiEEESR_NS5_IJSD_iEEEEEENS5_IJNS5_IJNS5_IJNSA_ILi16EEESB_EEEiEEENS5_IJNS5_IJNSA_ILi0EEESD_EEENSA_ILi512EEEEEENS5_IJSX_iEEEEEEEEEEESM_S14_NS4_8TiledMMAINS4_8MMA_AtomIJNS4_17SM100_MMA_MXF4_SSISK_SK_fSL_Li128ELi64ELi32ELNS4_4UMMA5MajorE0ELS19_0ELNS18_7ScaleInE0ELS1A_0EEEEEENSO_INS5_IJSD_SD_SD_EEENS5_IJSX_SX_SX_EEEEENS5_IJNS4_10UnderscoreES1G_S1G_EEEEENS5_IJNS4_23SM90_TMA_LOAD_MULTICASTES1J_EEENS5_IJNS4_14ComposedLayoutINS4_7SwizzleILi3ELi4ELi3EEENS4_18smem_ptr_flag_bitsILi4EEENSO_INS5_IJNSA_ILi8EEESI_EEENS5_IJSI_SD_EEEEEEENSO_INS5_IJNS5_IJNS5_IJSQ_SD_EEENS5_IJSP_SC_EEEEEESD_NS5_IJSC_SC_EEEEEENS5_IJNS5_IJNS5_IJSV_SZ_EEESY_EEESX_NS5_IJSC_SZ_EEEEEEEEEEEvNS4_8identityES1K_S25_vS26_EENS_8epilogue10collective18CollectiveEpilogueINS28_23Sm100TmaWarpSpecializedILi3ELi2ELi16ELb1ELb0EEEJNS5_IJSH_SH_SI_EEENS5_IJNSO_ISH_SD_EENSO_INS5_IJSU_SC_EEENS5_IJSD_SP_EEEEEEEENS_10bfloat16_tESN_S2J_SN_NS28_6fusion15FusionCallbacksIS2C_NS2K_17LinearCombinationIS2J_fS2J_fLNS_15FloatRoundStyleE2EEES2D_S2I_JEEENS4_5SM1004TMEM4LOAD26SM100_TMEM_LOAD_32dp32b16xENS4_13SM90_TMA_LOADENS1L_INS1M_ILi1ELi4ELi3EEENS1O_ILi16EEENSO_INS5_IJS1Q_SU_EEENS5_IJSU_SD_EEEEEEENS4_39AutoVectorizingCopyWithAssumedAlignmentILi128EEENS4_14SM90_TMA_STOREES30_S32_S32_EEEvvEEEEvNT_6ParamsE) ;  /* 0xffffff3802f47950 */ /* 0x000fea0003c3ffff */
.L_x_207:
[----:B------:R-:W-:-:S00]  /*c430*/  BRA `(.L_x_207) ;  /* 0xfffffffc00fc7947 */ /* 0x000fc0000383ffff */
[----:B------:R-:W-:-:S00]  /*c440*/  NOP ;  /* 0x0000000000007918 */ /* 0x000fc00000000000 */
        /* <DEDUP_REMOVED lines=11> */
.L_x_208:


//--------------------- .nv.global.init           --------------------------
	.section	.nv.global.init,"aw",@progbits
.nv.global.init:
	.type		$str$29,@object
	.size		$str$29,($str$30 - $str$29)
$str$29:
        /*0000*/ 	.byte	0x28, 0x61, 0x64, 0x64, 0x72, 0x65, 0x73, 0x73, 0x20, 0x26, 0x20, 0x6d, 0x61, 0x73, 0x6b, 0x29
        /*0010*/ 	.byte	0x20, 0x3d, 0x3d, 0x20, 0x30, 0x00
	.type		$str$30,@object
	.size		$str$30,($str$26 - $str$30)
$str$30:
        /*0016*/ 	.byte	0x2f, 0x74, 0x6d, 0x70, 0x2f, 0x63, 0x75, 0x74, 0x6c, 0x61, 0x73, 0x73, 0x5f, 0x73, 0x77, 0x65
        /*0026*/ 	.byte	0x65, 0x70, 0x5f, 0x73, 0x72, 0x63, 0x2f, 0x69, 0x6e, 0x63, 0x6c, 0x75, 0x64, 0x65, 0x2f, 0x63
        /*0036*/ 	.byte	0x75, 0x74, 0x65, 0x2f, 0x70, 0x6f, 0x69, 0x6e, 0x74, 0x65, 0x72, 0x5f, 0x66, 0x6c, 0x61, 0x67
        /*0046*/ 	.byte	0x67, 0x65, 0x64, 0x2e, 0x68, 0x70, 0x70, 0x00
	.type		$str$26,@object
	.size		$str$26,($str$25 - $str$26)
$str$26:
        /*004e*/ 	.byte	0x2f, 0x74, 0x6d, 0x70, 0x2f, 0x63, 0x75, 0x74, 0x6c, 0x61, 0x73, 0x73, 0x5f, 0x73, 0x77, 0x65
        /*005e*/ 	.byte	0x65, 0x70, 0x5f, 0x73, 0x72, 0x63, 0x2f, 0x69, 0x6e, 0x63, 0x6c, 0x75, 0x64, 0x65, 0x2f, 0x63
        /*006e*/ 	.byte	0x75, 0x74, 0x65, 0x2f, 0x61, 0x74, 0x6f, 0x6d, 0x2f, 0x63, 0x6f, 0x70, 0x79, 0x5f, 0x74, 0x72
        /*007e*/ 	.byte	0x61, 0x69, 0x74, 0x73, 0x5f, 0x73, 0x6d, 0x31, 0x30, 0x30, 0x2e, 0x68, 0x70, 0x70, 0x00
	.type		$str$25,@object
	.size		$str$25,(__unnamed_1 - $str$25)
$str$25:
        /*008d*/ 	.byte	0x28, 0x28, 0x75, 0x69, 0x6e, 0x74, 0x33, 0x32, 0x5f, 0x74, 0x28, 0x74, 0x68, 0x72, 0x65, 0x61
        /*009d*/ 	.byte	0x64, 0x49, 0x64, 0x78, 0x2e, 0x78, 0x29, 0x20, 0x2f, 0x20, 0x33, 0x32, 0x29, 0x20, 0x25, 0x20
        /*00ad*/ 	.byte	0x34, 0x29, 0x20, 0x3d, 0x3d, 0x20, 0x28, 0x28, 0x28, 0x74, 0x6d, 0x65, 0x6d, 0x5f, 0x61, 0x64
        /*00bd*/ 	.byte	0x64, 0x72, 0x20, 0x3e, 0x3e, 0x20, 0x31, 0x36, 0x29, 0x20, 0x2f, 0x20, 0x33, 0x32, 0x29, 0x20
        /*00cd*/ 	.byte	0x25, 0x20, 0x34, 0x29, 0x00
	.type		__unnamed_1,@object
	.size		__unnamed_1,(__unnamed_2 - __unnamed_1)
__unnamed_1:
        /*00d2*/ 	.byte	0x61, 0x75, 0x74, 0x6f, 0x20, 0x63, 0x75, 0x74, 0x65, 0x3a, 0x3a, 0x61, 0x73, 0x5f, 0x70, 0x6f
        /* <DEDUP_REMOVED lines=24> */
        /*0262*/ 	.byte	0x43, 0x3c, 0x32, 0x30, 0x34, 0x38, 0x3e, 0x3e, 0x3e, 0x3e, 0x5d, 0x00
	.type		__unnamed_2,@object
	.size		__unnamed_2,(.L_2 - __unnamed_2)
__unnamed_2:
        /* <DEDUP_REMOVED lines=40> */
        /*04ee*/ 	.byte	0x3a, 0x3a, 0x43, 0x3c, 0x30, 0x3e, 0x3e, 0x3e, 0x3e, 0x5d, 0x00
.L_2:


//--------------------- .nv.shared._ZN7cutlass13device_kernelINS_4gemm6kernel13GemmUniversalIN4cute5tupleIJiiiiEEENS1_10collective13CollectiveMmaINS1_46MainloopSm100TmaUmmaWarpSpecializedBlockScaledILi8ELi2ELi2ENS5_IJNS4_1CILi4EEENSA_ILi2EEENSA_ILi1EEEEEEEENS5_IJNSA_ILi128EEENSA_ILi64EEENSA_ILi256EEEEEENS5_IJNS_12float_e2m1_tENS_13float_ue8m0_tEEEENS5_IJNS5_IJlSD_lEEENS4_6LayoutINS5_IJNS5_IJNS5_IJNSA_ILi32EEESB_EEEiEEESR_NS5_IJSD_iEEEEEENS5_IJNS5_IJNS5_IJNSA_ILi16EEESB_EEEiEEENS5_IJNS5_IJNSA_ILi0EEESD_EEENSA_ILi512EEEEEENS5_IJSX_iEEEEEEEEEEESM_S14_NS4_8TiledMMAINS4_8MMA_AtomIJNS4_17SM100_MMA_MXF4_SSISK_SK_fSL_Li128ELi64ELi32ELNS4_4UMMA5MajorE0ELS19_0ELNS18_7ScaleInE0ELS1A_0EEEEEENSO_INS5_IJSD_SD_SD_EEENS5_IJSX_SX_SX_EEEEENS5_IJNS4_10UnderscoreES1G_S1G_EEEEENS5_IJNS4_23SM90_TMA_LOAD_MULTICASTES1J_EEENS5_IJNS4_14ComposedLayoutINS4_7SwizzleILi3ELi4ELi3EEENS4_18smem_ptr_flag_bitsILi4EEENSO_INS5_IJNSA_ILi8EEESI_EEENS5_IJSI_SD_EEEEEEENSO_INS5_IJNS5_IJNS5_IJSQ_SD_EEENS5_IJSP_SC_EEEEEESD_NS5_IJSC_SC_EEEEEENS5_IJNS5_IJNS5_IJSV_SZ_EEESY_EEESX_NS5_IJSC_SZ_EEEEEEEEEEEvNS4_8identityES1K_S25_vS26_EENS_8epilogue10collective18CollectiveEpilogueINS28_23Sm100TmaWarpSpecializedILi3ELi2ELi16ELb1ELb0EEEJNS5_IJSH_SH_SI_EEENS5_IJNSO_ISH_SD_EENSO_INS5_IJSU_SC_EEENS5_IJSD_SP_EEEEEEEENS_10bfloat16_tESN_S2J_SN_NS28_6fusion15FusionCallbacksIS2C_NS2K_17LinearCombinationIS2J_fS2J_fLNS_15FloatRoundStyleE2EEES2D_S2I_JEEENS4_5SM1004TMEM4LOAD26SM100_TMEM_LOAD_32dp32b16xENS4_13SM90_TMA_LOADENS1L_INS1M_ILi1ELi4ELi3EEENS1O_ILi16EEENSO_INS5_IJS1Q_SU_EEENS5_IJSU_SD_EEEEEEENS4_39AutoVectorizingCopyWithAssumedAlignmentILi128EEENS4_14SM90_TMA_STOREES30_S32_S32_EEEvvEEEEvNT_6ParamsE --------------------------
	.section	.nv.shared._ZN7cutlass13device_kernelINS_4gemm6kernel13GemmUniversalIN4cute5tupleIJiiiiEEENS1_10collective13CollectiveMmaINS1_46MainloopSm100TmaUmmaWarpSpecializedBlockScaledILi8ELi2ELi2ENS5_IJNS4_1CILi4EEENSA_ILi2EEENSA_ILi1EEEEEEEENS5_IJNSA_ILi128EEENSA_ILi64EEENSA_ILi256EEEEEENS5_IJNS_12float_e2m1_tENS_13float_ue8m0_tEEEENS5_IJNS5_IJlSD_lEEENS4_6LayoutINS5_IJNS5_IJNS5_IJNSA_ILi32EEESB_EEEiEEESR_NS5_IJSD_iEEEEEENS5_IJNS5_IJNS5_IJNSA_ILi16EEESB_EEEiEEENS5_IJNS5_IJNSA_ILi0EEESD_EEENSA_ILi512EEEEEENS5_IJSX_iEEEEEEEEEEESM_S14_NS4_8TiledMMAINS4_8MMA_AtomIJNS4_17SM100_MMA_MXF4_SSISK_SK_fSL_Li128ELi64ELi32ELNS4_4UMMA5MajorE0ELS19_0ELNS18_7ScaleInE0ELS1A_0EEEEEENSO_INS5_IJSD_SD_SD_EEENS5_IJSX_SX_SX_EEEEENS5_IJNS4_10UnderscoreES1G_S1G_EEEEENS5_IJNS4_23SM90_TMA_LOAD_MULTICASTES1J_EEENS5_IJNS4_14ComposedLayoutINS4_7SwizzleILi3ELi4ELi3EEENS4_18smem_ptr_flag_bitsILi4EEENSO_INS5_IJNSA_ILi8EEESI_EEENS5_IJSI_SD_EEEEEEENSO_INS5_IJNS5_IJNS5_IJSQ_SD_EEENS5_IJSP_SC_EEEEEESD_NS5_IJSC_SC_EEEEEENS5_IJNS5_IJNS5_IJSV_SZ_EEESY_EEESX_NS5_IJSC_SZ_EEEEEEEEEEEvNS4_8identityES1K_S25_vS26_EENS_8epilogue10collective18CollectiveEpilogueINS28_23Sm100TmaWarpSpecializedILi3ELi2ELi16ELb1ELb0EEEJNS5_IJSH_SH_SI_EEENS5_IJNSO_ISH_SD_EENSO_INS5_IJSU_SC_EEENS5_IJSD_SP_EEEEEEEENS_10bfloat16_tESN_S2J_SN_NS28_6fusion15FusionCallbacksIS2C_NS2K_17LinearCombinationIS2J_fS2J_fLNS_15FloatRoundStyleE2EEES2D_S2I_JEEENS4_5SM1004TMEM4LOAD26SM100_TMEM_LOAD_32dp32b16xENS4_13SM90_TMA_LOADENS1L_INS1M_ILi1ELi4ELi3EEENS1O_ILi16EEENSO_INS5_IJS1Q_SU_EEENS5_IJSU_SD_EEEEEEENS4_39AutoVectorizingCopyWithAssumedAlignmentILi128EEENS4_14SM90_TMA_STOREES30_S32_S32_EEEvvEEEEvNT_6ParamsE,"aw",@nobits
	.sectionflags	@""
	.align	16
	.zero		1024


//--------------------- .nv.shared.reserved.0     --------------------------
	.section	.nv.shared.reserved.0,"aw",@nobits
	.weak		__nv_reservedSMEM_offset_0_alias
	.size		__nv_reservedSMEM_offset_0_alias, 0, 64
	.other		__nv_reservedSMEM_offset_0_alias,@"STO_CUDA_RESERVED_SHARED STV_DEFAULT"
__nv_reservedSMEM_offset_0_alias:
	.zero		0
.nv.shared.reserved.0:
	.zero		64
	.weak		__nv_reservedSMEM_tcgen05_partition
	.type		__nv_reservedSMEM_tcgen05_partition,@object
	.size		__nv_reservedSMEM_tcgen05_partition,(.L_0 - __nv_reservedSMEM_tcgen05_partition)
__nv_reservedSMEM_tcgen05_partition:
	.zero		32
.L_0:


//--------------------- .nv.global                --------------------------
	.section	.nv.global,"aw",@nobits
.nv.global:
	.type		_ZN40_INTERNAL_1d0c4add_4_k_cu_3bbafffa_225334cute1_E,@object
	.size		_ZN40_INTERNAL_1d0c4add_4_k_cu_3bbafffa_225334cute1_E,(_ZN40_INTERNAL_1d0c4add_4_k_cu_3bbafffa_225334cuda3std3__45__cpo6cbeginE - _ZN40_INTERNAL_1d0c4add_4_k_cu_3bbafffa_225334cute1_E)
_ZN40_INTERNAL_1d0c4add_4_k_cu_3bbafffa_225334cute1_E:
	.zero		1
	.type		_ZN40_INTERNAL_1d0c4add_4_k_cu_3bbafffa_225334cuda3std3__45__cpo6cbeginE,@object
	.size		_ZN40_INTERNAL_1d0c4add_4_k_cu_3bbafffa_225334cuda3std3__45__cpo6cbeginE,(_ZN40_INTERNAL_1d0c4add_4_k_cu_3bbafffa_225334cuda3std3__48in_placeE - _ZN40_INTERNAL_1d0c4add_4_k_cu_3bbafffa_225334cuda3std3__45__cpo6cbeginE)
_ZN40_INTERNAL_1d0c4add_4_k_cu_3bbafffa_225334cuda3std3__45__cpo6cbeginE:
	.zero		1
	.type		_ZN40_INTERNAL_1d0c4add_4_k_cu_3bbafffa_225334cuda3std3__48in_placeE,@object
	.size		_ZN40_INTERNAL_1d0c4add_4_k_cu_3bbafffa_225334cuda3std3__48in_placeE,(_ZN40_INTERNAL_1d0c4add_4_k_cu_3bbafffa_225334cuda3std6ranges3__45__cpo9iter_moveE - _ZN40_INTERNAL_1d0c4add_4_k_cu_3bbafffa_225334cuda3std3__48in_placeE)
_ZN40_INTERNAL_1d0c4add_4_k_cu_3bbafffa_225334cuda3std3__48in_placeE:
	.zero		1
	.type		_ZN40_INTERNAL_1d0c4add_4_k_cu_3bbafffa_225334cuda3std6ranges3__45__cpo9iter_moveE,@object
	.size		_ZN40_INTERNAL_1d0c4add_4_k_cu_3bbafffa_225334cuda3std6ranges3__45__cpo9iter_moveE,(_ZN40_INTERNAL_1d0c4add_4_k_cu_3bbafffa_225334cuda3std3__45__cpo5beginE - _ZN40_INTERNAL_1d0c4add_4_k_cu_3bbafffa_225334cuda3std6ranges3__45__cpo9iter_moveE)
_ZN40_INTERNAL_1d0c4add_4_k_cu_3bbafffa_225334cuda3std6ranges3__45__cpo9iter_moveE:
	.zero		1
	.type		_ZN40_INTERNAL_1d0c4add_4_k_cu_3bbafffa_225334cuda3std3__45__cpo5beginE,@object
	.size		_ZN40_INTERNAL_1d0c4add_4_k_cu_3bbafffa_225334cuda3std3__45__cpo5beginE,(_ZN40_INTERNAL_1d0c4add_4_k_cu_3bbafffa_225334cuda3std3__442_GLOBAL__N__1d0c4add_4_k_cu_3bbafffa_225336ignoreE - _ZN40_INTERNAL_1d0c4add_4_k_cu_3bbafffa_225334cuda3std3__45__cpo5beginE)
_ZN40_INTERNAL_1d0c4add_4_k_cu_3bbafffa_225334cuda3std3__45__cpo5beginE:
	.zero		1
	.type		_ZN40_INTERNAL_1d0c4add_4_k_cu_3bbafffa_225334cuda3std3__442_GLOBAL__N__1d0c4add_4_k_cu_3bbafffa_225336ignoreE,@object
	.size		_ZN40_INTERNAL_1d0c4add_4_k_cu_3bbafffa_225334cuda3std3__442_GLOBAL__N__1d0c4add_4_k_cu_3bbafffa_225336ignoreE,(_ZN40_INTERNAL_1d0c4add_4_k_cu_3bbafffa_225334cute7productE - _ZN40_INTERNAL_1d0c4add_4_k_cu_3bbafffa_225334cuda3std3__442_GLOBAL__N__1d0c4add_4_k_cu_3bbafffa_225336ignoreE)
_ZN40_INTERNAL_1d0c4add_4_k_cu_3bbafffa_225334cuda3std3__442_GLOBAL__N__1d0c4add_4_k_cu_3bbafffa_225336ignoreE:
	.zero		1
	.type		_ZN40_INTERNAL_1d0c4add_4_k_cu_3bbafffa_225334cute7productE,@object
	.size		_ZN40_INTERNAL_1d0c4add_4_k_cu_3bbafffa_225334cute7productE,(_ZN40_INTERNAL_1d0c4add_4_k_cu_3bbafffa_225334cuda3std3__45__cpo3endE - _ZN40_INTERNAL_1d0c4add_4_k_cu_3bbafffa_225334cute7productE)
_ZN40_INTERNAL_1d0c4add_4_k_cu_3bbafffa_225334cute7productE:
	.zero		1
	.type		_ZN40_INTERNAL_1d0c4add_4_k_cu_3bbafffa_225334cuda3std3__45__cpo3endE,@object
	.size		_ZN40_INTERNAL_1d0c4add_4_k_cu_3bbafffa_225334cuda3std3__45__cpo3endE,(_ZN40_INTERNAL_1d0c4add_4_k_cu_3bbafffa_225334cuda3std3__419piecewise_constructE - _ZN40_INTERNAL_1d0c4add_4_k_cu_3bbafffa_225334cuda3std3__45__cpo3endE)
_ZN40_INTERNAL_1d0c4add_4_k_cu_3bbafffa_225334cuda3std3__45__cpo3endE:
	.zero		1
	.type		_ZN40_INTERNAL_1d0c4add_4_k_cu_3bbafffa_225334cuda3std3__419piecewise_constructE,@object
	.size		_ZN40_INTERNAL_1d0c4add_4_k_cu_3bbafffa_225334cuda3std3__419piecewise_constructE,(_ZN40_INTERNAL_1d0c4add_4_k_cu_3bbafffa_225334cuda3std3__45__cpo4cendE - _ZN40_INTERNAL_1d0c4add_4_k_cu_3bbafffa_225334cuda3std3__419piecewise_constructE)
_ZN40_INTERNAL_1d0c4add_4_k_cu_3bbafffa_225334cuda3std3__419piecewise_constructE:
	.zero		1
	.type		_ZN40_INTERNAL_1d0c4add_4_k_cu_3bbafffa_225334cuda3std3__45__cpo4cendE,@object
	.size		_ZN40_INTERNAL_1d0c4add_4_k_cu_3bbafffa_225334cuda3std3__45__cpo4cendE,(_ZN40_INTERNAL_1d0c4add_4_k_cu_3bbafffa_225334cuda3std6ranges3__45__cpo4swapE - _ZN40_INTERNAL_1d0c4add_4_k_cu_3bbafffa_225334cuda3std3__45__cpo4cendE)
_ZN40_INTERNAL_1d0c4add_4_k_cu_3bbafffa_225334cuda3std3__45__cpo4cendE:
	.zero		1
	.type		_ZN40_INTERNAL_1d0c4add_4_k_cu_3bbafffa_225334cuda3std6ranges3__45__cpo4swapE,@object
	.size		_ZN40_INTERNAL_1d0c4add_4_k_cu_3bbafffa_225334cuda3std6ranges3__45__cpo4swapE,(.L_10 - _ZN40_INTERNAL_1d0c4add_4_k_cu_3bbafffa_225334cuda3std6ranges3__45__cpo4swapE)
_ZN40_INTERNAL_1d0c4add_4_k_cu_3bbafffa_225334cuda3std6ranges3__45__cpo4swapE:
	.zero		1
.L_10:


//--------------------- .nv.constant0._ZN7cutlass13device_kernelINS_4gemm6kernel13GemmUniversalIN4cute5tupleIJiiiiEEENS1_10collective13CollectiveMmaINS1_46MainloopSm100TmaUmmaWarpSpecializedBlockScaledILi8ELi2ELi2ENS5_IJNS4_1CILi4EEENSA_ILi2EEENSA_ILi1EEEEEEEENS5_IJNSA_ILi128EEENSA_ILi64EEENSA_ILi256EEEEEENS5_IJNS_12float_e2m1_tENS_13float_ue8m0_tEEEENS5_IJNS5_IJlSD_lEEENS4_6LayoutINS5_IJNS5_IJNS5_IJNSA_ILi32EEESB_EEEiEEESR_NS5_IJSD_iEEEEEENS5_IJNS5_IJNS5_IJNSA_ILi16EEESB_EEEiEEENS5_IJNS5_IJNSA_ILi0EEESD_EEENSA_ILi512EEEEEENS5_IJSX_iEEEEEEEEEEESM_S14_NS4_8TiledMMAINS4_8MMA_AtomIJNS4_17SM100_MMA_MXF4_SSISK_SK_fSL_Li128ELi64ELi32ELNS4_4UMMA5MajorE0ELS19_0ELNS18_7ScaleInE0ELS1A_0EEEEEENSO_INS5_IJSD_SD_SD_EEENS5_IJSX_SX_SX_EEEEENS5_IJNS4_10UnderscoreES1G_S1G_EEEEENS5_IJNS4_23SM90_TMA_LOAD_MULTICASTES1J_EEENS5_IJNS4_14ComposedLayoutINS4_7SwizzleILi3ELi4ELi3EEENS4_18smem_ptr_flag_bitsILi4EEENSO_INS5_IJNSA_ILi8EEESI_EEENS5_IJSI_SD_EEEEEEENSO_INS5_IJNS5_IJNS5_IJSQ_SD_EEENS5_IJSP_SC_EEEEEESD_NS5_IJSC_SC_EEEEEENS5_IJNS5_IJNS5_IJSV_SZ_EEESY_EEESX_NS5_IJSC_SZ_EEEEEEEEEEEvNS4_8identityES1K_S25_vS26_EENS_8epilogue10collective18CollectiveEpilogueINS28_23Sm100TmaWarpSpecializedILi3ELi2ELi16ELb1ELb0EEEJNS5_IJSH_SH_SI_EEENS5_IJNSO_ISH_SD_EENSO_INS5_IJSU_SC_EEENS5_IJSD_SP_EEEEEEEENS_10bfloat16_tESN_S2J_SN_NS28_6fusion15FusionCallbacksIS2C_NS2K_17LinearCombinationIS2J_fS2J_fLNS_15FloatRoundStyleE2EEES2D_S2I_JEEENS4_5SM1004TMEM4LOAD26SM100_TMEM_LOAD_32dp32b16xENS4_13SM90_TMA_LOADENS1L_INS1M_ILi1ELi4ELi3EEENS1O_ILi16EEENSO_INS5_IJS1Q_SU_EEENS5_IJSU_SD_EEEEEEENS4_39AutoVectorizingCopyWithAssumedAlignmentILi128EEENS4_14SM90_TMA_STOREES30_S32_S32_EEEvvEEEEvNT_6ParamsE --------------------------
	.section	.nv.constant0._ZN7cutlass13device_kernelINS_4gemm6kernel13GemmUniversalIN4cute5tupleIJiiiiEEENS1_10collective13CollectiveMmaINS1_46MainloopSm100TmaUmmaWarpSpecializedBlockScaledILi8ELi2ELi2ENS5_IJNS4_1CILi4EEENSA_ILi2EEENSA_ILi1EEEEEEEENS5_IJNSA_ILi128EEENSA_ILi64EEENSA_ILi256EEEEEENS5_IJNS_12float_e2m1_tENS_13float_ue8m0_tEEEENS5_IJNS5_IJlSD_lEEENS4_6LayoutINS5_IJNS5_IJNS5_IJNSA_ILi32EEESB_EEEiEEESR_NS5_IJSD_iEEEEEENS5_IJNS5_IJNS5_IJNSA_ILi16EEESB_EEEiEEENS5_IJNS5_IJNSA_ILi0EEESD_EEENSA_ILi512EEEEEENS5_IJSX_iEEEEEEEEEEESM_S14_NS4_8TiledMMAINS4_8MMA_AtomIJNS4_17SM100_MMA_MXF4_SSISK_SK_fSL_Li128ELi64ELi32ELNS4_4UMMA5MajorE0ELS19_0ELNS18_7ScaleInE0ELS1A_0EEEEEENSO_INS5_IJSD_SD_SD_EEENS5_IJSX_SX_SX_EEEEENS5_IJNS4_10UnderscoreES1G_S1G_EEEEENS5_IJNS4_23SM90_TMA_LOAD_MULTICASTES1J_EEENS5_IJNS4_14ComposedLayoutINS4_7SwizzleILi3ELi4ELi3EEENS4_18smem_ptr_flag_bitsILi4EEENSO_INS5_IJNSA_ILi8EEESI_EEENS5_IJSI_SD_EEEEEEENSO_INS5_IJNS5_IJNS5_IJSQ_SD_EEENS5_IJSP_SC_EEEEEESD_NS5_IJSC_SC_EEEEEENS5_IJNS5_IJNS5_IJSV_SZ_EEESY_EEESX_NS5_IJSC_SZ_EEEEEEEEEEEvNS4_8identityES1K_S25_vS26_EENS_8epilogue10collective18CollectiveEpilogueINS28_23Sm100TmaWarpSpecializedILi3ELi2ELi16ELb1ELb0EEEJNS5_IJSH_SH_SI_EEENS5_IJNSO_ISH_SD_EENSO_INS5_IJSU_SC_EEENS5_IJSD_SP_EEEEEEEENS_10bfloat16_tESN_S2J_SN_NS28_6fusion15FusionCallbacksIS2C_NS2K_17LinearCombinationIS2J_fS2J_fLNS_15FloatRoundStyleE2EEES2D_S2I_JEEENS4_5SM1004TMEM4LOAD26SM100_TMEM_LOAD_32dp32b16xENS4_13SM90_TMA_LOADENS1L_INS1M_ILi1ELi4ELi3EEENS1O_ILi16EEENSO_INS5_IJS1Q_SU_EEENS5_IJSU_SD_EEEEEEENS4_39AutoVectorizingCopyWithAssumedAlignmentILi128EEENS4_14SM90_TMA_STOREES30_S32_S32_EEEvvEEEEvNT_6ParamsE,"a",@progbits
	.sectionflags	@""
	.align	4
.nv.constant0._ZN7cutlass13device_kernelINS_4gemm6kernel13GemmUniversalIN4cute5tupleIJiiiiEEENS1_10collective13CollectiveMmaINS1_46MainloopSm100TmaUmmaWarpSpecializedBlockScaledILi8ELi2ELi2ENS5_IJNS4_1CILi4EEENSA_ILi2EEENSA_ILi1EEEEEEEENS5_IJNSA_ILi128EEENSA_ILi64EEENSA_ILi256EEEEEENS5_IJNS_12float_e2m1_tENS_13float_ue8m0_tEEEENS5_IJNS5_IJlSD_lEEENS4_6LayoutINS5_IJNS5_IJNS5_IJNSA_ILi32EEESB_EEEiEEESR_NS5_IJSD_iEEEEEENS5_IJNS5_IJNS5_IJNSA_ILi16EEESB_EEEiEEENS5_IJNS5_IJNSA_ILi0EEESD_EEENSA_ILi512EEEEEENS5_IJSX_iEEEEEEEEEEESM_S14_NS4_8TiledMMAINS4_8MMA_AtomIJNS4_17SM100_MMA_MXF4_SSISK_SK_fSL_Li128ELi64ELi32ELNS4_4UMMA5MajorE0ELS19_0ELNS18_7ScaleInE0ELS1A_0EEEEEENSO_INS5_IJSD_SD_SD_EEENS5_IJSX_SX_SX_EEEEENS5_IJNS4_10UnderscoreES1G_S1G_EEEEENS5_IJNS4_23SM90_TMA_LOAD_MULTICASTES1J_EEENS5_IJNS4_14ComposedLayoutINS4_7SwizzleILi3ELi4ELi3EEENS4_18smem_ptr_flag_bitsILi4EEENSO_INS5_IJNSA_ILi8EEESI_EEENS5_IJSI_SD_EEEEEEENSO_INS5_IJNS5_IJNS5_IJSQ_SD_EEENS5_IJSP_SC_EEEEEESD_NS5_IJSC_SC_EEEEEENS5_IJNS5_IJNS5_IJSV_SZ_EEESY_EEESX_NS5_IJSC_SZ_EEEEEEEEEEEvNS4_8identityES1K_S25_vS26_EENS_8epilogue10collective18CollectiveEpilogueINS28_23Sm100TmaWarpSpecializedILi3ELi2ELi16ELb1ELb0EEEJNS5_IJSH_SH_SI_EEENS5_IJNSO_ISH_SD_EENSO_INS5_IJSU_SC_EEENS5_IJSD_SP_EEEEEEEENS_10bfloat16_tESN_S2J_SN_NS28_6fusion15FusionCallbacksIS2C_NS2K_17LinearCombinationIS2J_fS2J_fLNS_15FloatRoundStyleE2EEES2D_S2I_JEEENS4_5SM1004TMEM4LOAD26SM100_TMEM_LOAD_32dp32b16xENS4_13SM90_TMA_LOADENS1L_INS1M_ILi1ELi4ELi3EEENS1O_ILi16EEENSO_INS5_IJS1Q_SU_EEENS5_IJSU_SD_EEEEEEENS4_39AutoVectorizingCopyWithAssumedAlignmentILi128EEENS4_14SM90_TMA_STOREES30_S32_S32_EEEvvEEEEvNT_6ParamsE:
	.zero		3968


//--------------------- SYMBOLS --------------------------

	.type		.nv.reservedSmem.offset0,@object
	.size		.nv.reservedSmem.offset0,0x4
	.type		.nv.reservedSmem.cap,@object
	.size		.nv.reservedSmem.cap,0x4
	.type		__assertfail,@function
